//
// Generated by NVIDIA NVVM Compiler
//
// Compiler Build ID: CL-36424714
// Cuda compilation tools, release 13.0, V13.0.88
// Based on NVVM 20.0.0
//

.version 9.0
.target sm_100
.address_size 64

	// .globl	_Z13SetKMerValuesPcS_iPyPi
// _ZZN3cub18CUB_300001_SM_10006detail10radix_sort31DeviceRadixSortSingleTileKernelINS1_5radix10policy_hubIyNS0_8NullTypeEyE10Policy1000ELNS0_9SortOrderE0EyS6_yNS1_21identity_decomposer_tEEEvPKT1_PSB_PKT2_PSF_T3_iiT4_E12temp_storage has been demoted
// _ZZN3cub18CUB_300001_SM_10006detail10radix_sort30DeviceRadixSortHistogramKernelINS1_5radix10policy_hubIyNS0_8NullTypeEyE10Policy1000ELNS0_9SortOrderE0EyyNS1_21identity_decomposer_tEEEvPT2_PKT1_SB_iiT3_E12temp_storage has been demoted
// _ZZN3cub18CUB_300001_SM_10006detail10radix_sort33DeviceRadixSortExclusiveSumKernelINS1_5radix10policy_hubIyNS0_8NullTypeEyE10Policy1000EyEEvPT0_E12temp_storage has been demoted
// _ZZN3cub18CUB_300001_SM_10006detail10radix_sort29DeviceRadixSortOnesweepKernelINS1_5radix10policy_hubIyNS0_8NullTypeEyE10Policy1000ELNS0_9SortOrderE0EyS6_yiiNS1_21identity_decomposer_tEEEvPT5_SC_PT3_PKSD_PT1_PKSH_PT2_PKSL_T4_iiT6_E1s has been demoted
.global .align 1 .b8 _ZN34_INTERNAL_cd3aceb2_4_k_cu_ea7f43c54cuda3std3__45__cpo5beginE[1];
.global .align 1 .b8 _ZN34_INTERNAL_cd3aceb2_4_k_cu_ea7f43c54cuda3std3__45__cpo3endE[1];
.global .align 1 .b8 _ZN34_INTERNAL_cd3aceb2_4_k_cu_ea7f43c54cuda3std3__45__cpo6cbeginE[1];
.global .align 1 .b8 _ZN34_INTERNAL_cd3aceb2_4_k_cu_ea7f43c54cuda3std3__45__cpo4cendE[1];
.global .align 1 .b8 _ZN34_INTERNAL_cd3aceb2_4_k_cu_ea7f43c54cuda3std3__45__cpo6rbeginE[1];
.global .align 1 .b8 _ZN34_INTERNAL_cd3aceb2_4_k_cu_ea7f43c54cuda3std3__45__cpo4rendE[1];
.global .align 1 .b8 _ZN34_INTERNAL_cd3aceb2_4_k_cu_ea7f43c54cuda3std3__45__cpo7crbeginE[1];
.global .align 1 .b8 _ZN34_INTERNAL_cd3aceb2_4_k_cu_ea7f43c54cuda3std3__45__cpo5crendE[1];
.global .align 1 .b8 _ZN34_INTERNAL_cd3aceb2_4_k_cu_ea7f43c54cuda3std3__436_GLOBAL__N__cd3aceb2_4_k_cu_ea7f43c56ignoreE[1];
.global .align 1 .b8 _ZN34_INTERNAL_cd3aceb2_4_k_cu_ea7f43c54cuda3std3__419piecewise_constructE[1];
.global .align 1 .b8 _ZN34_INTERNAL_cd3aceb2_4_k_cu_ea7f43c54cuda3std3__48in_placeE[1];
.global .align 1 .b8 _ZN34_INTERNAL_cd3aceb2_4_k_cu_ea7f43c54cuda3std3__420unreachable_sentinelE[1];
.global .align 1 .b8 _ZN34_INTERNAL_cd3aceb2_4_k_cu_ea7f43c54cuda3std3__47nulloptE[1];
.global .align 1 .b8 _ZN34_INTERNAL_cd3aceb2_4_k_cu_ea7f43c54cuda3std3__48unexpectE[1];
.global .align 1 .b8 _ZN34_INTERNAL_cd3aceb2_4_k_cu_ea7f43c54cuda3std6ranges3__45__cpo4swapE[1];
.global .align 1 .b8 _ZN34_INTERNAL_cd3aceb2_4_k_cu_ea7f43c54cuda3std6ranges3__45__cpo9iter_moveE[1];
.global .align 1 .b8 _ZN34_INTERNAL_cd3aceb2_4_k_cu_ea7f43c54cuda3std6ranges3__45__cpo5beginE[1];
.global .align 1 .b8 _ZN34_INTERNAL_cd3aceb2_4_k_cu_ea7f43c54cuda3std6ranges3__45__cpo3endE[1];
.global .align 1 .b8 _ZN34_INTERNAL_cd3aceb2_4_k_cu_ea7f43c54cuda3std6ranges3__45__cpo6cbeginE[1];
.global .align 1 .b8 _ZN34_INTERNAL_cd3aceb2_4_k_cu_ea7f43c54cuda3std6ranges3__45__cpo4cendE[1];
.global .align 1 .b8 _ZN34_INTERNAL_cd3aceb2_4_k_cu_ea7f43c54cuda3std6ranges3__45__cpo7advanceE[1];
.global .align 1 .b8 _ZN34_INTERNAL_cd3aceb2_4_k_cu_ea7f43c54cuda3std6ranges3__45__cpo9iter_swapE[1];
.global .align 1 .b8 _ZN34_INTERNAL_cd3aceb2_4_k_cu_ea7f43c54cuda3std6ranges3__45__cpo4nextE[1];
.global .align 1 .b8 _ZN34_INTERNAL_cd3aceb2_4_k_cu_ea7f43c54cuda3std6ranges3__45__cpo4prevE[1];
.global .align 1 .b8 _ZN34_INTERNAL_cd3aceb2_4_k_cu_ea7f43c54cuda3std6ranges3__45__cpo4dataE[1];
.global .align 1 .b8 _ZN34_INTERNAL_cd3aceb2_4_k_cu_ea7f43c54cuda3std6ranges3__45__cpo5cdataE[1];
.global .align 1 .b8 _ZN34_INTERNAL_cd3aceb2_4_k_cu_ea7f43c54cuda3std6ranges3__45__cpo4sizeE[1];
.global .align 1 .b8 _ZN34_INTERNAL_cd3aceb2_4_k_cu_ea7f43c54cuda3std6ranges3__45__cpo5ssizeE[1];
.global .align 1 .b8 _ZN34_INTERNAL_cd3aceb2_4_k_cu_ea7f43c54cuda3std6ranges3__45__cpo8distanceE[1];
.global .align 1 .b8 _ZN34_INTERNAL_cd3aceb2_4_k_cu_ea7f43c56thrust24THRUST_300001_SM_1000_NS8cuda_cub3parE[1];
.global .align 1 .b8 _ZN34_INTERNAL_cd3aceb2_4_k_cu_ea7f43c56thrust24THRUST_300001_SM_1000_NS8cuda_cub10par_nosyncE[1];
.global .align 1 .b8 _ZN34_INTERNAL_cd3aceb2_4_k_cu_ea7f43c56thrust24THRUST_300001_SM_1000_NS6system6detail10sequential3seqE[1];
.global .align 1 .b8 _ZN34_INTERNAL_cd3aceb2_4_k_cu_ea7f43c56thrust24THRUST_300001_SM_1000_NS6system3cpp3parE[1];
.global .align 1 .b8 _ZN34_INTERNAL_cd3aceb2_4_k_cu_ea7f43c56thrust24THRUST_300001_SM_1000_NS12placeholders2_1E[1];
.global .align 1 .b8 _ZN34_INTERNAL_cd3aceb2_4_k_cu_ea7f43c56thrust24THRUST_300001_SM_1000_NS12placeholders2_2E[1];
.global .align 1 .b8 _ZN34_INTERNAL_cd3aceb2_4_k_cu_ea7f43c56thrust24THRUST_300001_SM_1000_NS12placeholders2_3E[1];
.global .align 1 .b8 _ZN34_INTERNAL_cd3aceb2_4_k_cu_ea7f43c56thrust24THRUST_300001_SM_1000_NS12placeholders2_4E[1];
.global .align 1 .b8 _ZN34_INTERNAL_cd3aceb2_4_k_cu_ea7f43c56thrust24THRUST_300001_SM_1000_NS12placeholders2_5E[1];
.global .align 1 .b8 _ZN34_INTERNAL_cd3aceb2_4_k_cu_ea7f43c56thrust24THRUST_300001_SM_1000_NS12placeholders2_6E[1];
.global .align 1 .b8 _ZN34_INTERNAL_cd3aceb2_4_k_cu_ea7f43c56thrust24THRUST_300001_SM_1000_NS12placeholders2_7E[1];
.global .align 1 .b8 _ZN34_INTERNAL_cd3aceb2_4_k_cu_ea7f43c56thrust24THRUST_300001_SM_1000_NS12placeholders2_8E[1];
.global .align 1 .b8 _ZN34_INTERNAL_cd3aceb2_4_k_cu_ea7f43c56thrust24THRUST_300001_SM_1000_NS12placeholders2_9E[1];
.global .align 1 .b8 _ZN34_INTERNAL_cd3aceb2_4_k_cu_ea7f43c56thrust24THRUST_300001_SM_1000_NS12placeholders3_10E[1];
.global .align 1 .b8 _ZN34_INTERNAL_cd3aceb2_4_k_cu_ea7f43c56thrust24THRUST_300001_SM_1000_NS3seqE[1];
.global .align 1 .b8 _ZN34_INTERNAL_cd3aceb2_4_k_cu_ea7f43c56thrust24THRUST_300001_SM_1000_NS6deviceE[1];
.extern .shared .align 16 .b8 _ZN6thrust24THRUST_300001_SM_1000_NS8cuda_cub4core6detail5shmemE[];

.visible .entry _Z13SetKMerValuesPcS_iPyPi(
	.param .u64 .ptr .align 1 _Z13SetKMerValuesPcS_iPyPi_param_0,
	.param .u64 .ptr .align 1 _Z13SetKMerValuesPcS_iPyPi_param_1,
	.param .u32 _Z13SetKMerValuesPcS_iPyPi_param_2,
	.param .u64 .ptr .align 1 _Z13SetKMerValuesPcS_iPyPi_param_3,
	.param .u64 .ptr .align 1 _Z13SetKMerValuesPcS_iPyPi_param_4
)
{
	.reg .pred 	%p<23>;
	.reg .b16 	%rs<5>;
	.reg .b32 	%r<37>;
	.reg .b32 	%f<77>;
	.reg .b64 	%rd<35>;

	ld.param.u64 	%rd15, [_Z13SetKMerValuesPcS_iPyPi_param_0];
	ld.param.u64 	%rd16, [_Z13SetKMerValuesPcS_iPyPi_param_1];
	ld.param.u32 	%r14, [_Z13SetKMerValuesPcS_iPyPi_param_2];
	ld.param.u64 	%rd17, [_Z13SetKMerValuesPcS_iPyPi_param_3];
	ld.param.u64 	%rd18, [_Z13SetKMerValuesPcS_iPyPi_param_4];
	mov.u32 	%r15, %ctaid.x;
	mov.u32 	%r1, %ntid.x;
	mov.u32 	%r16, %tid.x;
	mad.lo.s32 	%r33, %r15, %r1, %r16;
	setp.ge.s32 	%p1, %r33, %r14;
	@%p1 bra 	$L__BB0_22;
	mov.f32 	%f11, 0f00000000;
	mov.f32 	%f12, 0f3F000000;
	mul.rn.f32 	%f13, %f12, %f11;
	mov.f32 	%f14, 0f3DF6384F;
	mul.rn.f32 	%f15, %f14, %f11;
	fma.rn.f32 	%f16, %f13, 0f3FB8AA3B, 0f00000000;
	add.f32 	%f17, %f16, 0f00000000;
	mul.f32 	%f18, %f15, 0f40400000;
	fma.rn.f32 	%f19, %f18, %f13, %f17;
	fma.rn.f32 	%f20, %f15, 0f00000000, %f19;
	mov.f32 	%f21, 0f40000000;
	add.rn.f32 	%f1, %f21, %f20;
	mov.f32 	%f22, 0fC0000000;
	add.rn.f32 	%f23, %f1, %f22;
	neg.f32 	%f24, %f23;
	add.rn.f32 	%f2, %f20, %f24;
	mov.u32 	%r17, %nctaid.x;
	mul.lo.s32 	%r3, %r1, %r17;
	cvta.to.global.u64 	%rd19, %rd16;
	add.s64 	%rd1, %rd19, 1;
	cvta.to.global.u64 	%rd20, %rd15;
	add.s64 	%rd2, %rd20, 1;
	cvta.to.global.u64 	%rd3, %rd18;
	cvta.to.global.u64 	%rd4, %rd17;
$L__BB0_2:
	mov.b64 	%rd32, 0;
	mov.b32 	%r36, 32767;
	mov.b32 	%r35, 0;
	mov.u32 	%r34, %r33;
$L__BB0_3:
	cvt.s64.s32 	%rd6, %r34;
	add.s64 	%rd7, %rd2, %rd6;
	ld.global.u8 	%rs3, [%rd7+-1];
	mov.b64 	%rd33, 0;
	setp.eq.s16 	%p2, %rs3, 65;
	@%p2 bra 	$L__BB0_7;
	setp.eq.s16 	%p3, %rs3, 67;
	@%p3 bra 	$L__BB0_6;
	setp.eq.s16 	%p4, %rs3, 84;
	setp.eq.s16 	%p5, %rs3, 71;
	selp.b64 	%rd24, 3, 0, %p5;
	selp.b64 	%rd33, 2, %rd24, %p4;
	bra.uni 	$L__BB0_7;
$L__BB0_6:
	mov.b64 	%rd33, 1;
$L__BB0_7:
	cvt.rn.f32.u32 	%f26, %r35;
	mov.f32 	%f27, 0f41F80000;
	sub.f32 	%f28, %f27, %f26;
	add.f32 	%f3, %f28, 0fBF800000;
	setp.eq.f32 	%p6, %f3, 0f00000000;
	mov.f32 	%f75, 0f3F800000;
	@%p6 bra 	$L__BB0_10;
	mul.rn.f32 	%f29, %f1, %f3;
	cvt.rni.f32.f32 	%f30, %f29;
	sub.f32 	%f31, %f29, %f30;
	neg.f32 	%f32, %f29;
	fma.rn.f32 	%f33, %f1, %f3, %f32;
	fma.rn.f32 	%f34, %f2, %f3, %f33;
	add.f32 	%f35, %f31, %f34;
	setp.gt.f32 	%p7, %f30, 0f00000000;
	selp.b32 	%r20, 0, -2097152000, %p7;
	abs.f32 	%f36, %f3;
	setp.num.f32 	%p8, %f36, %f36;
	setp.lt.f32 	%p9, %f29, 0f00000000;
	selp.f32 	%f37, 0f00000000, 0f7F800000, %p9;
	abs.f32 	%f38, %f29;
	setp.gt.f32 	%p10, %f38, 0f43180000;
	cvt.rzi.s32.f32 	%r21, %f30;
	shl.b32 	%r22, %r21, 23;
	sub.s32 	%r23, %r22, %r20;
	mov.b32 	%f39, %r23;
	add.s32 	%r24, %r20, 2130706432;
	mov.b32 	%f40, %r24;
	fma.rn.f32 	%f41, %f35, 0f391FCB8E, 0f3AAF85ED;
	fma.rn.f32 	%f42, %f41, %f35, 0f3C1D9856;
	fma.rn.f32 	%f43, %f42, %f35, 0f3D6357BB;
	fma.rn.f32 	%f44, %f43, %f35, 0f3E75FDEC;
	fma.rn.f32 	%f45, %f44, %f35, 0f3F317218;
	fma.rn.f32 	%f46, %f45, %f35, 0f3F800000;
	mul.f32 	%f47, %f46, %f40;
	mul.f32 	%f48, %f47, %f39;
	selp.f32 	%f75, %f37, %f48, %p10;
	@%p8 bra 	$L__BB0_10;
	mov.f32 	%f49, 0f40800000;
	add.rn.f32 	%f75, %f49, %f3;
$L__BB0_10:
	add.s64 	%rd10, %rd1, %rd6;
	cvt.rzi.u64.f32 	%rd25, %f75;
	mad.lo.s64 	%rd11, %rd25, %rd33, %rd32;
	ld.global.s8 	%r25, [%rd10+-1];
	min.s32 	%r8, %r36, %r25;
	add.s32 	%r9, %r35, 1;
	setp.eq.s32 	%p11, %r9, 31;
	@%p11 bra 	$L__BB0_19;
	ld.global.u8 	%rs4, [%rd7];
	mov.b64 	%rd34, 0;
	setp.eq.s16 	%p12, %rs4, 65;
	@%p12 bra 	$L__BB0_15;
	setp.ne.s16 	%p13, %rs4, 67;
	@%p13 bra 	$L__BB0_14;
	mov.b64 	%rd34, 1;
	bra.uni 	$L__BB0_15;
$L__BB0_14:
	setp.eq.s16 	%p14, %rs4, 84;
	setp.eq.s16 	%p15, %rs4, 71;
	selp.b64 	%rd28, 3, 0, %p15;
	selp.b64 	%rd34, 2, %rd28, %p14;
$L__BB0_15:
	cvt.rn.f32.u32 	%f51, %r9;
	mov.f32 	%f52, 0f41F80000;
	sub.f32 	%f53, %f52, %f51;
	add.f32 	%f7, %f53, 0fBF800000;
	setp.eq.f32 	%p16, %f7, 0f00000000;
	mov.f32 	%f76, 0f3F800000;
	@%p16 bra 	$L__BB0_18;
	mul.rn.f32 	%f54, %f1, %f7;
	cvt.rni.f32.f32 	%f55, %f54;
	sub.f32 	%f56, %f54, %f55;
	neg.f32 	%f57, %f54;
	fma.rn.f32 	%f58, %f1, %f7, %f57;
	fma.rn.f32 	%f59, %f2, %f7, %f58;
	add.f32 	%f60, %f56, %f59;
	setp.gt.f32 	%p17, %f55, 0f00000000;
	selp.b32 	%r26, 0, -2097152000, %p17;
	abs.f32 	%f61, %f7;
	setp.num.f32 	%p18, %f61, %f61;
	setp.lt.f32 	%p19, %f54, 0f00000000;
	selp.f32 	%f62, 0f00000000, 0f7F800000, %p19;
	abs.f32 	%f63, %f54;
	setp.gt.f32 	%p20, %f63, 0f43180000;
	cvt.rzi.s32.f32 	%r27, %f55;
	shl.b32 	%r28, %r27, 23;
	sub.s32 	%r29, %r28, %r26;
	mov.b32 	%f64, %r29;
	add.s32 	%r30, %r26, 2130706432;
	mov.b32 	%f65, %r30;
	fma.rn.f32 	%f66, %f60, 0f391FCB8E, 0f3AAF85ED;
	fma.rn.f32 	%f67, %f66, %f60, 0f3C1D9856;
	fma.rn.f32 	%f68, %f67, %f60, 0f3D6357BB;
	fma.rn.f32 	%f69, %f68, %f60, 0f3E75FDEC;
	fma.rn.f32 	%f70, %f69, %f60, 0f3F317218;
	fma.rn.f32 	%f71, %f70, %f60, 0f3F800000;
	mul.f32 	%f72, %f71, %f65;
	mul.f32 	%f73, %f72, %f64;
	selp.f32 	%f76, %f62, %f73, %p20;
	@%p18 bra 	$L__BB0_18;
	mov.f32 	%f74, 0f40800000;
	add.rn.f32 	%f76, %f74, %f7;
$L__BB0_18:
	cvt.rzi.u64.f32 	%rd29, %f76;
	mad.lo.s64 	%rd32, %rd29, %rd34, %rd11;
	ld.global.s8 	%r31, [%rd10];
	min.s32 	%r36, %r8, %r31;
	add.s32 	%r34, %r34, 2;
	add.s32 	%r35, %r9, 1;
	bra.uni 	$L__BB0_3;
$L__BB0_19:
	setp.lt.s32 	%p21, %r8, 61;
	@%p21 bra 	$L__BB0_21;
	atom.global.add.u32 	%r32, [%rd3], 1;
	mul.wide.s32 	%rd30, %r32, 8;
	add.s64 	%rd31, %rd4, %rd30;
	st.global.u64 	[%rd31], %rd11;
$L__BB0_21:
	add.s32 	%r33, %r33, %r3;
	setp.lt.s32 	%p22, %r33, %r14;
	@%p22 bra 	$L__BB0_2;
$L__BB0_22:
	ret;

}
	// .globl	_ZN6thrust24THRUST_300001_SM_1000_NS8cuda_cub4core6detail13_kernel_agentINS1_8__unique9InitAgentIN3cub18CUB_300001_SM_100013ScanTileStateIiLb1EEEPiiEEJSA_mSB_EEEvDpT0_
.visible .entry _ZN6thrust24THRUST_300001_SM_1000_NS8cuda_cub4core6detail13_kernel_agentINS1_8__unique9InitAgentIN3cub18CUB_300001_SM_100013ScanTileStateIiLb1EEEPiiEEJSA_mSB_EEEvDpT0_(
	.param .align 8 .b8 _ZN6thrust24THRUST_300001_SM_1000_NS8cuda_cub4core6detail13_kernel_agentINS1_8__unique9InitAgentIN3cub18CUB_300001_SM_100013ScanTileStateIiLb1EEEPiiEEJSA_mSB_EEEvDpT0__param_0[8],
	.param .u64 _ZN6thrust24THRUST_300001_SM_1000_NS8cuda_cub4core6detail13_kernel_agentINS1_8__unique9InitAgentIN3cub18CUB_300001_SM_100013ScanTileStateIiLb1EEEPiiEEJSA_mSB_EEEvDpT0__param_1,
	.param .u64 .ptr .align 1 _ZN6thrust24THRUST_300001_SM_1000_NS8cuda_cub4core6detail13_kernel_agentINS1_8__unique9InitAgentIN3cub18CUB_300001_SM_100013ScanTileStateIiLb1EEEPiiEEJSA_mSB_EEEvDpT0__param_2
)
.maxntid 128
{
	.reg .pred 	%p<6>;
	.reg .b32 	%r<12>;
	.reg .b64 	%rd<9>;

	ld.param.u64 	%rd3, [_ZN6thrust24THRUST_300001_SM_1000_NS8cuda_cub4core6detail13_kernel_agentINS1_8__unique9InitAgentIN3cub18CUB_300001_SM_100013ScanTileStateIiLb1EEEPiiEEJSA_mSB_EEEvDpT0__param_0];
	ld.param.u32 	%r4, [_ZN6thrust24THRUST_300001_SM_1000_NS8cuda_cub4core6detail13_kernel_agentINS1_8__unique9InitAgentIN3cub18CUB_300001_SM_100013ScanTileStateIiLb1EEEPiiEEJSA_mSB_EEEvDpT0__param_1];
	ld.param.u64 	%rd2, [_ZN6thrust24THRUST_300001_SM_1000_NS8cuda_cub4core6detail13_kernel_agentINS1_8__unique9InitAgentIN3cub18CUB_300001_SM_100013ScanTileStateIiLb1EEEPiiEEJSA_mSB_EEEvDpT0__param_2];
	cvta.to.global.u64 	%rd1, %rd3;
	mov.u32 	%r1, %ctaid.x;
	mov.u32 	%r5, %ntid.x;
	mov.u32 	%r2, %tid.x;
	mad.lo.s32 	%r3, %r1, %r5, %r2;
	setp.ge.s32 	%p1, %r3, %r4;
	@%p1 bra 	$L__BB1_2;
	mul.wide.s32 	%rd4, %r3, 8;
	add.s64 	%rd5, %rd1, %rd4;
	mov.b32 	%r6, 0;
	mov.b32 	%r7, 99;
	st.global.v2.u32 	[%rd5+256], {%r7, %r6};
$L__BB1_2:
	setp.ne.s32 	%p2, %r1, 0;
	setp.gt.u32 	%p3, %r2, 31;
	or.pred  	%p4, %p2, %p3;
	@%p4 bra 	$L__BB1_4;
	mul.wide.u32 	%rd6, %r2, 8;
	add.s64 	%rd7, %rd1, %rd6;
	mov.b32 	%r9, 0;
	st.global.v2.u32 	[%rd7], {%r9, %r9};
$L__BB1_4:
	or.b32  	%r10, %r1, %r2;
	setp.ne.s32 	%p5, %r10, 0;
	@%p5 bra 	$L__BB1_6;
	cvta.to.global.u64 	%rd8, %rd2;
	mov.b32 	%r11, 0;
	st.global.u32 	[%rd8], %r11;
$L__BB1_6:
	ret;

}
	// .globl	_ZN6thrust24THRUST_300001_SM_1000_NS8cuda_cub4core6detail13_kernel_agentINS1_8__unique11UniqueAgentIPyS7_N4cuda3std3__48equal_toIyEEiPiEEJS7_S7_SC_SD_iN3cub18CUB_300001_SM_100013ScanTileStateIiLb1EEEmEEEvDpT0_
.visible .entry _ZN6thrust24THRUST_300001_SM_1000_NS8cuda_cub4core6detail13_kernel_agentINS1_8__unique11UniqueAgentIPyS7_N4cuda3std3__48equal_toIyEEiPiEEJS7_S7_SC_SD_iN3cub18CUB_300001_SM_100013ScanTileStateIiLb1EEEmEEEvDpT0_(
	.param .u64 .ptr .align 1 _ZN6thrust24THRUST_300001_SM_1000_NS8cuda_cub4core6detail13_kernel_agentINS1_8__unique11UniqueAgentIPyS7_N4cuda3std3__48equal_toIyEEiPiEEJS7_S7_SC_SD_iN3cub18CUB_300001_SM_100013ScanTileStateIiLb1EEEmEEEvDpT0__param_0,
	.param .u64 .ptr .align 1 _ZN6thrust24THRUST_300001_SM_1000_NS8cuda_cub4core6detail13_kernel_agentINS1_8__unique11UniqueAgentIPyS7_N4cuda3std3__48equal_toIyEEiPiEEJS7_S7_SC_SD_iN3cub18CUB_300001_SM_100013ScanTileStateIiLb1EEEmEEEvDpT0__param_1,
	.param .align 1 .b8 _ZN6thrust24THRUST_300001_SM_1000_NS8cuda_cub4core6detail13_kernel_agentINS1_8__unique11UniqueAgentIPyS7_N4cuda3std3__48equal_toIyEEiPiEEJS7_S7_SC_SD_iN3cub18CUB_300001_SM_100013ScanTileStateIiLb1EEEmEEEvDpT0__param_2[1],
	.param .u64 .ptr .align 1 _ZN6thrust24THRUST_300001_SM_1000_NS8cuda_cub4core6detail13_kernel_agentINS1_8__unique11UniqueAgentIPyS7_N4cuda3std3__48equal_toIyEEiPiEEJS7_S7_SC_SD_iN3cub18CUB_300001_SM_100013ScanTileStateIiLb1EEEmEEEvDpT0__param_3,
	.param .u32 _ZN6thrust24THRUST_300001_SM_1000_NS8cuda_cub4core6detail13_kernel_agentINS1_8__unique11UniqueAgentIPyS7_N4cuda3std3__48equal_toIyEEiPiEEJS7_S7_SC_SD_iN3cub18CUB_300001_SM_100013ScanTileStateIiLb1EEEmEEEvDpT0__param_4,
	.param .align 8 .b8 _ZN6thrust24THRUST_300001_SM_1000_NS8cuda_cub4core6detail13_kernel_agentINS1_8__unique11UniqueAgentIPyS7_N4cuda3std3__48equal_toIyEEiPiEEJS7_S7_SC_SD_iN3cub18CUB_300001_SM_100013ScanTileStateIiLb1EEEmEEEvDpT0__param_5[8],
	.param .u64 _ZN6thrust24THRUST_300001_SM_1000_NS8cuda_cub4core6detail13_kernel_agentINS1_8__unique11UniqueAgentIPyS7_N4cuda3std3__48equal_toIyEEiPiEEJS7_S7_SC_SD_iN3cub18CUB_300001_SM_100013ScanTileStateIiLb1EEEmEEEvDpT0__param_6
)
.maxntid 64
{
	.reg .pred 	%p<173>;
	.reg .b32 	%r<829>;
	.reg .b64 	%rd<217>;

	ld.param.u64 	%rd77, [_ZN6thrust24THRUST_300001_SM_1000_NS8cuda_cub4core6detail13_kernel_agentINS1_8__unique11UniqueAgentIPyS7_N4cuda3std3__48equal_toIyEEiPiEEJS7_S7_SC_SD_iN3cub18CUB_300001_SM_100013ScanTileStateIiLb1EEEmEEEvDpT0__param_0];
	ld.param.u64 	%rd2, [_ZN6thrust24THRUST_300001_SM_1000_NS8cuda_cub4core6detail13_kernel_agentINS1_8__unique11UniqueAgentIPyS7_N4cuda3std3__48equal_toIyEEiPiEEJS7_S7_SC_SD_iN3cub18CUB_300001_SM_100013ScanTileStateIiLb1EEEmEEEvDpT0__param_5];
	ld.param.u64 	%rd79, [_ZN6thrust24THRUST_300001_SM_1000_NS8cuda_cub4core6detail13_kernel_agentINS1_8__unique11UniqueAgentIPyS7_N4cuda3std3__48equal_toIyEEiPiEEJS7_S7_SC_SD_iN3cub18CUB_300001_SM_100013ScanTileStateIiLb1EEEmEEEvDpT0__param_1];
	ld.param.u32 	%r211, [_ZN6thrust24THRUST_300001_SM_1000_NS8cuda_cub4core6detail13_kernel_agentINS1_8__unique11UniqueAgentIPyS7_N4cuda3std3__48equal_toIyEEiPiEEJS7_S7_SC_SD_iN3cub18CUB_300001_SM_100013ScanTileStateIiLb1EEEmEEEvDpT0__param_6];
	cvta.to.global.u64 	%rd1, %rd79;
	mov.u32 	%r1, %ctaid.x;
	mul.lo.s32 	%r2, %r1, 320;
	add.s32 	%r212, %r211, -1;
	setp.ge.s32 	%p10, %r1, %r212;
	@%p10 bra 	$L__BB2_75;
	setp.ne.s32 	%p102, %r1, 0;
	@%p102 bra 	$L__BB2_26;
	mov.u32 	%r789, %tid.x;
	and.b32  	%r694, %r789, 31;
	and.b32  	%r695, %r789, 992;
	add.s32 	%r696, %r2, %r694;
	mad.lo.s32 	%r697, %r695, 5, %r696;
	mul.wide.u32 	%rd189, %r697, 8;
	add.s64 	%rd180, %rd77, %rd189;
	// begin inline asm
	ld.global.nc.u64 %rd179, [%rd180];
	// end inline asm
	add.s64 	%rd182, %rd180, 256;
	// begin inline asm
	ld.global.nc.u64 %rd181, [%rd182];
	// end inline asm
	add.s64 	%rd184, %rd180, 512;
	// begin inline asm
	ld.global.nc.u64 %rd183, [%rd184];
	// end inline asm
	add.s64 	%rd186, %rd180, 768;
	// begin inline asm
	ld.global.nc.u64 %rd185, [%rd186];
	// end inline asm
	add.s64 	%rd188, %rd180, 1024;
	// begin inline asm
	ld.global.nc.u64 %rd187, [%rd188];
	// end inline asm
	// begin inline asm
	mov.u32 %r692, %laneid;
	// end inline asm
	shr.u32 	%r5, %r789, 5;
	mad.lo.s32 	%r698, %r5, 160, %r692;
	shl.b32 	%r699, %r698, 3;
	mov.u32 	%r700, _ZN6thrust24THRUST_300001_SM_1000_NS8cuda_cub4core6detail5shmemE;
	add.s32 	%r701, %r700, %r699;
	st.shared.u64 	[%r701], %rd179;
	st.shared.u64 	[%r701+256], %rd181;
	st.shared.u64 	[%r701+512], %rd183;
	st.shared.u64 	[%r701+768], %rd185;
	st.shared.u64 	[%r701+1024], %rd187;
	bar.warp.sync 	-1;
	shl.b32 	%r702, %r692, 5;
	add.s32 	%r703, %r701, %r702;
	ld.shared.u64 	%rd3, [%r703];
	ld.shared.u64 	%rd4, [%r703+8];
	ld.shared.u64 	%rd5, [%r703+16];
	ld.shared.u64 	%rd6, [%r703+24];
	ld.shared.u64 	%rd7, [%r703+32];
	bar.sync 	0;
	shl.b32 	%r704, %r789, 3;
	add.s32 	%r786, %r700, %r704;
	add.s32 	%r6, %r786, 560;
	st.shared.u64 	[%r786+560], %rd7;
	bar.sync 	0;
	setp.eq.s32 	%p153, %r789, 0;
	mov.b32 	%r784, 1;
	@%p153 bra 	$L__BB2_4;
	ld.shared.u64 	%rd190, [%r6+-8];
	setp.ne.s64 	%p154, %rd190, %rd3;
	selp.u32 	%r784, 1, 0, %p154;
$L__BB2_4:
	setp.ne.s64 	%p155, %rd3, %rd4;
	selp.u32 	%r736, 1, 0, %p155;
	setp.ne.s64 	%p156, %rd4, %rd5;
	selp.u32 	%r737, 1, 0, %p156;
	setp.ne.s64 	%p157, %rd5, %rd6;
	selp.u32 	%r738, 1, 0, %p157;
	setp.ne.s64 	%p158, %rd6, %rd7;
	selp.u32 	%r739, 1, 0, %p158;
	bar.sync 	0;
	add.s32 	%r9, %r784, %r736;
	add.s32 	%r10, %r9, %r737;
	add.s32 	%r11, %r10, %r738;
	add.s32 	%r710, %r11, %r739;
	mov.b32 	%r708, 1;
	mov.b32 	%r733, 0;
	mov.b32 	%r735, -1;
	// begin inline asm
	{  .reg .s32 r0;  .reg .pred p;  shfl.sync.up.b32 r0|p, %r710, %r708, %r733, %r735;  @p add.s32 r0, r0, %r710;  mov.s32 %r706, r0;}
	// end inline asm
	mov.b32 	%r714, 2;
	// begin inline asm
	{  .reg .s32 r0;  .reg .pred p;  shfl.sync.up.b32 r0|p, %r706, %r714, %r733, %r735;  @p add.s32 r0, r0, %r706;  mov.s32 %r712, r0;}
	// end inline asm
	mov.b32 	%r720, 4;
	// begin inline asm
	{  .reg .s32 r0;  .reg .pred p;  shfl.sync.up.b32 r0|p, %r712, %r720, %r733, %r735;  @p add.s32 r0, r0, %r712;  mov.s32 %r718, r0;}
	// end inline asm
	mov.b32 	%r726, 8;
	// begin inline asm
	{  .reg .s32 r0;  .reg .pred p;  shfl.sync.up.b32 r0|p, %r718, %r726, %r733, %r735;  @p add.s32 r0, r0, %r718;  mov.s32 %r724, r0;}
	// end inline asm
	mov.b32 	%r732, 16;
	// begin inline asm
	{  .reg .s32 r0;  .reg .pred p;  shfl.sync.up.b32 r0|p, %r724, %r732, %r733, %r735;  @p add.s32 r0, r0, %r724;  mov.s32 %r730, r0;}
	// end inline asm
	setp.ne.s32 	%p159, %r692, 31;
	@%p159 bra 	$L__BB2_6;
	shl.b32 	%r740, %r5, 2;
	add.s32 	%r742, %r700, %r740;
	st.shared.u32 	[%r742], %r730;
$L__BB2_6:
	setp.ne.s32 	%p160, %r789, 0;
	bar.sync 	0;
	ld.shared.v2.u32 	{%r743, %r744}, [_ZN6thrust24THRUST_300001_SM_1000_NS8cuda_cub4core6detail5shmemE];
	add.s32 	%r14, %r744, %r743;
	setp.lt.u32 	%p161, %r789, 32;
	selp.b32 	%r745, 0, %r743, %p161;
	setp.eq.s32 	%p162, %r692, 0;
	sub.s32 	%r746, %r730, %r710;
	selp.b32 	%r747, 0, %r746, %p162;
	add.s32 	%r15, %r745, %r747;
	@%p160 bra 	$L__BB2_8;
	add.s64 	%rd191, %rd2, 256;
	mov.b32 	%r748, 101;
	// begin inline asm
	st.relaxed.gpu.v2.u32 [%rd191], {%r748, %r14};
	// end inline asm
$L__BB2_8:
	bar.sync 	0;
	setp.eq.s32 	%p163, %r784, 0;
	@%p163 bra 	$L__BB2_10;
	shl.b32 	%r750, %r15, 3;
	add.s32 	%r752, %r700, %r750;
	st.shared.u64 	[%r752], %rd3;
$L__BB2_10:
	setp.eq.s64 	%p164, %rd3, %rd4;
	@%p164 bra 	$L__BB2_12;
	add.s32 	%r753, %r15, %r784;
	shl.b32 	%r754, %r753, 3;
	add.s32 	%r756, %r700, %r754;
	st.shared.u64 	[%r756], %rd4;
$L__BB2_12:
	setp.eq.s64 	%p165, %rd4, %rd5;
	@%p165 bra 	$L__BB2_14;
	add.s32 	%r757, %r9, %r15;
	shl.b32 	%r758, %r757, 3;
	add.s32 	%r760, %r700, %r758;
	st.shared.u64 	[%r760], %rd5;
$L__BB2_14:
	setp.eq.s64 	%p166, %rd5, %rd6;
	@%p166 bra 	$L__BB2_16;
	add.s32 	%r761, %r10, %r15;
	shl.b32 	%r762, %r761, 3;
	add.s32 	%r764, %r700, %r762;
	st.shared.u64 	[%r764], %rd6;
$L__BB2_16:
	setp.eq.s64 	%p167, %rd6, %rd7;
	@%p167 bra 	$L__BB2_18;
	add.s32 	%r765, %r11, %r15;
	shl.b32 	%r766, %r765, 3;
	add.s32 	%r768, %r700, %r766;
	st.shared.u64 	[%r768], %rd7;
$L__BB2_18:
	bar.sync 	0;
	setp.ge.s32 	%p168, %r789, %r14;
	@%p168 bra 	$L__BB2_25;
	not.b32 	%r769, %r789;
	add.s32 	%r16, %r14, %r769;
	and.b32  	%r770, %r16, 192;
	setp.eq.s32 	%p169, %r770, 192;
	@%p169 bra 	$L__BB2_22;
	shr.u32 	%r771, %r16, 6;
	add.s32 	%r772, %r771, 1;
	and.b32  	%r773, %r772, 3;
	mul.wide.u32 	%rd192, %r789, 8;
	add.s64 	%rd201, %rd1, %rd192;
	neg.s32 	%r785, %r773;
	shl.b32 	%r776, %r772, 6;
	and.b32  	%r777, %r776, 192;
	add.s32 	%r789, %r789, %r777;
$L__BB2_21:
	.pragma "nounroll";
	ld.shared.u64 	%rd193, [%r786];
	st.global.u64 	[%rd201], %rd193;
	add.s64 	%rd201, %rd201, 512;
	add.s32 	%r786, %r786, 512;
	add.s32 	%r785, %r785, 1;
	setp.ne.s32 	%p170, %r785, 0;
	@%p170 bra 	$L__BB2_21;
$L__BB2_22:
	setp.lt.u32 	%p171, %r16, 192;
	@%p171 bra 	$L__BB2_25;
	mul.wide.u32 	%rd194, %r789, 8;
	add.s64 	%rd195, %rd194, %rd1;
	add.s64 	%rd202, %rd195, 1024;
	shl.b32 	%r778, %r789, 3;
	add.s32 	%r780, %r778, %r700;
	add.s32 	%r788, %r780, 1024;
$L__BB2_24:
	ld.shared.u64 	%rd196, [%r788+-1024];
	st.global.u64 	[%rd202+-1024], %rd196;
	ld.shared.u64 	%rd197, [%r788+-512];
	st.global.u64 	[%rd202+-512], %rd197;
	ld.shared.u64 	%rd198, [%r788];
	st.global.u64 	[%rd202], %rd198;
	ld.shared.u64 	%rd199, [%r788+512];
	st.global.u64 	[%rd202+512], %rd199;
	add.s32 	%r789, %r789, 256;
	add.s64 	%rd202, %rd202, 2048;
	add.s32 	%r788, %r788, 2048;
	setp.lt.s32 	%p172, %r789, %r14;
	@%p172 bra 	$L__BB2_24;
$L__BB2_25:
	bar.sync 	0;
	bra.uni 	$L__BB2_169;
$L__BB2_26:
	mov.u32 	%r805, %tid.x;
	and.b32  	%r511, %r805, 31;
	and.b32  	%r512, %r805, 992;
	add.s32 	%r513, %r2, %r511;
	mad.lo.s32 	%r514, %r512, 5, %r513;
	mul.wide.u32 	%rd156, %r514, 8;
	add.s64 	%rd145, %rd77, %rd156;
	// begin inline asm
	ld.global.nc.u64 %rd144, [%rd145];
	// end inline asm
	add.s64 	%rd147, %rd145, 256;
	// begin inline asm
	ld.global.nc.u64 %rd146, [%rd147];
	// end inline asm
	add.s64 	%rd149, %rd145, 512;
	// begin inline asm
	ld.global.nc.u64 %rd148, [%rd149];
	// end inline asm
	add.s64 	%rd151, %rd145, 768;
	// begin inline asm
	ld.global.nc.u64 %rd150, [%rd151];
	// end inline asm
	add.s64 	%rd153, %rd145, 1024;
	// begin inline asm
	ld.global.nc.u64 %rd152, [%rd153];
	// end inline asm
	// begin inline asm
	mov.u32 %r510, %laneid;
	// end inline asm
	shr.u32 	%r32, %r805, 5;
	mad.lo.s32 	%r515, %r32, 160, %r510;
	shl.b32 	%r516, %r515, 3;
	mov.u32 	%r517, _ZN6thrust24THRUST_300001_SM_1000_NS8cuda_cub4core6detail5shmemE;
	add.s32 	%r518, %r517, %r516;
	st.shared.u64 	[%r518], %rd144;
	st.shared.u64 	[%r518+256], %rd146;
	st.shared.u64 	[%r518+512], %rd148;
	st.shared.u64 	[%r518+768], %rd150;
	st.shared.u64 	[%r518+1024], %rd152;
	bar.warp.sync 	-1;
	shl.b32 	%r519, %r510, 5;
	add.s32 	%r520, %r518, %r519;
	ld.shared.u64 	%rd14, [%r520];
	ld.shared.u64 	%rd15, [%r520+8];
	ld.shared.u64 	%rd16, [%r520+16];
	ld.shared.u64 	%rd17, [%r520+24];
	ld.shared.u64 	%rd18, [%r520+32];
	bar.sync 	0;
	mul.wide.s32 	%rd157, %r2, 8;
	add.s64 	%rd158, %rd77, %rd157;
	add.s64 	%rd155, %rd158, -8;
	// begin inline asm
	ld.global.nc.u64 %rd203, [%rd155];
	// end inline asm
	shl.b32 	%r521, %r805, 3;
	add.s32 	%r522, %r517, %r521;
	add.s32 	%r33, %r522, 560;
	st.shared.u64 	[%r522+560], %rd18;
	bar.sync 	0;
	setp.eq.s32 	%p103, %r805, 0;
	@%p103 bra 	$L__BB2_28;
	ld.shared.u64 	%rd203, [%r33+-8];
$L__BB2_28:
	setp.ne.s64 	%p104, %rd203, %rd14;
	selp.u32 	%r34, 1, 0, %p104;
	setp.ne.s64 	%p105, %rd14, %rd15;
	selp.u32 	%r553, 1, 0, %p105;
	setp.ne.s64 	%p106, %rd15, %rd16;
	selp.u32 	%r554, 1, 0, %p106;
	setp.ne.s64 	%p107, %rd16, %rd17;
	selp.u32 	%r555, 1, 0, %p107;
	setp.ne.s64 	%p108, %rd17, %rd18;
	selp.u32 	%r556, 1, 0, %p108;
	bar.sync 	0;
	add.s32 	%r35, %r553, %r34;
	add.s32 	%r36, %r35, %r554;
	add.s32 	%r37, %r36, %r555;
	add.s32 	%r527, %r37, %r556;
	mov.b32 	%r525, 1;
	mov.b32 	%r550, 0;
	mov.b32 	%r552, -1;
	// begin inline asm
	{  .reg .s32 r0;  .reg .pred p;  shfl.sync.up.b32 r0|p, %r527, %r525, %r550, %r552;  @p add.s32 r0, r0, %r527;  mov.s32 %r523, r0;}
	// end inline asm
	mov.b32 	%r531, 2;
	// begin inline asm
	{  .reg .s32 r0;  .reg .pred p;  shfl.sync.up.b32 r0|p, %r523, %r531, %r550, %r552;  @p add.s32 r0, r0, %r523;  mov.s32 %r529, r0;}
	// end inline asm
	mov.b32 	%r537, 4;
	// begin inline asm
	{  .reg .s32 r0;  .reg .pred p;  shfl.sync.up.b32 r0|p, %r529, %r537, %r550, %r552;  @p add.s32 r0, r0, %r529;  mov.s32 %r535, r0;}
	// end inline asm
	mov.b32 	%r543, 8;
	// begin inline asm
	{  .reg .s32 r0;  .reg .pred p;  shfl.sync.up.b32 r0|p, %r535, %r543, %r550, %r552;  @p add.s32 r0, r0, %r535;  mov.s32 %r541, r0;}
	// end inline asm
	mov.b32 	%r549, 16;
	// begin inline asm
	{  .reg .s32 r0;  .reg .pred p;  shfl.sync.up.b32 r0|p, %r541, %r549, %r550, %r552;  @p add.s32 r0, r0, %r541;  mov.s32 %r547, r0;}
	// end inline asm
	setp.ne.s32 	%p109, %r510, 31;
	@%p109 bra 	$L__BB2_30;
	shl.b32 	%r557, %r32, 2;
	add.s32 	%r559, %r517, %r557;
	st.shared.u32 	[%r559], %r547;
$L__BB2_30:
	sub.s32 	%r560, %r547, %r527;
	bar.sync 	0;
	ld.shared.v2.u32 	{%r561, %r562}, [_ZN6thrust24THRUST_300001_SM_1000_NS8cuda_cub4core6detail5shmemE];
	add.s32 	%r40, %r562, %r561;
	setp.gt.u32 	%p110, %r805, 31;
	setp.lt.u32 	%p111, %r805, 32;
	setp.eq.s32 	%p112, %r510, 0;
	selp.b32 	%r563, 0, %r560, %p112;
	add.s32 	%r797, %r561, %r563;
	selp.b32 	%r42, %r560, %r797, %p111;
	@%p110 bra 	$L__BB2_55;
	setp.ne.s32 	%p113, %r805, 0;
	mul.wide.u32 	%rd159, %r1, 8;
	add.s64 	%rd22, %rd2, %rd159;
	@%p113 bra 	$L__BB2_33;
	st.shared.u32 	[_ZN6thrust24THRUST_300001_SM_1000_NS8cuda_cub4core6detail5shmemE+44], %r40;
	add.s64 	%rd160, %rd22, 256;
	mov.b32 	%r564, 100;
	// begin inline asm
	st.relaxed.gpu.v2.u32 [%rd160], {%r564, %r40};
	// end inline asm
$L__BB2_33:
	not.b32 	%r43, %r805;
	mov.u32 	%r44, %nctaid.x;
	setp.gt.u32 	%p114, %r44, 499;
	@%p114 bra 	$L__BB2_35;
	membar.cta;
	bra.uni 	$L__BB2_36;
$L__BB2_35:
	mov.b32 	%r566, 450;
	// begin inline asm
	nanosleep.u32 %r566;
	// end inline asm
$L__BB2_36:
	mul.wide.s32 	%rd162, %r43, 8;
	add.s64 	%rd163, %rd22, %rd162;
	add.s64 	%rd161, %rd163, 256;
	// begin inline asm
	ld.relaxed.gpu.v2.u32 {%r795, %r791}, [%rd161];
	// end inline asm
$L__BB2_37:
	setp.eq.s32 	%p115, %r795, 99;
	mov.b32 	%r569, -1;
	vote.sync.any.pred 	%p116, %p115, %r569;
	not.pred 	%p117, %p116;
	@%p117 bra 	$L__BB2_42;
	@%p114 bra 	$L__BB2_40;
	membar.cta;
	bra.uni 	$L__BB2_41;
$L__BB2_40:
	mov.b32 	%r689, 350;
	// begin inline asm
	nanosleep.u32 %r689;
	// end inline asm
$L__BB2_41:
	// begin inline asm
	ld.relaxed.gpu.v2.u32 {%r795, %r791}, [%rd161];
	// end inline asm
	bra.uni 	$L__BB2_37;
$L__BB2_42:
	setp.eq.s32 	%p118, %r795, 101;
	mov.b32 	%r596, -1;
	vote.sync.ballot.b32 	%r597, %p118, %r596;
	// begin inline asm
	mov.u32 %r571, %lanemask_ge;
	// end inline asm
	and.b32  	%r598, %r597, %r571;
	or.b32  	%r599, %r598, -2147483648;
	add.s32 	%r600, %r599, -1;
	not.b32 	%r601, %r599;
	and.b32  	%r602, %r601, %r600;
	popc.b32 	%r575, %r602;
	mov.b32 	%r574, 1;
	// begin inline asm
	shfl.sync.down.b32 %r572, %r791, %r574, %r575, %r596;
	// end inline asm
	setp.lt.s32 	%p120, %r510, %r575;
	selp.b32 	%r603, %r572, 0, %p120;
	add.s32 	%r578, %r603, %r791;
	mov.b32 	%r579, 2;
	// begin inline asm
	shfl.sync.down.b32 %r577, %r578, %r579, %r575, %r596;
	// end inline asm
	add.s32 	%r54, %r510, 2;
	setp.gt.s32 	%p121, %r54, %r575;
	selp.b32 	%r604, 0, %r577, %p121;
	add.s32 	%r583, %r578, %r604;
	mov.b32 	%r584, 4;
	// begin inline asm
	shfl.sync.down.b32 %r582, %r583, %r584, %r575, %r596;
	// end inline asm
	add.s32 	%r55, %r510, 4;
	setp.gt.s32 	%p122, %r55, %r575;
	selp.b32 	%r605, 0, %r582, %p122;
	add.s32 	%r588, %r583, %r605;
	mov.b32 	%r589, 8;
	// begin inline asm
	shfl.sync.down.b32 %r587, %r588, %r589, %r575, %r596;
	// end inline asm
	add.s32 	%r56, %r510, 8;
	setp.gt.s32 	%p123, %r56, %r575;
	selp.b32 	%r606, 0, %r587, %p123;
	add.s32 	%r593, %r588, %r606;
	mov.b32 	%r594, 16;
	// begin inline asm
	shfl.sync.down.b32 %r592, %r593, %r594, %r575, %r596;
	// end inline asm
	add.s32 	%r57, %r510, 16;
	setp.gt.s32 	%p124, %r57, %r575;
	selp.b32 	%r607, 0, %r592, %p124;
	add.s32 	%r792, %r593, %r607;
	add.s32 	%r794, %r1, %r43;
	add.s64 	%rd24, %rd2, 256;
$L__BB2_43:
	setp.ne.s32 	%p125, %r795, 101;
	mov.b32 	%r608, -1;
	vote.sync.all.pred 	%p126, %p125, %r608;
	not.pred 	%p127, %p126;
	@%p127 bra 	$L__BB2_51;
	mul.wide.s32 	%rd175, %r794, 8;
	add.s64 	%rd176, %rd24, %rd175;
	add.s64 	%rd174, %rd176, -256;
	// begin inline asm
	ld.relaxed.gpu.v2.u32 {%r795, %r796}, [%rd174];
	// end inline asm
$L__BB2_45:
	setp.eq.s32 	%p141, %r795, 99;
	mov.b32 	%r647, -1;
	vote.sync.any.pred 	%p142, %p141, %r647;
	not.pred 	%p143, %p142;
	@%p143 bra 	$L__BB2_50;
	@%p114 bra 	$L__BB2_48;
	membar.cta;
	bra.uni 	$L__BB2_49;
$L__BB2_48:
	mov.b32 	%r686, 350;
	// begin inline asm
	nanosleep.u32 %r686;
	// end inline asm
$L__BB2_49:
	// begin inline asm
	ld.relaxed.gpu.v2.u32 {%r795, %r796}, [%rd174];
	// end inline asm
	bra.uni 	$L__BB2_45;
$L__BB2_50:
	setp.eq.s32 	%p144, %r795, 101;
	mov.b32 	%r673, -1;
	vote.sync.ballot.b32 	%r674, %p144, %r673;
	and.b32  	%r675, %r674, %r571;
	or.b32  	%r676, %r675, -2147483648;
	add.s32 	%r677, %r676, -1;
	not.b32 	%r678, %r676;
	and.b32  	%r679, %r678, %r677;
	popc.b32 	%r652, %r679;
	mov.b32 	%r651, 1;
	// begin inline asm
	shfl.sync.down.b32 %r649, %r796, %r651, %r652, %r673;
	// end inline asm
	setp.lt.s32 	%p146, %r510, %r652;
	selp.b32 	%r680, %r649, 0, %p146;
	add.s32 	%r655, %r680, %r796;
	mov.b32 	%r656, 2;
	// begin inline asm
	shfl.sync.down.b32 %r654, %r655, %r656, %r652, %r673;
	// end inline asm
	setp.gt.s32 	%p147, %r54, %r652;
	selp.b32 	%r681, 0, %r654, %p147;
	add.s32 	%r660, %r655, %r681;
	mov.b32 	%r661, 4;
	// begin inline asm
	shfl.sync.down.b32 %r659, %r660, %r661, %r652, %r673;
	// end inline asm
	setp.gt.s32 	%p148, %r55, %r652;
	selp.b32 	%r682, 0, %r659, %p148;
	add.s32 	%r665, %r660, %r682;
	mov.b32 	%r666, 8;
	// begin inline asm
	shfl.sync.down.b32 %r664, %r665, %r666, %r652, %r673;
	// end inline asm
	setp.gt.s32 	%p149, %r56, %r652;
	selp.b32 	%r683, 0, %r664, %p149;
	add.s32 	%r670, %r665, %r683;
	mov.b32 	%r671, 16;
	// begin inline asm
	shfl.sync.down.b32 %r669, %r670, %r671, %r652, %r673;
	// end inline asm
	setp.gt.s32 	%p150, %r57, %r652;
	selp.b32 	%r684, 0, %r669, %p150;
	add.s32 	%r685, %r684, %r792;
	add.s32 	%r792, %r685, %r670;
	add.s32 	%r794, %r794, -32;
	bra.uni 	$L__BB2_43;
$L__BB2_51:
	setp.ne.s32 	%p128, %r805, 0;
	@%p128 bra 	$L__BB2_53;
	add.s32 	%r611, %r792, %r40;
	add.s64 	%rd164, %rd22, 256;
	mov.b32 	%r610, 101;
	// begin inline asm
	st.relaxed.gpu.v2.u32 [%rd164], {%r610, %r611};
	// end inline asm
	st.shared.u32 	[_ZN6thrust24THRUST_300001_SM_1000_NS8cuda_cub4core6detail5shmemE+36], %r792;
	st.shared.u32 	[_ZN6thrust24THRUST_300001_SM_1000_NS8cuda_cub4core6detail5shmemE+40], %r611;
$L__BB2_53:
	setp.ne.s32 	%p129, %r510, 0;
	mov.u32 	%r797, %r42;
	@%p129 bra 	$L__BB2_55;
	st.shared.u32 	[_ZN6thrust24THRUST_300001_SM_1000_NS8cuda_cub4core6detail5shmemE+12], %r792;
	mov.u32 	%r797, %r792;
$L__BB2_55:
	setp.eq.s32 	%p130, %r805, 0;
	bar.sync 	0;
	@%p130 bra 	$L__BB2_57;
	ld.shared.u32 	%r612, [_ZN6thrust24THRUST_300001_SM_1000_NS8cuda_cub4core6detail5shmemE+12];
	add.s32 	%r797, %r612, %r797;
$L__BB2_57:
	setp.eq.s64 	%p131, %rd203, %rd14;
	add.s32 	%r76, %r797, %r34;
	add.s32 	%r77, %r35, %r797;
	add.s32 	%r78, %r36, %r797;
	add.s32 	%r79, %r37, %r797;
	ld.shared.u32 	%r80, [_ZN6thrust24THRUST_300001_SM_1000_NS8cuda_cub4core6detail5shmemE+44];
	ld.shared.u32 	%r81, [_ZN6thrust24THRUST_300001_SM_1000_NS8cuda_cub4core6detail5shmemE+36];
	bar.sync 	0;
	@%p131 bra 	$L__BB2_59;
	sub.s32 	%r613, %r797, %r81;
	shl.b32 	%r614, %r613, 3;
	mov.u32 	%r615, _ZN6thrust24THRUST_300001_SM_1000_NS8cuda_cub4core6detail5shmemE;
	add.s32 	%r616, %r615, %r614;
	st.shared.u64 	[%r616], %rd14;
$L__BB2_59:
	setp.eq.s64 	%p132, %rd14, %rd15;
	@%p132 bra 	$L__BB2_61;
	sub.s32 	%r617, %r76, %r81;
	shl.b32 	%r618, %r617, 3;
	mov.u32 	%r619, _ZN6thrust24THRUST_300001_SM_1000_NS8cuda_cub4core6detail5shmemE;
	add.s32 	%r620, %r619, %r618;
	st.shared.u64 	[%r620], %rd15;
$L__BB2_61:
	setp.eq.s64 	%p133, %rd15, %rd16;
	@%p133 bra 	$L__BB2_63;
	sub.s32 	%r621, %r77, %r81;
	shl.b32 	%r622, %r621, 3;
	mov.u32 	%r623, _ZN6thrust24THRUST_300001_SM_1000_NS8cuda_cub4core6detail5shmemE;
	add.s32 	%r624, %r623, %r622;
	st.shared.u64 	[%r624], %rd16;
$L__BB2_63:
	setp.eq.s64 	%p134, %rd16, %rd17;
	@%p134 bra 	$L__BB2_65;
	sub.s32 	%r625, %r78, %r81;
	shl.b32 	%r626, %r625, 3;
	mov.u32 	%r627, _ZN6thrust24THRUST_300001_SM_1000_NS8cuda_cub4core6detail5shmemE;
	add.s32 	%r628, %r627, %r626;
	st.shared.u64 	[%r628], %rd17;
$L__BB2_65:
	setp.eq.s64 	%p135, %rd17, %rd18;
	@%p135 bra 	$L__BB2_67;
	sub.s32 	%r629, %r79, %r81;
	shl.b32 	%r630, %r629, 3;
	mov.u32 	%r631, _ZN6thrust24THRUST_300001_SM_1000_NS8cuda_cub4core6detail5shmemE;
	add.s32 	%r632, %r631, %r630;
	st.shared.u64 	[%r632], %rd18;
$L__BB2_67:
	bar.sync 	0;
	setp.ge.s32 	%p136, %r805, %r80;
	@%p136 bra 	$L__BB2_74;
	not.b32 	%r633, %r805;
	add.s32 	%r82, %r80, %r633;
	and.b32  	%r634, %r82, 192;
	setp.eq.s32 	%p137, %r634, 192;
	@%p137 bra 	$L__BB2_71;
	shr.u32 	%r635, %r82, 6;
	add.s32 	%r636, %r635, 1;
	and.b32  	%r637, %r636, 3;
	add.s32 	%r801, %r805, %r81;
	shl.b32 	%r638, %r805, 3;
	mov.u32 	%r639, _ZN6thrust24THRUST_300001_SM_1000_NS8cuda_cub4core6detail5shmemE;
	add.s32 	%r800, %r639, %r638;
	neg.s32 	%r799, %r637;
	shl.b32 	%r640, %r636, 6;
	and.b32  	%r641, %r640, 192;
	add.s32 	%r805, %r805, %r641;
$L__BB2_70:
	.pragma "nounroll";
	mul.wide.s32 	%rd165, %r801, 8;
	add.s64 	%rd166, %rd1, %rd165;
	ld.shared.u64 	%rd167, [%r800];
	st.global.u64 	[%rd166], %rd167;
	add.s32 	%r801, %r801, 64;
	add.s32 	%r800, %r800, 512;
	add.s32 	%r799, %r799, 1;
	setp.ne.s32 	%p138, %r799, 0;
	@%p138 bra 	$L__BB2_70;
$L__BB2_71:
	setp.lt.u32 	%p139, %r82, 192;
	@%p139 bra 	$L__BB2_74;
	add.s64 	%rd26, %rd1, 1024;
	add.s32 	%r804, %r805, %r81;
	shl.b32 	%r642, %r805, 3;
	mov.u32 	%r643, _ZN6thrust24THRUST_300001_SM_1000_NS8cuda_cub4core6detail5shmemE;
	add.s32 	%r644, %r642, %r643;
	add.s32 	%r803, %r644, 1024;
$L__BB2_73:
	mul.wide.s32 	%rd168, %r804, 8;
	add.s64 	%rd169, %rd26, %rd168;
	ld.shared.u64 	%rd170, [%r803+-1024];
	st.global.u64 	[%rd169+-1024], %rd170;
	ld.shared.u64 	%rd171, [%r803+-512];
	st.global.u64 	[%rd169+-512], %rd171;
	ld.shared.u64 	%rd172, [%r803];
	st.global.u64 	[%rd169], %rd172;
	ld.shared.u64 	%rd173, [%r803+512];
	st.global.u64 	[%rd169+512], %rd173;
	add.s32 	%r805, %r805, 256;
	add.s32 	%r804, %r804, 256;
	add.s32 	%r803, %r803, 2048;
	setp.lt.s32 	%p140, %r805, %r80;
	@%p140 bra 	$L__BB2_73;
$L__BB2_74:
	bar.sync 	0;
	bra.uni 	$L__BB2_169;
$L__BB2_75:
	ld.param.u32 	%r781, [_ZN6thrust24THRUST_300001_SM_1000_NS8cuda_cub4core6detail13_kernel_agentINS1_8__unique11UniqueAgentIPyS7_N4cuda3std3__48equal_toIyEEiPiEEJS7_S7_SC_SD_iN3cub18CUB_300001_SM_100013ScanTileStateIiLb1EEEmEEEvDpT0__param_4];
	sub.s32 	%r102, %r781, %r2;
	setp.ne.s32 	%p11, %r1, 0;
	@%p11 bra 	$L__BB2_108;
	mul.wide.u32 	%rd121, %r2, 8;
	add.s64 	%rd120, %rd77, %rd121;
	// begin inline asm
	ld.global.nc.u64 %rd208, [%rd120];
	// end inline asm
	mov.u32 	%r811, %tid.x;
	and.b32  	%r410, %r811, 31;
	and.b32  	%r411, %r811, 992;
	mul.lo.s32 	%r412, %r411, 5;
	or.b32  	%r104, %r412, %r410;
	setp.ge.s32 	%p72, %r104, %r102;
	mov.u64 	%rd204, %rd208;
	@%p72 bra 	$L__BB2_78;
	add.s32 	%r413, %r104, %r2;
	mul.wide.u32 	%rd124, %r413, 8;
	add.s64 	%rd123, %rd77, %rd124;
	// begin inline asm
	ld.global.nc.u64 %rd204, [%rd123];
	// end inline asm
$L__BB2_78:
	add.s32 	%r414, %r104, 32;
	setp.ge.s32 	%p73, %r414, %r102;
	shl.b32 	%r415, %r104, 3;
	cvt.u64.u32 	%rd125, %r415;
	add.s64 	%rd31, %rd120, %rd125;
	mov.u64 	%rd205, %rd208;
	@%p73 bra 	$L__BB2_80;
	add.s64 	%rd127, %rd31, 256;
	// begin inline asm
	ld.global.nc.u64 %rd205, [%rd127];
	// end inline asm
$L__BB2_80:
	add.s32 	%r416, %r104, 64;
	setp.ge.s32 	%p74, %r416, %r102;
	mov.u64 	%rd206, %rd208;
	@%p74 bra 	$L__BB2_82;
	add.s64 	%rd129, %rd31, 512;
	// begin inline asm
	ld.global.nc.u64 %rd206, [%rd129];
	// end inline asm
$L__BB2_82:
	add.s32 	%r417, %r104, 96;
	setp.ge.s32 	%p75, %r417, %r102;
	mov.u64 	%rd207, %rd208;
	@%p75 bra 	$L__BB2_84;
	add.s64 	%rd131, %rd31, 768;
	// begin inline asm
	ld.global.nc.u64 %rd207, [%rd131];
	// end inline asm
$L__BB2_84:
	add.s32 	%r418, %r104, 128;
	setp.ge.s32 	%p76, %r418, %r102;
	@%p76 bra 	$L__BB2_86;
	add.s64 	%rd133, %rd31, 1024;
	// begin inline asm
	ld.global.nc.u64 %rd208, [%rd133];
	// end inline asm
$L__BB2_86:
	// begin inline asm
	mov.u32 %r419, %laneid;
	// end inline asm
	shr.u32 	%r106, %r811, 5;
	mad.lo.s32 	%r421, %r106, 160, %r419;
	shl.b32 	%r422, %r421, 3;
	mov.u32 	%r423, _ZN6thrust24THRUST_300001_SM_1000_NS8cuda_cub4core6detail5shmemE;
	add.s32 	%r424, %r423, %r422;
	st.shared.u64 	[%r424], %rd204;
	st.shared.u64 	[%r424+256], %rd205;
	st.shared.u64 	[%r424+512], %rd206;
	st.shared.u64 	[%r424+768], %rd207;
	st.shared.u64 	[%r424+1024], %rd208;
	bar.warp.sync 	-1;
	shl.b32 	%r425, %r419, 5;
	add.s32 	%r426, %r424, %r425;
	ld.shared.u64 	%rd40, [%r426];
	ld.shared.u64 	%rd41, [%r426+8];
	ld.shared.u64 	%rd42, [%r426+16];
	ld.shared.u64 	%rd43, [%r426+24];
	ld.shared.u64 	%rd44, [%r426+32];
	bar.sync 	0;
	shl.b32 	%r427, %r811, 3;
	add.s32 	%r808, %r423, %r427;
	add.s32 	%r107, %r808, 560;
	st.shared.u64 	[%r808+560], %rd44;
	bar.sync 	0;
	setp.eq.s32 	%p77, %r811, 0;
	mov.b32 	%r806, 1;
	@%p77 bra 	$L__BB2_88;
	ld.shared.u64 	%rd134, [%r107+-8];
	setp.ne.s64 	%p78, %rd134, %rd40;
	selp.u32 	%r806, 1, 0, %p78;
$L__BB2_88:
	setp.ne.s64 	%p79, %rd40, %rd41;
	setp.ne.s64 	%p80, %rd41, %rd42;
	setp.ne.s64 	%p81, %rd42, %rd43;
	setp.ne.s64 	%p82, %rd43, %rd44;
	mul.lo.s32 	%r459, %r811, 5;
	setp.lt.s32 	%p83, %r459, %r102;
	selp.b32 	%r110, %r806, 1, %p83;
	add.s32 	%r460, %r459, 1;
	setp.ge.s32 	%p84, %r460, %r102;
	or.pred  	%p1, %p84, %p79;
	selp.u32 	%r461, 1, 0, %p1;
	add.s32 	%r462, %r459, 2;
	setp.ge.s32 	%p85, %r462, %r102;
	or.pred  	%p2, %p85, %p80;
	selp.u32 	%r463, 1, 0, %p2;
	add.s32 	%r464, %r459, 3;
	setp.ge.s32 	%p86, %r464, %r102;
	or.pred  	%p3, %p86, %p81;
	selp.u32 	%r465, 1, 0, %p3;
	add.s32 	%r466, %r459, 4;
	setp.ge.s32 	%p87, %r466, %r102;
	or.pred  	%p4, %p87, %p82;
	selp.u32 	%r467, 1, 0, %p4;
	bar.sync 	0;
	add.s32 	%r111, %r110, %r461;
	add.s32 	%r112, %r111, %r463;
	add.s32 	%r113, %r112, %r465;
	add.s32 	%r433, %r113, %r467;
	mov.b32 	%r431, 1;
	mov.b32 	%r456, 0;
	mov.b32 	%r458, -1;
	// begin inline asm
	{  .reg .s32 r0;  .reg .pred p;  shfl.sync.up.b32 r0|p, %r433, %r431, %r456, %r458;  @p add.s32 r0, r0, %r433;  mov.s32 %r429, r0;}
	// end inline asm
	mov.b32 	%r437, 2;
	// begin inline asm
	{  .reg .s32 r0;  .reg .pred p;  shfl.sync.up.b32 r0|p, %r429, %r437, %r456, %r458;  @p add.s32 r0, r0, %r429;  mov.s32 %r435, r0;}
	// end inline asm
	mov.b32 	%r443, 4;
	// begin inline asm
	{  .reg .s32 r0;  .reg .pred p;  shfl.sync.up.b32 r0|p, %r435, %r443, %r456, %r458;  @p add.s32 r0, r0, %r435;  mov.s32 %r441, r0;}
	// end inline asm
	mov.b32 	%r449, 8;
	// begin inline asm
	{  .reg .s32 r0;  .reg .pred p;  shfl.sync.up.b32 r0|p, %r441, %r449, %r456, %r458;  @p add.s32 r0, r0, %r441;  mov.s32 %r447, r0;}
	// end inline asm
	mov.b32 	%r455, 16;
	// begin inline asm
	{  .reg .s32 r0;  .reg .pred p;  shfl.sync.up.b32 r0|p, %r447, %r455, %r456, %r458;  @p add.s32 r0, r0, %r447;  mov.s32 %r453, r0;}
	// end inline asm
	setp.ne.s32 	%p88, %r419, 31;
	@%p88 bra 	$L__BB2_90;
	shl.b32 	%r468, %r106, 2;
	add.s32 	%r470, %r423, %r468;
	st.shared.u32 	[%r470], %r453;
$L__BB2_90:
	bar.sync 	0;
	ld.shared.v2.u32 	{%r116, %r117}, [_ZN6thrust24THRUST_300001_SM_1000_NS8cuda_cub4core6detail5shmemE];
	setp.lt.u32 	%p89, %r811, 32;
	selp.b32 	%r471, 0, %r116, %p89;
	setp.eq.s32 	%p90, %r419, 0;
	sub.s32 	%r472, %r453, %r433;
	selp.b32 	%r473, 0, %r472, %p90;
	add.s32 	%r118, %r471, %r473;
	add.s32 	%r474, %r102, %r116;
	add.s32 	%r475, %r474, %r117;
	add.s32 	%r828, %r475, -320;
	bar.sync 	0;
	setp.eq.s32 	%p91, %r110, 0;
	@%p91 bra 	$L__BB2_92;
	shl.b32 	%r476, %r118, 3;
	add.s32 	%r478, %r423, %r476;
	st.shared.u64 	[%r478], %rd40;
$L__BB2_92:
	not.pred 	%p92, %p1;
	@%p92 bra 	$L__BB2_94;
	add.s32 	%r479, %r118, %r110;
	shl.b32 	%r480, %r479, 3;
	add.s32 	%r482, %r423, %r480;
	st.shared.u64 	[%r482], %rd41;
$L__BB2_94:
	not.pred 	%p93, %p2;
	@%p93 bra 	$L__BB2_96;
	add.s32 	%r483, %r111, %r118;
	shl.b32 	%r484, %r483, 3;
	add.s32 	%r486, %r423, %r484;
	st.shared.u64 	[%r486], %rd42;
$L__BB2_96:
	not.pred 	%p94, %p3;
	@%p94 bra 	$L__BB2_98;
	add.s32 	%r487, %r112, %r118;
	shl.b32 	%r488, %r487, 3;
	add.s32 	%r490, %r423, %r488;
	st.shared.u64 	[%r490], %rd43;
$L__BB2_98:
	not.pred 	%p95, %p4;
	@%p95 bra 	$L__BB2_100;
	add.s32 	%r491, %r113, %r118;
	shl.b32 	%r492, %r491, 3;
	add.s32 	%r494, %r423, %r492;
	st.shared.u64 	[%r494], %rd44;
$L__BB2_100:
	bar.sync 	0;
	setp.ge.s32 	%p96, %r811, %r828;
	@%p96 bra 	$L__BB2_107;
	ld.param.u32 	%r783, [_ZN6thrust24THRUST_300001_SM_1000_NS8cuda_cub4core6detail13_kernel_agentINS1_8__unique11UniqueAgentIPyS7_N4cuda3std3__48equal_toIyEEiPiEEJS7_S7_SC_SD_iN3cub18CUB_300001_SM_100013ScanTileStateIiLb1EEEmEEEvDpT0__param_4];
	add.s32 	%r495, %r117, %r116;
	add.s32 	%r496, %r495, %r783;
	sub.s32 	%r497, %r496, %r811;
	add.s32 	%r120, %r497, -321;
	and.b32  	%r498, %r120, 192;
	setp.eq.s32 	%p97, %r498, 192;
	@%p97 bra 	$L__BB2_104;
	shr.u32 	%r499, %r120, 6;
	add.s32 	%r500, %r499, 1;
	and.b32  	%r501, %r500, 3;
	mul.wide.u32 	%rd135, %r811, 8;
	add.s64 	%rd209, %rd1, %rd135;
	neg.s32 	%r807, %r501;
	shl.b32 	%r504, %r500, 6;
	and.b32  	%r505, %r504, 192;
	add.s32 	%r811, %r811, %r505;
$L__BB2_103:
	.pragma "nounroll";
	ld.shared.u64 	%rd136, [%r808];
	st.global.u64 	[%rd209], %rd136;
	add.s64 	%rd209, %rd209, 512;
	add.s32 	%r808, %r808, 512;
	add.s32 	%r807, %r807, 1;
	setp.ne.s32 	%p98, %r807, 0;
	@%p98 bra 	$L__BB2_103;
$L__BB2_104:
	setp.lt.u32 	%p99, %r120, 192;
	@%p99 bra 	$L__BB2_107;
	mul.wide.u32 	%rd137, %r811, 8;
	add.s64 	%rd138, %rd137, %rd1;
	add.s64 	%rd210, %rd138, 1024;
	shl.b32 	%r506, %r811, 3;
	add.s32 	%r508, %r506, %r423;
	add.s32 	%r810, %r508, 1024;
$L__BB2_106:
	ld.shared.u64 	%rd139, [%r810+-1024];
	st.global.u64 	[%rd210+-1024], %rd139;
	ld.shared.u64 	%rd140, [%r810+-512];
	st.global.u64 	[%rd210+-512], %rd140;
	ld.shared.u64 	%rd141, [%r810];
	st.global.u64 	[%rd210], %rd141;
	ld.shared.u64 	%rd142, [%r810+512];
	st.global.u64 	[%rd210+512], %rd142;
	add.s32 	%r811, %r811, 256;
	add.s64 	%rd210, %rd210, 2048;
	add.s32 	%r810, %r810, 2048;
	setp.lt.s32 	%p100, %r811, %r828;
	@%p100 bra 	$L__BB2_106;
$L__BB2_107:
	bar.sync 	0;
	bra.uni 	$L__BB2_167;
$L__BB2_108:
	mul.wide.u32 	%rd82, %r2, 8;
	add.s64 	%rd81, %rd77, %rd82;
	// begin inline asm
	ld.global.nc.u64 %rd215, [%rd81];
	// end inline asm
	mov.u32 	%r827, %tid.x;
	and.b32  	%r213, %r827, 31;
	and.b32  	%r214, %r827, 992;
	mul.lo.s32 	%r215, %r214, 5;
	or.b32  	%r135, %r215, %r213;
	setp.ge.s32 	%p12, %r135, %r102;
	mov.u64 	%rd211, %rd215;
	@%p12 bra 	$L__BB2_110;
	add.s32 	%r216, %r135, %r2;
	mul.wide.u32 	%rd85, %r216, 8;
	add.s64 	%rd84, %rd77, %rd85;
	// begin inline asm
	ld.global.nc.u64 %rd211, [%rd84];
	// end inline asm
$L__BB2_110:
	add.s32 	%r217, %r135, 32;
	setp.ge.s32 	%p13, %r217, %r102;
	shl.b32 	%r218, %r135, 3;
	cvt.u64.u32 	%rd86, %r218;
	add.s64 	%rd55, %rd81, %rd86;
	mov.u64 	%rd212, %rd215;
	@%p13 bra 	$L__BB2_112;
	add.s64 	%rd88, %rd55, 256;
	// begin inline asm
	ld.global.nc.u64 %rd212, [%rd88];
	// end inline asm
$L__BB2_112:
	add.s32 	%r219, %r135, 64;
	setp.ge.s32 	%p14, %r219, %r102;
	mov.u64 	%rd213, %rd215;
	@%p14 bra 	$L__BB2_114;
	add.s64 	%rd90, %rd55, 512;
	// begin inline asm
	ld.global.nc.u64 %rd213, [%rd90];
	// end inline asm
$L__BB2_114:
	add.s32 	%r220, %r135, 96;
	setp.ge.s32 	%p15, %r220, %r102;
	mov.u64 	%rd214, %rd215;
	@%p15 bra 	$L__BB2_116;
	add.s64 	%rd92, %rd55, 768;
	// begin inline asm
	ld.global.nc.u64 %rd214, [%rd92];
	// end inline asm
$L__BB2_116:
	add.s32 	%r221, %r135, 128;
	setp.ge.s32 	%p16, %r221, %r102;
	@%p16 bra 	$L__BB2_118;
	add.s64 	%rd94, %rd55, 1024;
	// begin inline asm
	ld.global.nc.u64 %rd215, [%rd94];
	// end inline asm
$L__BB2_118:
	// begin inline asm
	mov.u32 %r222, %laneid;
	// end inline asm
	shr.u32 	%r137, %r827, 5;
	mad.lo.s32 	%r223, %r137, 160, %r222;
	shl.b32 	%r224, %r223, 3;
	mov.u32 	%r225, _ZN6thrust24THRUST_300001_SM_1000_NS8cuda_cub4core6detail5shmemE;
	add.s32 	%r226, %r225, %r224;
	st.shared.u64 	[%r226], %rd211;
	st.shared.u64 	[%r226+256], %rd212;
	st.shared.u64 	[%r226+512], %rd213;
	st.shared.u64 	[%r226+768], %rd214;
	st.shared.u64 	[%r226+1024], %rd215;
	bar.warp.sync 	-1;
	shl.b32 	%r227, %r222, 5;
	add.s32 	%r228, %r226, %r227;
	ld.shared.u64 	%rd64, [%r228];
	ld.shared.u64 	%rd65, [%r228+8];
	ld.shared.u64 	%rd66, [%r228+16];
	ld.shared.u64 	%rd67, [%r228+24];
	ld.shared.u64 	%rd68, [%r228+32];
	bar.sync 	0;
	mul.wide.s32 	%rd97, %r2, 8;
	add.s64 	%rd98, %rd77, %rd97;
	add.s64 	%rd96, %rd98, -8;
	// begin inline asm
	ld.global.nc.u64 %rd216, [%rd96];
	// end inline asm
	shl.b32 	%r229, %r827, 3;
	add.s32 	%r230, %r225, %r229;
	add.s32 	%r138, %r230, 560;
	st.shared.u64 	[%r230+560], %rd68;
	bar.sync 	0;
	setp.eq.s32 	%p17, %r827, 0;
	@%p17 bra 	$L__BB2_120;
	ld.shared.u64 	%rd216, [%r138+-8];
$L__BB2_120:
	setp.ne.s64 	%p18, %rd216, %rd64;
	setp.ne.s64 	%p19, %rd64, %rd65;
	setp.ne.s64 	%p20, %rd65, %rd66;
	setp.ne.s64 	%p21, %rd66, %rd67;
	setp.ne.s64 	%p22, %rd67, %rd68;
	mul.lo.s32 	%r261, %r827, 5;
	setp.ge.s32 	%p23, %r261, %r102;
	or.pred  	%p5, %p23, %p18;
	selp.u32 	%r139, 1, 0, %p5;
	add.s32 	%r262, %r261, 1;
	setp.ge.s32 	%p24, %r262, %r102;
	or.pred  	%p6, %p24, %p19;
	selp.u32 	%r263, 1, 0, %p6;
	add.s32 	%r264, %r261, 2;
	setp.ge.s32 	%p25, %r264, %r102;
	or.pred  	%p7, %p25, %p20;
	selp.u32 	%r265, 1, 0, %p7;
	add.s32 	%r266, %r261, 3;
	setp.ge.s32 	%p26, %r266, %r102;
	or.pred  	%p8, %p26, %p21;
	selp.u32 	%r267, 1, 0, %p8;
	add.s32 	%r268, %r261, 4;
	setp.ge.s32 	%p27, %r268, %r102;
	or.pred  	%p9, %p27, %p22;
	selp.u32 	%r269, 1, 0, %p9;
	bar.sync 	0;
	add.s32 	%r140, %r263, %r139;
	add.s32 	%r141, %r140, %r265;
	add.s32 	%r142, %r141, %r267;
	add.s32 	%r235, %r142, %r269;
	mov.b32 	%r233, 1;
	mov.b32 	%r258, 0;
	mov.b32 	%r260, -1;
	// begin inline asm
	{  .reg .s32 r0;  .reg .pred p;  shfl.sync.up.b32 r0|p, %r235, %r233, %r258, %r260;  @p add.s32 r0, r0, %r235;  mov.s32 %r231, r0;}
	// end inline asm
	mov.b32 	%r239, 2;
	// begin inline asm
	{  .reg .s32 r0;  .reg .pred p;  shfl.sync.up.b32 r0|p, %r231, %r239, %r258, %r260;  @p add.s32 r0, r0, %r231;  mov.s32 %r237, r0;}
	// end inline asm
	mov.b32 	%r245, 4;
	// begin inline asm
	{  .reg .s32 r0;  .reg .pred p;  shfl.sync.up.b32 r0|p, %r237, %r245, %r258, %r260;  @p add.s32 r0, r0, %r237;  mov.s32 %r243, r0;}
	// end inline asm
	mov.b32 	%r251, 8;
	// begin inline asm
	{  .reg .s32 r0;  .reg .pred p;  shfl.sync.up.b32 r0|p, %r243, %r251, %r258, %r260;  @p add.s32 r0, r0, %r243;  mov.s32 %r249, r0;}
	// end inline asm
	mov.b32 	%r257, 16;
	// begin inline asm
	{  .reg .s32 r0;  .reg .pred p;  shfl.sync.up.b32 r0|p, %r249, %r257, %r258, %r260;  @p add.s32 r0, r0, %r249;  mov.s32 %r255, r0;}
	// end inline asm
	setp.ne.s32 	%p28, %r222, 31;
	@%p28 bra 	$L__BB2_122;
	shl.b32 	%r270, %r137, 2;
	add.s32 	%r272, %r225, %r270;
	st.shared.u32 	[%r272], %r255;
$L__BB2_122:
	sub.s32 	%r273, %r255, %r235;
	bar.sync 	0;
	ld.shared.v2.u32 	{%r274, %r275}, [_ZN6thrust24THRUST_300001_SM_1000_NS8cuda_cub4core6detail5shmemE];
	add.s32 	%r145, %r275, %r274;
	setp.gt.u32 	%p29, %r827, 31;
	setp.lt.u32 	%p30, %r827, 32;
	setp.eq.s32 	%p31, %r222, 0;
	selp.b32 	%r276, 0, %r273, %p31;
	add.s32 	%r819, %r274, %r276;
	selp.b32 	%r147, %r273, %r819, %p30;
	@%p29 bra 	$L__BB2_147;
	setp.ne.s32 	%p32, %r827, 0;
	mul.wide.u32 	%rd99, %r1, 8;
	add.s64 	%rd72, %rd2, %rd99;
	@%p32 bra 	$L__BB2_125;
	st.shared.u32 	[_ZN6thrust24THRUST_300001_SM_1000_NS8cuda_cub4core6detail5shmemE+44], %r145;
	add.s64 	%rd100, %rd72, 256;
	mov.b32 	%r277, 100;
	// begin inline asm
	st.relaxed.gpu.v2.u32 [%rd100], {%r277, %r145};
	// end inline asm
$L__BB2_125:
	not.b32 	%r148, %r827;
	mov.u32 	%r149, %nctaid.x;
	setp.gt.u32 	%p33, %r149, 499;
	@%p33 bra 	$L__BB2_127;
	membar.cta;
	bra.uni 	$L__BB2_128;
$L__BB2_127:
	mov.b32 	%r279, 450;
	// begin inline asm
	nanosleep.u32 %r279;
	// end inline asm
$L__BB2_128:
	mul.wide.s32 	%rd102, %r148, 8;
	add.s64 	%rd103, %rd72, %rd102;
	add.s64 	%rd101, %rd103, 256;
	// begin inline asm
	ld.relaxed.gpu.v2.u32 {%r817, %r813}, [%rd101];
	// end inline asm
$L__BB2_129:
	setp.eq.s32 	%p34, %r817, 99;
	mov.b32 	%r282, -1;
	vote.sync.any.pred 	%p35, %p34, %r282;
	not.pred 	%p36, %p35;
	@%p36 bra 	$L__BB2_134;
	setp.gt.u32 	%p71, %r149, 499;
	@%p71 bra 	$L__BB2_132;
	membar.cta;
	bra.uni 	$L__BB2_133;
$L__BB2_132:
	mov.b32 	%r407, 350;
	// begin inline asm
	nanosleep.u32 %r407;
	// end inline asm
$L__BB2_133:
	// begin inline asm
	ld.relaxed.gpu.v2.u32 {%r817, %r813}, [%rd101];
	// end inline asm
	bra.uni 	$L__BB2_129;
$L__BB2_134:
	setp.eq.s32 	%p37, %r817, 101;
	mov.b32 	%r309, -1;
	vote.sync.ballot.b32 	%r310, %p37, %r309;
	// begin inline asm
	mov.u32 %r284, %lanemask_ge;
	// end inline asm
	and.b32  	%r311, %r310, %r284;
	or.b32  	%r312, %r311, -2147483648;
	add.s32 	%r313, %r312, -1;
	not.b32 	%r314, %r312;
	and.b32  	%r315, %r314, %r313;
	popc.b32 	%r288, %r315;
	mov.b32 	%r287, 1;
	// begin inline asm
	shfl.sync.down.b32 %r285, %r813, %r287, %r288, %r309;
	// end inline asm
	setp.lt.s32 	%p39, %r222, %r288;
	selp.b32 	%r316, %r285, 0, %p39;
	add.s32 	%r291, %r316, %r813;
	mov.b32 	%r292, 2;
	// begin inline asm
	shfl.sync.down.b32 %r290, %r291, %r292, %r288, %r309;
	// end inline asm
	add.s32 	%r159, %r222, 2;
	setp.gt.s32 	%p40, %r159, %r288;
	selp.b32 	%r317, 0, %r290, %p40;
	add.s32 	%r296, %r291, %r317;
	mov.b32 	%r297, 4;
	// begin inline asm
	shfl.sync.down.b32 %r295, %r296, %r297, %r288, %r309;
	// end inline asm
	add.s32 	%r160, %r222, 4;
	setp.gt.s32 	%p41, %r160, %r288;
	selp.b32 	%r318, 0, %r295, %p41;
	add.s32 	%r301, %r296, %r318;
	mov.b32 	%r302, 8;
	// begin inline asm
	shfl.sync.down.b32 %r300, %r301, %r302, %r288, %r309;
	// end inline asm
	add.s32 	%r161, %r222, 8;
	setp.gt.s32 	%p42, %r161, %r288;
	selp.b32 	%r319, 0, %r300, %p42;
	add.s32 	%r306, %r301, %r319;
	mov.b32 	%r307, 16;
	// begin inline asm
	shfl.sync.down.b32 %r305, %r306, %r307, %r288, %r309;
	// end inline asm
	add.s32 	%r162, %r222, 16;
	setp.gt.s32 	%p43, %r162, %r288;
	selp.b32 	%r320, 0, %r305, %p43;
	add.s32 	%r814, %r306, %r320;
	not.b32 	%r321, %r827;
	add.s32 	%r816, %r1, %r321;
	add.s64 	%rd74, %rd2, 256;
$L__BB2_135:
	setp.ne.s32 	%p44, %r817, 101;
	mov.b32 	%r322, -1;
	vote.sync.all.pred 	%p45, %p44, %r322;
	not.pred 	%p46, %p45;
	@%p46 bra 	$L__BB2_143;
	mul.wide.s32 	%rd115, %r816, 8;
	add.s64 	%rd116, %rd74, %rd115;
	add.s64 	%rd114, %rd116, -256;
	// begin inline asm
	ld.relaxed.gpu.v2.u32 {%r817, %r818}, [%rd114];
	// end inline asm
$L__BB2_137:
	setp.eq.s32 	%p60, %r817, 99;
	mov.b32 	%r365, -1;
	vote.sync.any.pred 	%p61, %p60, %r365;
	not.pred 	%p62, %p61;
	@%p62 bra 	$L__BB2_142;
	setp.gt.u32 	%p70, %r149, 499;
	@%p70 bra 	$L__BB2_140;
	membar.cta;
	bra.uni 	$L__BB2_141;
$L__BB2_140:
	mov.b32 	%r404, 350;
	// begin inline asm
	nanosleep.u32 %r404;
	// end inline asm
$L__BB2_141:
	// begin inline asm
	ld.relaxed.gpu.v2.u32 {%r817, %r818}, [%rd114];
	// end inline asm
	bra.uni 	$L__BB2_137;
$L__BB2_142:
	setp.eq.s32 	%p63, %r817, 101;
	mov.b32 	%r391, -1;
	vote.sync.ballot.b32 	%r392, %p63, %r391;
	and.b32  	%r393, %r392, %r284;
	or.b32  	%r394, %r393, -2147483648;
	add.s32 	%r395, %r394, -1;
	not.b32 	%r396, %r394;
	and.b32  	%r397, %r396, %r395;
	popc.b32 	%r370, %r397;
	mov.b32 	%r369, 1;
	// begin inline asm
	shfl.sync.down.b32 %r367, %r818, %r369, %r370, %r391;
	// end inline asm
	setp.lt.s32 	%p65, %r222, %r370;
	selp.b32 	%r398, %r367, 0, %p65;
	add.s32 	%r373, %r398, %r818;
	mov.b32 	%r374, 2;
	// begin inline asm
	shfl.sync.down.b32 %r372, %r373, %r374, %r370, %r391;
	// end inline asm
	setp.gt.s32 	%p66, %r159, %r370;
	selp.b32 	%r399, 0, %r372, %p66;
	add.s32 	%r378, %r373, %r399;
	mov.b32 	%r379, 4;
	// begin inline asm
	shfl.sync.down.b32 %r377, %r378, %r379, %r370, %r391;
	// end inline asm
	setp.gt.s32 	%p67, %r160, %r370;
	selp.b32 	%r400, 0, %r377, %p67;
	add.s32 	%r383, %r378, %r400;
	mov.b32 	%r384, 8;
	// begin inline asm
	shfl.sync.down.b32 %r382, %r383, %r384, %r370, %r391;
	// end inline asm
	setp.gt.s32 	%p68, %r161, %r370;
	selp.b32 	%r401, 0, %r382, %p68;
	add.s32 	%r388, %r383, %r401;
	mov.b32 	%r389, 16;
	// begin inline asm
	shfl.sync.down.b32 %r387, %r388, %r389, %r370, %r391;
	// end inline asm
	setp.gt.s32 	%p69, %r162, %r370;
	selp.b32 	%r402, 0, %r387, %p69;
	add.s32 	%r403, %r402, %r814;
	add.s32 	%r814, %r403, %r388;
	add.s32 	%r816, %r816, -32;
	bra.uni 	$L__BB2_135;
$L__BB2_143:
	setp.ne.s32 	%p47, %r827, 0;
	@%p47 bra 	$L__BB2_145;
	add.s32 	%r325, %r814, %r145;
	add.s64 	%rd104, %rd72, 256;
	mov.b32 	%r324, 101;
	// begin inline asm
	st.relaxed.gpu.v2.u32 [%rd104], {%r324, %r325};
	// end inline asm
	st.shared.u32 	[_ZN6thrust24THRUST_300001_SM_1000_NS8cuda_cub4core6detail5shmemE+36], %r814;
	st.shared.u32 	[_ZN6thrust24THRUST_300001_SM_1000_NS8cuda_cub4core6detail5shmemE+40], %r325;
$L__BB2_145:
	setp.ne.s32 	%p48, %r222, 0;
	mov.u32 	%r819, %r147;
	@%p48 bra 	$L__BB2_147;
	st.shared.u32 	[_ZN6thrust24THRUST_300001_SM_1000_NS8cuda_cub4core6detail5shmemE+12], %r814;
	mov.u32 	%r819, %r814;
$L__BB2_147:
	setp.eq.s32 	%p49, %r827, 0;
	bar.sync 	0;
	@%p49 bra 	$L__BB2_149;
	ld.shared.u32 	%r326, [_ZN6thrust24THRUST_300001_SM_1000_NS8cuda_cub4core6detail5shmemE+12];
	add.s32 	%r819, %r326, %r819;
$L__BB2_149:
	add.s32 	%r181, %r819, %r139;
	add.s32 	%r182, %r140, %r819;
	add.s32 	%r183, %r141, %r819;
	add.s32 	%r184, %r142, %r819;
	ld.shared.v2.u32 	{%r327, %r185}, [_ZN6thrust24THRUST_300001_SM_1000_NS8cuda_cub4core6detail5shmemE+40];
	ld.shared.u32 	%r186, [_ZN6thrust24THRUST_300001_SM_1000_NS8cuda_cub4core6detail5shmemE+36];
	sub.s32 	%r328, 320, %r102;
	sub.s32 	%r187, %r185, %r328;
	sub.s32 	%r828, %r327, %r328;
	bar.sync 	0;
	not.pred 	%p50, %p5;
	@%p50 bra 	$L__BB2_151;
	sub.s32 	%r329, %r819, %r186;
	shl.b32 	%r330, %r329, 3;
	mov.u32 	%r331, _ZN6thrust24THRUST_300001_SM_1000_NS8cuda_cub4core6detail5shmemE;
	add.s32 	%r332, %r331, %r330;
	st.shared.u64 	[%r332], %rd64;
$L__BB2_151:
	not.pred 	%p51, %p6;
	@%p51 bra 	$L__BB2_153;
	sub.s32 	%r333, %r181, %r186;
	shl.b32 	%r334, %r333, 3;
	mov.u32 	%r335, _ZN6thrust24THRUST_300001_SM_1000_NS8cuda_cub4core6detail5shmemE;
	add.s32 	%r336, %r335, %r334;
	st.shared.u64 	[%r336], %rd65;
$L__BB2_153:
	not.pred 	%p52, %p7;
	@%p52 bra 	$L__BB2_155;
	sub.s32 	%r337, %r182, %r186;
	shl.b32 	%r338, %r337, 3;
	mov.u32 	%r339, _ZN6thrust24THRUST_300001_SM_1000_NS8cuda_cub4core6detail5shmemE;
	add.s32 	%r340, %r339, %r338;
	st.shared.u64 	[%r340], %rd66;
$L__BB2_155:
	not.pred 	%p53, %p8;
	@%p53 bra 	$L__BB2_157;
	sub.s32 	%r341, %r183, %r186;
	shl.b32 	%r342, %r341, 3;
	mov.u32 	%r343, _ZN6thrust24THRUST_300001_SM_1000_NS8cuda_cub4core6detail5shmemE;
	add.s32 	%r344, %r343, %r342;
	st.shared.u64 	[%r344], %rd67;
$L__BB2_157:
	not.pred 	%p54, %p9;
	@%p54 bra 	$L__BB2_159;
	sub.s32 	%r345, %r184, %r186;
	shl.b32 	%r346, %r345, 3;
	mov.u32 	%r347, _ZN6thrust24THRUST_300001_SM_1000_NS8cuda_cub4core6detail5shmemE;
	add.s32 	%r348, %r347, %r346;
	st.shared.u64 	[%r348], %rd68;
$L__BB2_159:
	bar.sync 	0;
	setp.ge.s32 	%p55, %r827, %r187;
	@%p55 bra 	$L__BB2_166;
	ld.param.u32 	%r782, [_ZN6thrust24THRUST_300001_SM_1000_NS8cuda_cub4core6detail13_kernel_agentINS1_8__unique11UniqueAgentIPyS7_N4cuda3std3__48equal_toIyEEiPiEEJS7_S7_SC_SD_iN3cub18CUB_300001_SM_100013ScanTileStateIiLb1EEEmEEEvDpT0__param_4];
	add.s32 	%r349, %r185, %r782;
	add.s32 	%r350, %r827, %r2;
	sub.s32 	%r351, %r349, %r350;
	add.s32 	%r189, %r351, -321;
	and.b32  	%r352, %r189, 192;
	setp.eq.s32 	%p56, %r352, 192;
	@%p56 bra 	$L__BB2_163;
	shr.u32 	%r353, %r189, 6;
	add.s32 	%r354, %r353, 1;
	and.b32  	%r355, %r354, 3;
	add.s32 	%r823, %r827, %r186;
	shl.b32 	%r356, %r827, 3;
	mov.u32 	%r357, _ZN6thrust24THRUST_300001_SM_1000_NS8cuda_cub4core6detail5shmemE;
	add.s32 	%r822, %r357, %r356;
	neg.s32 	%r821, %r355;
	shl.b32 	%r358, %r354, 6;
	and.b32  	%r359, %r358, 192;
	add.s32 	%r827, %r827, %r359;
$L__BB2_162:
	.pragma "nounroll";
	mul.wide.s32 	%rd105, %r823, 8;
	add.s64 	%rd106, %rd1, %rd105;
	ld.shared.u64 	%rd107, [%r822];
	st.global.u64 	[%rd106], %rd107;
	add.s32 	%r823, %r823, 64;
	add.s32 	%r822, %r822, 512;
	add.s32 	%r821, %r821, 1;
	setp.ne.s32 	%p57, %r821, 0;
	@%p57 bra 	$L__BB2_162;
$L__BB2_163:
	setp.lt.u32 	%p58, %r189, 192;
	@%p58 bra 	$L__BB2_166;
	add.s64 	%rd76, %rd1, 1024;
	add.s32 	%r826, %r827, %r186;
	shl.b32 	%r360, %r827, 3;
	mov.u32 	%r361, _ZN6thrust24THRUST_300001_SM_1000_NS8cuda_cub4core6detail5shmemE;
	add.s32 	%r362, %r360, %r361;
	add.s32 	%r825, %r362, 1024;
$L__BB2_165:
	mul.wide.s32 	%rd108, %r826, 8;
	add.s64 	%rd109, %rd76, %rd108;
	ld.shared.u64 	%rd110, [%r825+-1024];
	st.global.u64 	[%rd109+-1024], %rd110;
	ld.shared.u64 	%rd111, [%r825+-512];
	st.global.u64 	[%rd109+-512], %rd111;
	ld.shared.u64 	%rd112, [%r825];
	st.global.u64 	[%rd109], %rd112;
	ld.shared.u64 	%rd113, [%r825+512];
	st.global.u64 	[%rd109+512], %rd113;
	add.s32 	%r827, %r827, 256;
	add.s32 	%r826, %r826, 256;
	add.s32 	%r825, %r825, 2048;
	setp.lt.s32 	%p59, %r827, %r187;
	@%p59 bra 	$L__BB2_165;
$L__BB2_166:
	bar.sync 	0;
$L__BB2_167:
	mov.u32 	%r509, %tid.x;
	setp.ne.s32 	%p101, %r509, 0;
	@%p101 bra 	$L__BB2_169;
	ld.param.u64 	%rd200, [_ZN6thrust24THRUST_300001_SM_1000_NS8cuda_cub4core6detail13_kernel_agentINS1_8__unique11UniqueAgentIPyS7_N4cuda3std3__48equal_toIyEEiPiEEJS7_S7_SC_SD_iN3cub18CUB_300001_SM_100013ScanTileStateIiLb1EEEmEEEvDpT0__param_3];
	cvta.to.global.u64 	%rd143, %rd200;
	st.global.u32 	[%rd143], %r828;
$L__BB2_169:
	ret;

}
	// .globl	_ZN6thrust24THRUST_300001_SM_1000_NS8cuda_cub4core6detail13_kernel_agentINS1_15__reduce_by_key9InitAgentIN3cub18CUB_300001_SM_100024ReduceByKeyScanTileStateIiiLb1EEEiPiEEJSA_iSB_EEEvDpT0_
.visible .entry _ZN6thrust24THRUST_300001_SM_1000_NS8cuda_cub4core6detail13_kernel_agentINS1_15__reduce_by_key9InitAgentIN3cub18CUB_300001_SM_100024ReduceByKeyScanTileStateIiiLb1EEEiPiEEJSA_iSB_EEEvDpT0_(
	.param .align 8 .b8 _ZN6thrust24THRUST_300001_SM_1000_NS8cuda_cub4core6detail13_kernel_agentINS1_15__reduce_by_key9InitAgentIN3cub18CUB_300001_SM_100024ReduceByKeyScanTileStateIiiLb1EEEiPiEEJSA_iSB_EEEvDpT0__param_0[8],
	.param .u32 _ZN6thrust24THRUST_300001_SM_1000_NS8cuda_cub4core6detail13_kernel_agentINS1_15__reduce_by_key9InitAgentIN3cub18CUB_300001_SM_100024ReduceByKeyScanTileStateIiiLb1EEEiPiEEJSA_iSB_EEEvDpT0__param_1,
	.param .u64 .ptr .align 1 _ZN6thrust24THRUST_300001_SM_1000_NS8cuda_cub4core6detail13_kernel_agentINS1_15__reduce_by_key9InitAgentIN3cub18CUB_300001_SM_100024ReduceByKeyScanTileStateIiiLb1EEEiPiEEJSA_iSB_EEEvDpT0__param_2
)
.maxntid 128
{
	.reg .pred 	%p<6>;
	.reg .b32 	%r<9>;
	.reg .b64 	%rd<12>;

	ld.param.u64 	%rd3, [_ZN6thrust24THRUST_300001_SM_1000_NS8cuda_cub4core6detail13_kernel_agentINS1_15__reduce_by_key9InitAgentIN3cub18CUB_300001_SM_100024ReduceByKeyScanTileStateIiiLb1EEEiPiEEJSA_iSB_EEEvDpT0__param_0];
	ld.param.u32 	%r4, [_ZN6thrust24THRUST_300001_SM_1000_NS8cuda_cub4core6detail13_kernel_agentINS1_15__reduce_by_key9InitAgentIN3cub18CUB_300001_SM_100024ReduceByKeyScanTileStateIiiLb1EEEiPiEEJSA_iSB_EEEvDpT0__param_1];
	ld.param.u64 	%rd2, [_ZN6thrust24THRUST_300001_SM_1000_NS8cuda_cub4core6detail13_kernel_agentINS1_15__reduce_by_key9InitAgentIN3cub18CUB_300001_SM_100024ReduceByKeyScanTileStateIiiLb1EEEiPiEEJSA_iSB_EEEvDpT0__param_2];
	cvta.to.global.u64 	%rd1, %rd3;
	mov.u32 	%r1, %ctaid.x;
	mov.u32 	%r5, %ntid.x;
	mov.u32 	%r2, %tid.x;
	mad.lo.s32 	%r3, %r1, %r5, %r2;
	setp.ge.s32 	%p1, %r3, %r4;
	@%p1 bra 	$L__BB3_2;
	mul.wide.s32 	%rd4, %r3, 16;
	add.s64 	%rd5, %rd1, %rd4;
	mov.b64 	%rd6, 99;
	mov.b64 	%rd7, 0;
	st.global.v2.u64 	[%rd5+512], {%rd7, %rd6};
$L__BB3_2:
	setp.ne.s32 	%p2, %r1, 0;
	setp.gt.u32 	%p3, %r2, 31;
	or.pred  	%p4, %p2, %p3;
	@%p4 bra 	$L__BB3_4;
	mul.wide.u32 	%rd8, %r2, 16;
	add.s64 	%rd9, %rd1, %rd8;
	mov.b64 	%rd10, 0;
	st.global.v2.u64 	[%rd9], {%rd10, %rd10};
$L__BB3_4:
	or.b32  	%r7, %r1, %r2;
	setp.ne.s32 	%p5, %r7, 0;
	@%p5 bra 	$L__BB3_6;
	cvta.to.global.u64 	%rd11, %rd2;
	mov.b32 	%r8, 0;
	st.global.u32 	[%rd11], %r8;
$L__BB3_6:
	ret;

}
	// .globl	_ZN6thrust24THRUST_300001_SM_1000_NS8cuda_cub4core6detail13_kernel_agentINS1_15__reduce_by_key16ReduceByKeyAgentIPyNS0_17constant_iteratorIiNS0_11use_defaultES9_EES7_PiN4cuda3std3__48equal_toIyEENSE_4plusIiEESB_iEEJS7_SA_S7_SB_SB_N3cub18CUB_300001_SM_100024ReduceByKeyScanTileStateIiiLb1EEESG_SI_iiEEEvDpT0_
.visible .entry _ZN6thrust24THRUST_300001_SM_1000_NS8cuda_cub4core6detail13_kernel_agentINS1_15__reduce_by_key16ReduceByKeyAgentIPyNS0_17constant_iteratorIiNS0_11use_defaultES9_EES7_PiN4cuda3std3__48equal_toIyEENSE_4plusIiEESB_iEEJS7_SA_S7_SB_SB_N3cub18CUB_300001_SM_100024ReduceByKeyScanTileStateIiiLb1EEESG_SI_iiEEEvDpT0_(
	.param .u64 .ptr .align 1 _ZN6thrust24THRUST_300001_SM_1000_NS8cuda_cub4core6detail13_kernel_agentINS1_15__reduce_by_key16ReduceByKeyAgentIPyNS0_17constant_iteratorIiNS0_11use_defaultES9_EES7_PiN4cuda3std3__48equal_toIyEENSE_4plusIiEESB_iEEJS7_SA_S7_SB_SB_N3cub18CUB_300001_SM_100024ReduceByKeyScanTileStateIiiLb1EEESG_SI_iiEEEvDpT0__param_0,
	.param .align 8 .b8 _ZN6thrust24THRUST_300001_SM_1000_NS8cuda_cub4core6detail13_kernel_agentINS1_15__reduce_by_key16ReduceByKeyAgentIPyNS0_17constant_iteratorIiNS0_11use_defaultES9_EES7_PiN4cuda3std3__48equal_toIyEENSE_4plusIiEESB_iEEJS7_SA_S7_SB_SB_N3cub18CUB_300001_SM_100024ReduceByKeyScanTileStateIiiLb1EEESG_SI_iiEEEvDpT0__param_1[16],
	.param .u64 .ptr .align 1 _ZN6thrust24THRUST_300001_SM_1000_NS8cuda_cub4core6detail13_kernel_agentINS1_15__reduce_by_key16ReduceByKeyAgentIPyNS0_17constant_iteratorIiNS0_11use_defaultES9_EES7_PiN4cuda3std3__48equal_toIyEENSE_4plusIiEESB_iEEJS7_SA_S7_SB_SB_N3cub18CUB_300001_SM_100024ReduceByKeyScanTileStateIiiLb1EEESG_SI_iiEEEvDpT0__param_2,
	.param .u64 .ptr .align 1 _ZN6thrust24THRUST_300001_SM_1000_NS8cuda_cub4core6detail13_kernel_agentINS1_15__reduce_by_key16ReduceByKeyAgentIPyNS0_17constant_iteratorIiNS0_11use_defaultES9_EES7_PiN4cuda3std3__48equal_toIyEENSE_4plusIiEESB_iEEJS7_SA_S7_SB_SB_N3cub18CUB_300001_SM_100024ReduceByKeyScanTileStateIiiLb1EEESG_SI_iiEEEvDpT0__param_3,
	.param .u64 .ptr .align 1 _ZN6thrust24THRUST_300001_SM_1000_NS8cuda_cub4core6detail13_kernel_agentINS1_15__reduce_by_key16ReduceByKeyAgentIPyNS0_17constant_iteratorIiNS0_11use_defaultES9_EES7_PiN4cuda3std3__48equal_toIyEENSE_4plusIiEESB_iEEJS7_SA_S7_SB_SB_N3cub18CUB_300001_SM_100024ReduceByKeyScanTileStateIiiLb1EEESG_SI_iiEEEvDpT0__param_4,
	.param .align 8 .b8 _ZN6thrust24THRUST_300001_SM_1000_NS8cuda_cub4core6detail13_kernel_agentINS1_15__reduce_by_key16ReduceByKeyAgentIPyNS0_17constant_iteratorIiNS0_11use_defaultES9_EES7_PiN4cuda3std3__48equal_toIyEENSE_4plusIiEESB_iEEJS7_SA_S7_SB_SB_N3cub18CUB_300001_SM_100024ReduceByKeyScanTileStateIiiLb1EEESG_SI_iiEEEvDpT0__param_5[8],
	.param .align 1 .b8 _ZN6thrust24THRUST_300001_SM_1000_NS8cuda_cub4core6detail13_kernel_agentINS1_15__reduce_by_key16ReduceByKeyAgentIPyNS0_17constant_iteratorIiNS0_11use_defaultES9_EES7_PiN4cuda3std3__48equal_toIyEENSE_4plusIiEESB_iEEJS7_SA_S7_SB_SB_N3cub18CUB_300001_SM_100024ReduceByKeyScanTileStateIiiLb1EEESG_SI_iiEEEvDpT0__param_6[1],
	.param .align 1 .b8 _ZN6thrust24THRUST_300001_SM_1000_NS8cuda_cub4core6detail13_kernel_agentINS1_15__reduce_by_key16ReduceByKeyAgentIPyNS0_17constant_iteratorIiNS0_11use_defaultES9_EES7_PiN4cuda3std3__48equal_toIyEENSE_4plusIiEESB_iEEJS7_SA_S7_SB_SB_N3cub18CUB_300001_SM_100024ReduceByKeyScanTileStateIiiLb1EEESG_SI_iiEEEvDpT0__param_7[1],
	.param .u32 _ZN6thrust24THRUST_300001_SM_1000_NS8cuda_cub4core6detail13_kernel_agentINS1_15__reduce_by_key16ReduceByKeyAgentIPyNS0_17constant_iteratorIiNS0_11use_defaultES9_EES7_PiN4cuda3std3__48equal_toIyEENSE_4plusIiEESB_iEEJS7_SA_S7_SB_SB_N3cub18CUB_300001_SM_100024ReduceByKeyScanTileStateIiiLb1EEESG_SI_iiEEEvDpT0__param_8,
	.param .u32 _ZN6thrust24THRUST_300001_SM_1000_NS8cuda_cub4core6detail13_kernel_agentINS1_15__reduce_by_key16ReduceByKeyAgentIPyNS0_17constant_iteratorIiNS0_11use_defaultES9_EES7_PiN4cuda3std3__48equal_toIyEENSE_4plusIiEESB_iEEJS7_SA_S7_SB_SB_N3cub18CUB_300001_SM_100024ReduceByKeyScanTileStateIiiLb1EEESG_SI_iiEEEvDpT0__param_9
)
.maxntid 256
{
	.reg .pred 	%p<448>;
	.reg .b32 	%r<1677>;
	.reg .b64 	%rd<513>;

	ld.param.u64 	%rd139, [_ZN6thrust24THRUST_300001_SM_1000_NS8cuda_cub4core6detail13_kernel_agentINS1_15__reduce_by_key16ReduceByKeyAgentIPyNS0_17constant_iteratorIiNS0_11use_defaultES9_EES7_PiN4cuda3std3__48equal_toIyEENSE_4plusIiEESB_iEEJS7_SA_S7_SB_SB_N3cub18CUB_300001_SM_100024ReduceByKeyScanTileStateIiiLb1EEESG_SI_iiEEEvDpT0__param_0];
	ld.param.u64 	%rd3, [_ZN6thrust24THRUST_300001_SM_1000_NS8cuda_cub4core6detail13_kernel_agentINS1_15__reduce_by_key16ReduceByKeyAgentIPyNS0_17constant_iteratorIiNS0_11use_defaultES9_EES7_PiN4cuda3std3__48equal_toIyEENSE_4plusIiEESB_iEEJS7_SA_S7_SB_SB_N3cub18CUB_300001_SM_100024ReduceByKeyScanTileStateIiiLb1EEESG_SI_iiEEEvDpT0__param_5];
	ld.param.u32 	%r1, [_ZN6thrust24THRUST_300001_SM_1000_NS8cuda_cub4core6detail13_kernel_agentINS1_15__reduce_by_key16ReduceByKeyAgentIPyNS0_17constant_iteratorIiNS0_11use_defaultES9_EES7_PiN4cuda3std3__48equal_toIyEENSE_4plusIiEESB_iEEJS7_SA_S7_SB_SB_N3cub18CUB_300001_SM_100024ReduceByKeyScanTileStateIiiLb1EEESG_SI_iiEEEvDpT0__param_1+8];
	ld.param.u64 	%rd141, [_ZN6thrust24THRUST_300001_SM_1000_NS8cuda_cub4core6detail13_kernel_agentINS1_15__reduce_by_key16ReduceByKeyAgentIPyNS0_17constant_iteratorIiNS0_11use_defaultES9_EES7_PiN4cuda3std3__48equal_toIyEENSE_4plusIiEESB_iEEJS7_SA_S7_SB_SB_N3cub18CUB_300001_SM_100024ReduceByKeyScanTileStateIiiLb1EEESG_SI_iiEEEvDpT0__param_2];
	ld.param.u64 	%rd142, [_ZN6thrust24THRUST_300001_SM_1000_NS8cuda_cub4core6detail13_kernel_agentINS1_15__reduce_by_key16ReduceByKeyAgentIPyNS0_17constant_iteratorIiNS0_11use_defaultES9_EES7_PiN4cuda3std3__48equal_toIyEENSE_4plusIiEESB_iEEJS7_SA_S7_SB_SB_N3cub18CUB_300001_SM_100024ReduceByKeyScanTileStateIiiLb1EEESG_SI_iiEEEvDpT0__param_3];
	ld.param.u32 	%r325, [_ZN6thrust24THRUST_300001_SM_1000_NS8cuda_cub4core6detail13_kernel_agentINS1_15__reduce_by_key16ReduceByKeyAgentIPyNS0_17constant_iteratorIiNS0_11use_defaultES9_EES7_PiN4cuda3std3__48equal_toIyEENSE_4plusIiEESB_iEEJS7_SA_S7_SB_SB_N3cub18CUB_300001_SM_100024ReduceByKeyScanTileStateIiiLb1EEESG_SI_iiEEEvDpT0__param_8];
	cvta.to.global.u64 	%rd1, %rd142;
	cvta.to.global.u64 	%rd2, %rd141;
	mov.u32 	%r2, %ctaid.x;
	mul.lo.s32 	%r3, %r2, 2304;
	sub.s32 	%r4, %r325, %r3;
	setp.lt.s32 	%p12, %r4, 2305;
	@%p12 bra 	$L__BB4_122;
	setp.ne.s32 	%p268, %r2, 0;
	@%p268 bra 	$L__BB4_52;
	mov.u32 	%r1640, %tid.x;
	and.b32  	%r1412, %r1640, 31;
	and.b32  	%r1413, %r1640, 992;
	add.s32 	%r1414, %r3, %r1412;
	mad.lo.s32 	%r1415, %r1413, 9, %r1414;
	mul.wide.u32 	%rd426, %r1415, 8;
	add.s64 	%rd408, %rd139, %rd426;
	// begin inline asm
	ld.global.nc.u64 %rd407, [%rd408];
	// end inline asm
	add.s64 	%rd410, %rd408, 256;
	// begin inline asm
	ld.global.nc.u64 %rd409, [%rd410];
	// end inline asm
	add.s64 	%rd412, %rd408, 512;
	// begin inline asm
	ld.global.nc.u64 %rd411, [%rd412];
	// end inline asm
	add.s64 	%rd414, %rd408, 768;
	// begin inline asm
	ld.global.nc.u64 %rd413, [%rd414];
	// end inline asm
	add.s64 	%rd416, %rd408, 1024;
	// begin inline asm
	ld.global.nc.u64 %rd415, [%rd416];
	// end inline asm
	add.s64 	%rd418, %rd408, 1280;
	// begin inline asm
	ld.global.nc.u64 %rd417, [%rd418];
	// end inline asm
	add.s64 	%rd420, %rd408, 1536;
	// begin inline asm
	ld.global.nc.u64 %rd419, [%rd420];
	// end inline asm
	add.s64 	%rd422, %rd408, 1792;
	// begin inline asm
	ld.global.nc.u64 %rd421, [%rd422];
	// end inline asm
	add.s64 	%rd424, %rd408, 2048;
	// begin inline asm
	ld.global.nc.u64 %rd423, [%rd424];
	// end inline asm
	// begin inline asm
	mov.u32 %r1410, %laneid;
	// end inline asm
	shr.u32 	%r7, %r1640, 5;
	mad.lo.s32 	%r1416, %r7, 288, %r1410;
	shl.b32 	%r1417, %r1416, 3;
	mov.u32 	%r1418, _ZN6thrust24THRUST_300001_SM_1000_NS8cuda_cub4core6detail5shmemE;
	add.s32 	%r1419, %r1418, %r1417;
	st.shared.u64 	[%r1419], %rd407;
	st.shared.u64 	[%r1419+256], %rd409;
	st.shared.u64 	[%r1419+512], %rd411;
	st.shared.u64 	[%r1419+768], %rd413;
	st.shared.u64 	[%r1419+1024], %rd415;
	st.shared.u64 	[%r1419+1280], %rd417;
	st.shared.u64 	[%r1419+1536], %rd419;
	st.shared.u64 	[%r1419+1792], %rd421;
	st.shared.u64 	[%r1419+2048], %rd423;
	bar.warp.sync 	-1;
	shl.b32 	%r1420, %r1410, 3;
	add.s32 	%r1421, %r1416, %r1420;
	shl.b32 	%r1422, %r1410, 6;
	add.s32 	%r1423, %r1419, %r1422;
	ld.shared.u64 	%rd4, [%r1423];
	ld.shared.u64 	%rd5, [%r1423+8];
	ld.shared.u64 	%rd6, [%r1423+16];
	ld.shared.u64 	%rd7, [%r1423+24];
	ld.shared.u64 	%rd8, [%r1423+32];
	ld.shared.u64 	%rd9, [%r1423+40];
	ld.shared.u64 	%rd10, [%r1423+48];
	ld.shared.u64 	%rd11, [%r1423+56];
	ld.shared.u64 	%rd12, [%r1423+64];
	bar.sync 	0;
	shl.b32 	%r1424, %r1416, 2;
	sub.s32 	%r1425, %r1419, %r1424;
	st.shared.u32 	[%r1425], %r1;
	st.shared.u32 	[%r1425+128], %r1;
	st.shared.u32 	[%r1425+256], %r1;
	st.shared.u32 	[%r1425+384], %r1;
	st.shared.u32 	[%r1425+512], %r1;
	st.shared.u32 	[%r1425+640], %r1;
	st.shared.u32 	[%r1425+768], %r1;
	st.shared.u32 	[%r1425+896], %r1;
	st.shared.u32 	[%r1425+1024], %r1;
	bar.warp.sync 	-1;
	shl.b32 	%r1426, %r1421, 2;
	sub.s32 	%r1427, %r1423, %r1426;
	ld.shared.u32 	%r8, [%r1427];
	ld.shared.u32 	%r9, [%r1427+4];
	ld.shared.u32 	%r10, [%r1427+8];
	ld.shared.u32 	%r11, [%r1427+12];
	ld.shared.u32 	%r12, [%r1427+16];
	ld.shared.u32 	%r13, [%r1427+20];
	ld.shared.u32 	%r14, [%r1427+24];
	ld.shared.u32 	%r15, [%r1427+28];
	ld.shared.u32 	%r16, [%r1427+32];
	bar.sync 	0;
	shl.b32 	%r1428, %r1640, 3;
	add.s32 	%r1429, %r1418, %r1428;
	add.s32 	%r17, %r1429, 2176;
	st.shared.u64 	[%r1429+2176], %rd12;
	bar.sync 	0;
	setp.eq.s32 	%p378, %r1640, 0;
	mov.b32 	%r1635, 0;
	@%p378 bra 	$L__BB4_4;
	ld.shared.u64 	%rd479, [%r17+-8];
	setp.ne.s64 	%p379, %rd479, %rd4;
	selp.u32 	%r1635, 1, 0, %p379;
$L__BB4_4:
	setp.ne.s64 	%p380, %rd4, %rd5;
	selp.u32 	%r1490, 1, 0, %p380;
	setp.ne.s64 	%p381, %rd5, %rd6;
	selp.u32 	%r1491, 1, 0, %p381;
	setp.ne.s64 	%p382, %rd6, %rd7;
	selp.u32 	%r1492, 1, 0, %p382;
	setp.ne.s64 	%p383, %rd7, %rd8;
	selp.u32 	%r1493, 1, 0, %p383;
	setp.ne.s64 	%p384, %rd8, %rd9;
	selp.u32 	%r1494, 1, 0, %p384;
	setp.ne.s64 	%p385, %rd9, %rd10;
	selp.u32 	%r1495, 1, 0, %p385;
	setp.ne.s64 	%p386, %rd10, %rd11;
	selp.u32 	%r1496, 1, 0, %p386;
	setp.ne.s64 	%p387, %rd11, %rd12;
	selp.u32 	%r1497, 1, 0, %p387;
	add.s32 	%r20, %r1635, %r1490;
	selp.b32 	%r1498, 0, %r8, %p380;
	add.s32 	%r1499, %r9, %r1498;
	add.s32 	%r21, %r20, %r1491;
	selp.b32 	%r1500, 0, %r1499, %p381;
	add.s32 	%r1501, %r10, %r1500;
	add.s32 	%r22, %r21, %r1492;
	selp.b32 	%r1502, 0, %r1501, %p382;
	add.s32 	%r1503, %r11, %r1502;
	add.s32 	%r23, %r22, %r1493;
	selp.b32 	%r1504, 0, %r1503, %p383;
	add.s32 	%r1505, %r12, %r1504;
	add.s32 	%r24, %r23, %r1494;
	selp.b32 	%r1506, 0, %r1505, %p384;
	add.s32 	%r1507, %r13, %r1506;
	add.s32 	%r25, %r24, %r1495;
	selp.b32 	%r1508, 0, %r1507, %p385;
	add.s32 	%r1509, %r14, %r1508;
	add.s32 	%r26, %r25, %r1496;
	selp.b32 	%r1510, 0, %r1509, %p386;
	add.s32 	%r1511, %r15, %r1510;
	add.s32 	%r1431, %r26, %r1497;
	selp.b32 	%r1512, 0, %r1511, %p387;
	add.s32 	%r1436, %r16, %r1512;
	mov.b32 	%r1487, 1;
	mov.b32 	%r1488, 0;
	mov.b32 	%r1489, -1;
	// begin inline asm
	shfl.sync.up.b32 %r1430, %r1431, %r1487, %r1488, %r1489;
	// end inline asm
	// begin inline asm
	shfl.sync.up.b32 %r1435, %r1436, %r1487, %r1488, %r1489;
	// end inline asm
	setp.eq.s32 	%p388, %r1431, 0;
	selp.b32 	%r1513, %r1435, 0, %p388;
	setp.lt.s32 	%p389, %r1410, 1;
	selp.b32 	%r1514, 0, %r1513, %p389;
	add.s32 	%r1446, %r1514, %r1436;
	selp.b32 	%r1515, 0, %r1430, %p389;
	add.s32 	%r1441, %r1515, %r1431;
	mov.b32 	%r1447, 2;
	// begin inline asm
	shfl.sync.up.b32 %r1440, %r1441, %r1447, %r1488, %r1489;
	// end inline asm
	// begin inline asm
	shfl.sync.up.b32 %r1445, %r1446, %r1447, %r1488, %r1489;
	// end inline asm
	setp.eq.s32 	%p390, %r1441, 0;
	selp.b32 	%r1516, %r1445, 0, %p390;
	setp.lt.s32 	%p391, %r1410, 2;
	selp.b32 	%r1517, 0, %r1516, %p391;
	add.s32 	%r1456, %r1517, %r1446;
	selp.b32 	%r1518, 0, %r1440, %p391;
	add.s32 	%r1451, %r1518, %r1441;
	mov.b32 	%r1457, 4;
	// begin inline asm
	shfl.sync.up.b32 %r1450, %r1451, %r1457, %r1488, %r1489;
	// end inline asm
	// begin inline asm
	shfl.sync.up.b32 %r1455, %r1456, %r1457, %r1488, %r1489;
	// end inline asm
	setp.eq.s32 	%p392, %r1451, 0;
	selp.b32 	%r1519, %r1455, 0, %p392;
	setp.lt.s32 	%p393, %r1410, 4;
	selp.b32 	%r1520, 0, %r1519, %p393;
	add.s32 	%r1466, %r1520, %r1456;
	selp.b32 	%r1521, 0, %r1450, %p393;
	add.s32 	%r1461, %r1521, %r1451;
	mov.b32 	%r1467, 8;
	// begin inline asm
	shfl.sync.up.b32 %r1460, %r1461, %r1467, %r1488, %r1489;
	// end inline asm
	// begin inline asm
	shfl.sync.up.b32 %r1465, %r1466, %r1467, %r1488, %r1489;
	// end inline asm
	setp.eq.s32 	%p394, %r1461, 0;
	selp.b32 	%r1522, %r1465, 0, %p394;
	setp.lt.s32 	%p395, %r1410, 8;
	selp.b32 	%r1523, 0, %r1522, %p395;
	add.s32 	%r1476, %r1523, %r1466;
	selp.b32 	%r1524, 0, %r1460, %p395;
	add.s32 	%r1471, %r1524, %r1461;
	mov.b32 	%r1477, 16;
	// begin inline asm
	shfl.sync.up.b32 %r1470, %r1471, %r1477, %r1488, %r1489;
	// end inline asm
	// begin inline asm
	shfl.sync.up.b32 %r1475, %r1476, %r1477, %r1488, %r1489;
	// end inline asm
	setp.eq.s32 	%p396, %r1471, 0;
	selp.b32 	%r1525, %r1475, 0, %p396;
	setp.lt.s32 	%p397, %r1410, 16;
	selp.b32 	%r1526, 0, %r1525, %p397;
	add.s32 	%r1486, %r1526, %r1476;
	selp.b32 	%r1527, 0, %r1470, %p397;
	add.s32 	%r1481, %r1527, %r1471;
	// begin inline asm
	shfl.sync.up.b32 %r1480, %r1481, %r1487, %r1488, %r1489;
	// end inline asm
	// begin inline asm
	shfl.sync.up.b32 %r1485, %r1486, %r1487, %r1488, %r1489;
	// end inline asm
	setp.ne.s32 	%p398, %r1410, 31;
	@%p398 bra 	$L__BB4_6;
	shl.b32 	%r1528, %r7, 3;
	mov.u32 	%r1529, _ZN6thrust24THRUST_300001_SM_1000_NS8cuda_cub4core6detail5shmemE;
	add.s32 	%r1530, %r1529, %r1528;
	st.shared.v2.u32 	[%r1530], {%r1481, %r1486};
$L__BB4_6:
	setp.ne.s64 	%p399, %rd10, %rd11;
	setp.ne.s64 	%p400, %rd9, %rd10;
	setp.ne.s64 	%p401, %rd8, %rd9;
	setp.ne.s64 	%p402, %rd7, %rd8;
	setp.ne.s64 	%p403, %rd6, %rd7;
	setp.ne.s64 	%p404, %rd5, %rd6;
	setp.ne.s64 	%p405, %rd4, %rd5;
	setp.ne.s32 	%p406, %r1640, 0;
	bar.sync 	0;
	ld.shared.v4.u32 	{%r31, %r1531, %r32, %r1532}, [_ZN6thrust24THRUST_300001_SM_1000_NS8cuda_cub4core6detail5shmemE];
	add.s32 	%r1533, %r32, %r31;
	setp.eq.s32 	%p407, %r32, 0;
	selp.b32 	%r1534, %r1531, 0, %p407;
	add.s32 	%r1535, %r1534, %r1532;
	setp.eq.s32 	%p408, %r7, 2;
	selp.b32 	%r1536, %r1535, %r1531, %p408;
	selp.b32 	%r1537, %r1533, %r31, %p408;
	ld.shared.v4.u32 	{%r33, %r1538, %r34, %r1539}, [_ZN6thrust24THRUST_300001_SM_1000_NS8cuda_cub4core6detail5shmemE+16];
	add.s32 	%r1540, %r33, %r1533;
	setp.eq.s32 	%p409, %r33, 0;
	selp.b32 	%r1541, %r1535, 0, %p409;
	add.s32 	%r1542, %r1541, %r1538;
	setp.eq.s32 	%p410, %r7, 3;
	selp.b32 	%r1543, %r1542, %r1536, %p410;
	selp.b32 	%r1544, %r1540, %r1537, %p410;
	add.s32 	%r1545, %r34, %r1540;
	setp.eq.s32 	%p411, %r34, 0;
	selp.b32 	%r1546, %r1542, 0, %p411;
	add.s32 	%r1547, %r1546, %r1539;
	setp.eq.s32 	%p412, %r7, 4;
	selp.b32 	%r1548, %r1547, %r1543, %p412;
	selp.b32 	%r1549, %r1545, %r1544, %p412;
	ld.shared.v4.u32 	{%r35, %r1550, %r36, %r1551}, [_ZN6thrust24THRUST_300001_SM_1000_NS8cuda_cub4core6detail5shmemE+32];
	add.s32 	%r1552, %r35, %r1545;
	setp.eq.s32 	%p413, %r35, 0;
	selp.b32 	%r1553, %r1547, 0, %p413;
	add.s32 	%r1554, %r1553, %r1550;
	setp.eq.s32 	%p414, %r7, 5;
	selp.b32 	%r1555, %r1554, %r1548, %p414;
	selp.b32 	%r1556, %r1552, %r1549, %p414;
	add.s32 	%r1557, %r36, %r1552;
	setp.eq.s32 	%p415, %r36, 0;
	selp.b32 	%r1558, %r1554, 0, %p415;
	add.s32 	%r1559, %r1558, %r1551;
	setp.eq.s32 	%p416, %r7, 6;
	selp.b32 	%r1560, %r1559, %r1555, %p416;
	selp.b32 	%r1561, %r1557, %r1556, %p416;
	ld.shared.v4.u32 	{%r37, %r1562, %r38, %r1563}, [_ZN6thrust24THRUST_300001_SM_1000_NS8cuda_cub4core6detail5shmemE+48];
	add.s32 	%r1564, %r37, %r1557;
	setp.eq.s32 	%p417, %r37, 0;
	selp.b32 	%r1565, %r1559, 0, %p417;
	add.s32 	%r1566, %r1565, %r1562;
	setp.eq.s32 	%p418, %r7, 7;
	selp.b32 	%r1567, %r1566, %r1560, %p418;
	selp.b32 	%r1568, %r1564, %r1561, %p418;
	add.s32 	%r39, %r38, %r1564;
	setp.eq.s32 	%p419, %r38, 0;
	selp.b32 	%r1569, %r1566, 0, %p419;
	add.s32 	%r40, %r1569, %r1563;
	setp.lt.u32 	%p420, %r1640, 32;
	selp.b32 	%r1570, 0, %r1567, %p420;
	selp.b32 	%r1571, 0, %r1568, %p420;
	setp.eq.s32 	%p421, %r1480, 0;
	selp.b32 	%r1572, %r1570, 0, %p421;
	add.s32 	%r1573, %r1572, %r1485;
	setp.eq.s32 	%p422, %r1410, 0;
	selp.b32 	%r41, %r1570, %r1573, %p422;
	selp.b32 	%r1574, 0, %r1480, %p422;
	add.s32 	%r42, %r1571, %r1574;
	add.s32 	%r43, %r42, %r1635;
	setp.eq.s32 	%p423, %r1635, 0;
	selp.b32 	%r1575, %r41, 0, %p423;
	add.s32 	%r44, %r1575, %r8;
	add.s32 	%r45, %r20, %r42;
	selp.b32 	%r1576, 0, %r44, %p405;
	add.s32 	%r46, %r9, %r1576;
	add.s32 	%r47, %r21, %r42;
	selp.b32 	%r1577, 0, %r46, %p404;
	add.s32 	%r48, %r10, %r1577;
	add.s32 	%r49, %r22, %r42;
	selp.b32 	%r1578, 0, %r48, %p403;
	add.s32 	%r50, %r11, %r1578;
	add.s32 	%r51, %r23, %r42;
	selp.b32 	%r1579, 0, %r50, %p402;
	add.s32 	%r52, %r12, %r1579;
	add.s32 	%r53, %r24, %r42;
	selp.b32 	%r1580, 0, %r52, %p401;
	add.s32 	%r54, %r13, %r1580;
	add.s32 	%r55, %r25, %r42;
	selp.b32 	%r1581, 0, %r54, %p400;
	add.s32 	%r56, %r14, %r1581;
	add.s32 	%r57, %r26, %r42;
	selp.b32 	%r1582, 0, %r56, %p399;
	add.s32 	%r58, %r15, %r1582;
	@%p406 bra 	$L__BB4_8;
	mov.b64 	%rd428, {%r39, %r40};
	add.s64 	%rd427, %rd3, 512;
	mov.b64 	%rd429, 101;
	// begin inline asm
	st.relaxed.gpu.v2.u64 [%rd427], {%rd428, %rd429};
	// end inline asm
$L__BB4_8:
	setp.lt.s32 	%p424, %r39, 257;
	@%p424 bra 	$L__BB4_34;
	bar.sync 	0;
	@%p423 bra 	$L__BB4_11;
	shl.b32 	%r1583, %r42, 4;
	mov.u32 	%r1584, _ZN6thrust24THRUST_300001_SM_1000_NS8cuda_cub4core6detail5shmemE;
	add.s32 	%r1585, %r1584, %r1583;
	st.shared.u64 	[%r1585], %rd479;
	st.shared.u32 	[%r1585+8], %r41;
$L__BB4_11:
	setp.eq.s64 	%p435, %rd4, %rd5;
	@%p435 bra 	$L__BB4_13;
	shl.b32 	%r1586, %r43, 4;
	mov.u32 	%r1587, _ZN6thrust24THRUST_300001_SM_1000_NS8cuda_cub4core6detail5shmemE;
	add.s32 	%r1588, %r1587, %r1586;
	st.shared.u64 	[%r1588], %rd4;
	st.shared.u32 	[%r1588+8], %r44;
$L__BB4_13:
	setp.eq.s64 	%p436, %rd5, %rd6;
	@%p436 bra 	$L__BB4_15;
	shl.b32 	%r1589, %r45, 4;
	mov.u32 	%r1590, _ZN6thrust24THRUST_300001_SM_1000_NS8cuda_cub4core6detail5shmemE;
	add.s32 	%r1591, %r1590, %r1589;
	st.shared.u64 	[%r1591], %rd5;
	st.shared.u32 	[%r1591+8], %r46;
$L__BB4_15:
	setp.eq.s64 	%p437, %rd6, %rd7;
	@%p437 bra 	$L__BB4_17;
	shl.b32 	%r1592, %r47, 4;
	mov.u32 	%r1593, _ZN6thrust24THRUST_300001_SM_1000_NS8cuda_cub4core6detail5shmemE;
	add.s32 	%r1594, %r1593, %r1592;
	st.shared.u64 	[%r1594], %rd6;
	st.shared.u32 	[%r1594+8], %r48;
$L__BB4_17:
	setp.eq.s64 	%p438, %rd7, %rd8;
	@%p438 bra 	$L__BB4_19;
	shl.b32 	%r1595, %r49, 4;
	mov.u32 	%r1596, _ZN6thrust24THRUST_300001_SM_1000_NS8cuda_cub4core6detail5shmemE;
	add.s32 	%r1597, %r1596, %r1595;
	st.shared.u64 	[%r1597], %rd7;
	st.shared.u32 	[%r1597+8], %r50;
$L__BB4_19:
	setp.eq.s64 	%p439, %rd8, %rd9;
	@%p439 bra 	$L__BB4_21;
	shl.b32 	%r1598, %r51, 4;
	mov.u32 	%r1599, _ZN6thrust24THRUST_300001_SM_1000_NS8cuda_cub4core6detail5shmemE;
	add.s32 	%r1600, %r1599, %r1598;
	st.shared.u64 	[%r1600], %rd8;
	st.shared.u32 	[%r1600+8], %r52;
$L__BB4_21:
	setp.eq.s64 	%p440, %rd9, %rd10;
	@%p440 bra 	$L__BB4_23;
	shl.b32 	%r1601, %r53, 4;
	mov.u32 	%r1602, _ZN6thrust24THRUST_300001_SM_1000_NS8cuda_cub4core6detail5shmemE;
	add.s32 	%r1603, %r1602, %r1601;
	st.shared.u64 	[%r1603], %rd9;
	st.shared.u32 	[%r1603+8], %r54;
$L__BB4_23:
	setp.eq.s64 	%p441, %rd10, %rd11;
	@%p441 bra 	$L__BB4_25;
	shl.b32 	%r1604, %r55, 4;
	mov.u32 	%r1605, _ZN6thrust24THRUST_300001_SM_1000_NS8cuda_cub4core6detail5shmemE;
	add.s32 	%r1606, %r1605, %r1604;
	st.shared.u64 	[%r1606], %rd10;
	st.shared.u32 	[%r1606+8], %r56;
$L__BB4_25:
	setp.eq.s64 	%p442, %rd11, %rd12;
	@%p442 bra 	$L__BB4_27;
	shl.b32 	%r1607, %r57, 4;
	mov.u32 	%r1608, _ZN6thrust24THRUST_300001_SM_1000_NS8cuda_cub4core6detail5shmemE;
	add.s32 	%r1609, %r1608, %r1607;
	st.shared.u64 	[%r1609], %rd11;
	st.shared.u32 	[%r1609+8], %r58;
$L__BB4_27:
	bar.sync 	0;
	setp.ge.u32 	%p443, %r1640, %r39;
	@%p443 bra 	$L__BB4_286;
	add.s32 	%r1610, %r32, %r33;
	add.s32 	%r1611, %r1610, %r34;
	add.s32 	%r1612, %r1611, %r35;
	add.s32 	%r1613, %r1612, %r36;
	add.s32 	%r1614, %r1613, %r37;
	add.s32 	%r1615, %r1614, %r38;
	add.s32 	%r1616, %r1615, %r31;
	not.b32 	%r1617, %r1640;
	add.s32 	%r59, %r1616, %r1617;
	and.b32  	%r1618, %r59, 768;
	setp.eq.s32 	%p444, %r1618, 768;
	@%p444 bra 	$L__BB4_31;
	shr.u32 	%r1619, %r59, 8;
	add.s32 	%r1620, %r1619, 1;
	and.b32  	%r1621, %r1620, 3;
	mul.wide.u32 	%rd466, %r1640, 4;
	add.s64 	%rd481, %rd1, %rd466;
	mul.wide.u32 	%rd467, %r1640, 8;
	add.s64 	%rd480, %rd2, %rd467;
	shl.b32 	%r1622, %r1640, 4;
	mov.u32 	%r1623, _ZN6thrust24THRUST_300001_SM_1000_NS8cuda_cub4core6detail5shmemE;
	add.s32 	%r1624, %r1622, %r1623;
	add.s32 	%r1637, %r1624, 8;
	neg.s32 	%r1636, %r1621;
	shl.b32 	%r1625, %r1620, 8;
	and.b32  	%r1626, %r1625, 768;
	add.s32 	%r1640, %r1640, %r1626;
$L__BB4_30:
	.pragma "nounroll";
	ld.shared.u64 	%rd468, [%r1637+-8];
	ld.shared.u32 	%r1627, [%r1637];
	st.global.u64 	[%rd480], %rd468;
	st.global.u32 	[%rd481], %r1627;
	add.s64 	%rd481, %rd481, 1024;
	add.s64 	%rd480, %rd480, 2048;
	add.s32 	%r1637, %r1637, 4096;
	add.s32 	%r1636, %r1636, 1;
	setp.ne.s32 	%p445, %r1636, 0;
	@%p445 bra 	$L__BB4_30;
$L__BB4_31:
	setp.lt.u32 	%p446, %r59, 768;
	@%p446 bra 	$L__BB4_286;
	shl.b32 	%r1628, %r1640, 4;
	mov.u32 	%r1629, _ZN6thrust24THRUST_300001_SM_1000_NS8cuda_cub4core6detail5shmemE;
	add.s32 	%r1630, %r1628, %r1629;
	add.s32 	%r1639, %r1630, 8192;
	mul.wide.u32 	%rd469, %r1640, 8;
	add.s64 	%rd470, %rd469, %rd2;
	add.s64 	%rd483, %rd470, 4096;
	mul.wide.u32 	%rd471, %r1640, 4;
	add.s64 	%rd472, %rd471, %rd1;
	add.s64 	%rd482, %rd472, 2048;
$L__BB4_33:
	ld.shared.u64 	%rd473, [%r1639+-8192];
	ld.shared.u32 	%r1631, [%r1639+-8184];
	st.global.u64 	[%rd483+-4096], %rd473;
	st.global.u32 	[%rd482+-2048], %r1631;
	ld.shared.u64 	%rd474, [%r1639+-4096];
	ld.shared.u32 	%r1632, [%r1639+-4088];
	st.global.u64 	[%rd483+-2048], %rd474;
	st.global.u32 	[%rd482+-1024], %r1632;
	ld.shared.u64 	%rd475, [%r1639];
	ld.shared.u32 	%r1633, [%r1639+8];
	st.global.u64 	[%rd483], %rd475;
	st.global.u32 	[%rd482], %r1633;
	ld.shared.u64 	%rd476, [%r1639+4096];
	ld.shared.u32 	%r1634, [%r1639+4104];
	st.global.u64 	[%rd483+2048], %rd476;
	st.global.u32 	[%rd482+1024], %r1634;
	add.s32 	%r1640, %r1640, 1024;
	add.s32 	%r1639, %r1639, 16384;
	add.s64 	%rd483, %rd483, 8192;
	add.s64 	%rd482, %rd482, 4096;
	setp.lt.s32 	%p447, %r1640, %r39;
	@%p447 bra 	$L__BB4_33;
	bra.uni 	$L__BB4_286;
$L__BB4_34:
	@%p423 bra 	$L__BB4_36;
	mul.wide.s32 	%rd430, %r42, 8;
	add.s64 	%rd431, %rd2, %rd430;
	st.global.u64 	[%rd431], %rd479;
	mul.wide.s32 	%rd432, %r42, 4;
	add.s64 	%rd433, %rd1, %rd432;
	st.global.u32 	[%rd433], %r41;
$L__BB4_36:
	setp.eq.s64 	%p426, %rd4, %rd5;
	@%p426 bra 	$L__BB4_38;
	mul.wide.s32 	%rd434, %r43, 8;
	add.s64 	%rd435, %rd2, %rd434;
	st.global.u64 	[%rd435], %rd4;
	mul.wide.s32 	%rd436, %r43, 4;
	add.s64 	%rd437, %rd1, %rd436;
	st.global.u32 	[%rd437], %r44;
$L__BB4_38:
	setp.eq.s64 	%p427, %rd5, %rd6;
	@%p427 bra 	$L__BB4_40;
	mul.wide.s32 	%rd438, %r45, 8;
	add.s64 	%rd439, %rd2, %rd438;
	st.global.u64 	[%rd439], %rd5;
	mul.wide.s32 	%rd440, %r45, 4;
	add.s64 	%rd441, %rd1, %rd440;
	st.global.u32 	[%rd441], %r46;
$L__BB4_40:
	setp.eq.s64 	%p428, %rd6, %rd7;
	@%p428 bra 	$L__BB4_42;
	mul.wide.s32 	%rd442, %r47, 8;
	add.s64 	%rd443, %rd2, %rd442;
	st.global.u64 	[%rd443], %rd6;
	mul.wide.s32 	%rd444, %r47, 4;
	add.s64 	%rd445, %rd1, %rd444;
	st.global.u32 	[%rd445], %r48;
$L__BB4_42:
	setp.eq.s64 	%p429, %rd7, %rd8;
	@%p429 bra 	$L__BB4_44;
	mul.wide.s32 	%rd446, %r49, 8;
	add.s64 	%rd447, %rd2, %rd446;
	st.global.u64 	[%rd447], %rd7;
	mul.wide.s32 	%rd448, %r49, 4;
	add.s64 	%rd449, %rd1, %rd448;
	st.global.u32 	[%rd449], %r50;
$L__BB4_44:
	setp.eq.s64 	%p430, %rd8, %rd9;
	@%p430 bra 	$L__BB4_46;
	mul.wide.s32 	%rd450, %r51, 8;
	add.s64 	%rd451, %rd2, %rd450;
	st.global.u64 	[%rd451], %rd8;
	mul.wide.s32 	%rd452, %r51, 4;
	add.s64 	%rd453, %rd1, %rd452;
	st.global.u32 	[%rd453], %r52;
$L__BB4_46:
	setp.eq.s64 	%p431, %rd9, %rd10;
	@%p431 bra 	$L__BB4_48;
	mul.wide.s32 	%rd454, %r53, 8;
	add.s64 	%rd455, %rd2, %rd454;
	st.global.u64 	[%rd455], %rd9;
	mul.wide.s32 	%rd456, %r53, 4;
	add.s64 	%rd457, %rd1, %rd456;
	st.global.u32 	[%rd457], %r54;
$L__BB4_48:
	setp.eq.s64 	%p432, %rd10, %rd11;
	@%p432 bra 	$L__BB4_50;
	mul.wide.s32 	%rd458, %r55, 8;
	add.s64 	%rd459, %rd2, %rd458;
	st.global.u64 	[%rd459], %rd10;
	mul.wide.s32 	%rd460, %r55, 4;
	add.s64 	%rd461, %rd1, %rd460;
	st.global.u32 	[%rd461], %r56;
$L__BB4_50:
	setp.eq.s64 	%p433, %rd11, %rd12;
	@%p433 bra 	$L__BB4_286;
	mul.wide.s32 	%rd462, %r57, 8;
	add.s64 	%rd463, %rd2, %rd462;
	st.global.u64 	[%rd463], %rd11;
	mul.wide.s32 	%rd464, %r57, 4;
	add.s64 	%rd465, %rd1, %rd464;
	st.global.u32 	[%rd465], %r58;
	bra.uni 	$L__BB4_286;
$L__BB4_52:
	mov.u32 	%r1654, %tid.x;
	and.b32  	%r1020, %r1654, 31;
	and.b32  	%r1021, %r1654, 992;
	add.s32 	%r1022, %r3, %r1020;
	mad.lo.s32 	%r1023, %r1021, 9, %r1022;
	mul.wide.u32 	%rd336, %r1023, 8;
	add.s64 	%rd318, %rd139, %rd336;
	// begin inline asm
	ld.global.nc.u64 %rd317, [%rd318];
	// end inline asm
	add.s64 	%rd320, %rd318, 256;
	// begin inline asm
	ld.global.nc.u64 %rd319, [%rd320];
	// end inline asm
	add.s64 	%rd322, %rd318, 512;
	// begin inline asm
	ld.global.nc.u64 %rd321, [%rd322];
	// end inline asm
	add.s64 	%rd324, %rd318, 768;
	// begin inline asm
	ld.global.nc.u64 %rd323, [%rd324];
	// end inline asm
	add.s64 	%rd326, %rd318, 1024;
	// begin inline asm
	ld.global.nc.u64 %rd325, [%rd326];
	// end inline asm
	add.s64 	%rd328, %rd318, 1280;
	// begin inline asm
	ld.global.nc.u64 %rd327, [%rd328];
	// end inline asm
	add.s64 	%rd330, %rd318, 1536;
	// begin inline asm
	ld.global.nc.u64 %rd329, [%rd330];
	// end inline asm
	add.s64 	%rd332, %rd318, 1792;
	// begin inline asm
	ld.global.nc.u64 %rd331, [%rd332];
	// end inline asm
	add.s64 	%rd334, %rd318, 2048;
	// begin inline asm
	ld.global.nc.u64 %rd333, [%rd334];
	// end inline asm
	// begin inline asm
	mov.u32 %r1019, %laneid;
	// end inline asm
	shr.u32 	%r75, %r1654, 5;
	mad.lo.s32 	%r76, %r75, 288, %r1019;
	shl.b32 	%r1024, %r76, 3;
	mov.u32 	%r1025, _ZN6thrust24THRUST_300001_SM_1000_NS8cuda_cub4core6detail5shmemE;
	add.s32 	%r77, %r1025, %r1024;
	st.shared.u64 	[%r77], %rd317;
	st.shared.u64 	[%r77+256], %rd319;
	st.shared.u64 	[%r77+512], %rd321;
	st.shared.u64 	[%r77+768], %rd323;
	st.shared.u64 	[%r77+1024], %rd325;
	st.shared.u64 	[%r77+1280], %rd327;
	st.shared.u64 	[%r77+1536], %rd329;
	st.shared.u64 	[%r77+1792], %rd331;
	st.shared.u64 	[%r77+2048], %rd333;
	bar.warp.sync 	-1;
	shl.b32 	%r78, %r1019, 3;
	shl.b32 	%r1026, %r1019, 6;
	add.s32 	%r79, %r77, %r1026;
	ld.shared.u64 	%rd27, [%r79];
	ld.shared.u64 	%rd28, [%r79+8];
	ld.shared.u64 	%rd29, [%r79+16];
	ld.shared.u64 	%rd30, [%r79+24];
	ld.shared.u64 	%rd31, [%r79+32];
	ld.shared.u64 	%rd32, [%r79+40];
	ld.shared.u64 	%rd33, [%r79+48];
	ld.shared.u64 	%rd34, [%r79+56];
	ld.shared.u64 	%rd35, [%r79+64];
	setp.ne.s32 	%p269, %r1654, 0;
	mov.b64 	%rd485, 0;
	@%p269 bra 	$L__BB4_54;
	mul.wide.u32 	%rd339, %r3, 8;
	add.s64 	%rd340, %rd139, %rd339;
	add.s64 	%rd338, %rd340, -8;
	// begin inline asm
	ld.global.nc.u64 %rd485, [%rd338];
	// end inline asm
$L__BB4_54:
	setp.eq.s32 	%p270, %r1654, 0;
	bar.sync 	0;
	shl.b32 	%r1027, %r76, 2;
	sub.s32 	%r1028, %r77, %r1027;
	st.shared.u32 	[%r1028], %r1;
	st.shared.u32 	[%r1028+128], %r1;
	st.shared.u32 	[%r1028+256], %r1;
	st.shared.u32 	[%r1028+384], %r1;
	st.shared.u32 	[%r1028+512], %r1;
	st.shared.u32 	[%r1028+640], %r1;
	st.shared.u32 	[%r1028+768], %r1;
	st.shared.u32 	[%r1028+896], %r1;
	st.shared.u32 	[%r1028+1024], %r1;
	bar.warp.sync 	-1;
	add.s32 	%r1029, %r76, %r78;
	shl.b32 	%r1030, %r1029, 2;
	sub.s32 	%r1031, %r79, %r1030;
	ld.shared.u32 	%r80, [%r1031];
	ld.shared.u32 	%r81, [%r1031+4];
	ld.shared.u32 	%r82, [%r1031+8];
	ld.shared.u32 	%r83, [%r1031+12];
	ld.shared.u32 	%r84, [%r1031+16];
	ld.shared.u32 	%r85, [%r1031+20];
	ld.shared.u32 	%r86, [%r1031+24];
	ld.shared.u32 	%r87, [%r1031+28];
	ld.shared.u32 	%r88, [%r1031+32];
	bar.sync 	0;
	shl.b32 	%r1032, %r1654, 3;
	add.s32 	%r1034, %r1025, %r1032;
	add.s32 	%r89, %r1034, 2176;
	st.shared.u64 	[%r1034+2176], %rd35;
	bar.sync 	0;
	@%p270 bra 	$L__BB4_56;
	ld.shared.u64 	%rd485, [%r89+-8];
$L__BB4_56:
	setp.ne.s64 	%p271, %rd485, %rd27;
	selp.u32 	%r1095, 1, 0, %p271;
	setp.ne.s64 	%p272, %rd27, %rd28;
	selp.u32 	%r1096, 1, 0, %p272;
	setp.ne.s64 	%p273, %rd28, %rd29;
	selp.u32 	%r1097, 1, 0, %p273;
	setp.ne.s64 	%p274, %rd29, %rd30;
	selp.u32 	%r1098, 1, 0, %p274;
	setp.ne.s64 	%p275, %rd30, %rd31;
	selp.u32 	%r1099, 1, 0, %p275;
	setp.ne.s64 	%p276, %rd31, %rd32;
	selp.u32 	%r1100, 1, 0, %p276;
	setp.ne.s64 	%p277, %rd32, %rd33;
	selp.u32 	%r1101, 1, 0, %p277;
	setp.ne.s64 	%p278, %rd33, %rd34;
	selp.u32 	%r1102, 1, 0, %p278;
	setp.ne.s64 	%p279, %rd34, %rd35;
	selp.u32 	%r1103, 1, 0, %p279;
	add.s32 	%r90, %r1096, %r1095;
	selp.b32 	%r1104, 0, %r80, %p272;
	add.s32 	%r1105, %r81, %r1104;
	add.s32 	%r91, %r90, %r1097;
	selp.b32 	%r1106, 0, %r1105, %p273;
	add.s32 	%r1107, %r82, %r1106;
	add.s32 	%r92, %r91, %r1098;
	selp.b32 	%r1108, 0, %r1107, %p274;
	add.s32 	%r1109, %r83, %r1108;
	add.s32 	%r93, %r92, %r1099;
	selp.b32 	%r1110, 0, %r1109, %p275;
	add.s32 	%r1111, %r84, %r1110;
	add.s32 	%r94, %r93, %r1100;
	selp.b32 	%r1112, 0, %r1111, %p276;
	add.s32 	%r1113, %r85, %r1112;
	add.s32 	%r95, %r94, %r1101;
	selp.b32 	%r1114, 0, %r1113, %p277;
	add.s32 	%r1115, %r86, %r1114;
	add.s32 	%r96, %r95, %r1102;
	selp.b32 	%r1116, 0, %r1115, %p278;
	add.s32 	%r1117, %r87, %r1116;
	add.s32 	%r1036, %r96, %r1103;
	selp.b32 	%r1118, 0, %r1117, %p279;
	add.s32 	%r1041, %r88, %r1118;
	mov.b32 	%r1092, 1;
	mov.b32 	%r1093, 0;
	mov.b32 	%r1094, -1;
	// begin inline asm
	shfl.sync.up.b32 %r1035, %r1036, %r1092, %r1093, %r1094;
	// end inline asm
	// begin inline asm
	shfl.sync.up.b32 %r1040, %r1041, %r1092, %r1093, %r1094;
	// end inline asm
	setp.eq.s32 	%p280, %r1036, 0;
	selp.b32 	%r1119, %r1040, 0, %p280;
	setp.lt.s32 	%p281, %r1019, 1;
	selp.b32 	%r1120, 0, %r1035, %p281;
	add.s32 	%r1046, %r1120, %r1036;
	selp.b32 	%r1121, 0, %r1119, %p281;
	add.s32 	%r1051, %r1121, %r1041;
	mov.b32 	%r1052, 2;
	// begin inline asm
	shfl.sync.up.b32 %r1045, %r1046, %r1052, %r1093, %r1094;
	// end inline asm
	// begin inline asm
	shfl.sync.up.b32 %r1050, %r1051, %r1052, %r1093, %r1094;
	// end inline asm
	setp.eq.s32 	%p282, %r1046, 0;
	selp.b32 	%r1122, %r1050, 0, %p282;
	setp.lt.s32 	%p283, %r1019, 2;
	selp.b32 	%r1123, 0, %r1045, %p283;
	add.s32 	%r1056, %r1123, %r1046;
	selp.b32 	%r1124, 0, %r1122, %p283;
	add.s32 	%r1061, %r1124, %r1051;
	mov.b32 	%r1062, 4;
	// begin inline asm
	shfl.sync.up.b32 %r1055, %r1056, %r1062, %r1093, %r1094;
	// end inline asm
	// begin inline asm
	shfl.sync.up.b32 %r1060, %r1061, %r1062, %r1093, %r1094;
	// end inline asm
	setp.eq.s32 	%p284, %r1056, 0;
	selp.b32 	%r1125, %r1060, 0, %p284;
	setp.lt.s32 	%p285, %r1019, 4;
	selp.b32 	%r1126, 0, %r1055, %p285;
	add.s32 	%r1066, %r1126, %r1056;
	selp.b32 	%r1127, 0, %r1125, %p285;
	add.s32 	%r1071, %r1127, %r1061;
	mov.b32 	%r1072, 8;
	// begin inline asm
	shfl.sync.up.b32 %r1065, %r1066, %r1072, %r1093, %r1094;
	// end inline asm
	// begin inline asm
	shfl.sync.up.b32 %r1070, %r1071, %r1072, %r1093, %r1094;
	// end inline asm
	setp.eq.s32 	%p286, %r1066, 0;
	selp.b32 	%r1128, %r1070, 0, %p286;
	setp.lt.s32 	%p287, %r1019, 8;
	selp.b32 	%r1129, 0, %r1065, %p287;
	add.s32 	%r1076, %r1129, %r1066;
	selp.b32 	%r1130, 0, %r1128, %p287;
	add.s32 	%r1081, %r1130, %r1071;
	mov.b32 	%r1082, 16;
	// begin inline asm
	shfl.sync.up.b32 %r1075, %r1076, %r1082, %r1093, %r1094;
	// end inline asm
	// begin inline asm
	shfl.sync.up.b32 %r1080, %r1081, %r1082, %r1093, %r1094;
	// end inline asm
	setp.eq.s32 	%p288, %r1076, 0;
	selp.b32 	%r1131, %r1080, 0, %p288;
	setp.lt.s32 	%p289, %r1019, 16;
	selp.b32 	%r1132, 0, %r1075, %p289;
	add.s32 	%r1086, %r1132, %r1076;
	selp.b32 	%r1133, 0, %r1131, %p289;
	add.s32 	%r1091, %r1133, %r1081;
	// begin inline asm
	shfl.sync.up.b32 %r1644, %r1086, %r1092, %r1093, %r1094;
	// end inline asm
	// begin inline asm
	shfl.sync.up.b32 %r1645, %r1091, %r1092, %r1093, %r1094;
	// end inline asm
	setp.ne.s32 	%p290, %r1019, 31;
	@%p290 bra 	$L__BB4_58;
	shl.b32 	%r1134, %r75, 3;
	mov.u32 	%r1135, _ZN6thrust24THRUST_300001_SM_1000_NS8cuda_cub4core6detail5shmemE;
	add.s32 	%r1136, %r1135, %r1134;
	st.shared.v2.u32 	[%r1136], {%r1086, %r1091};
$L__BB4_58:
	bar.sync 	0;
	ld.shared.v4.u32 	{%r1137, %r1138, %r1139, %r1140}, [_ZN6thrust24THRUST_300001_SM_1000_NS8cuda_cub4core6detail5shmemE];
	add.s32 	%r1141, %r1139, %r1137;
	setp.eq.s32 	%p291, %r1139, 0;
	selp.b32 	%r1142, %r1138, 0, %p291;
	add.s32 	%r1143, %r1142, %r1140;
	setp.eq.s32 	%p292, %r75, 2;
	selp.b32 	%r1144, %r1141, %r1137, %p292;
	selp.b32 	%r1145, %r1143, %r1138, %p292;
	ld.shared.v4.u32 	{%r1146, %r1147, %r1148, %r1149}, [_ZN6thrust24THRUST_300001_SM_1000_NS8cuda_cub4core6detail5shmemE+16];
	add.s32 	%r1150, %r1146, %r1141;
	setp.eq.s32 	%p293, %r1146, 0;
	selp.b32 	%r1151, %r1143, 0, %p293;
	add.s32 	%r1152, %r1151, %r1147;
	setp.eq.s32 	%p294, %r75, 3;
	selp.b32 	%r1153, %r1150, %r1144, %p294;
	selp.b32 	%r1154, %r1152, %r1145, %p294;
	add.s32 	%r1155, %r1148, %r1150;
	setp.eq.s32 	%p295, %r1148, 0;
	selp.b32 	%r1156, %r1152, 0, %p295;
	add.s32 	%r1157, %r1156, %r1149;
	setp.eq.s32 	%p296, %r75, 4;
	selp.b32 	%r1158, %r1155, %r1153, %p296;
	selp.b32 	%r1159, %r1157, %r1154, %p296;
	ld.shared.v4.u32 	{%r1160, %r1161, %r1162, %r1163}, [_ZN6thrust24THRUST_300001_SM_1000_NS8cuda_cub4core6detail5shmemE+32];
	add.s32 	%r1164, %r1160, %r1155;
	setp.eq.s32 	%p297, %r1160, 0;
	selp.b32 	%r1165, %r1157, 0, %p297;
	add.s32 	%r1166, %r1165, %r1161;
	setp.eq.s32 	%p298, %r75, 5;
	selp.b32 	%r1167, %r1164, %r1158, %p298;
	selp.b32 	%r1168, %r1166, %r1159, %p298;
	add.s32 	%r1169, %r1162, %r1164;
	setp.eq.s32 	%p299, %r1162, 0;
	selp.b32 	%r1170, %r1166, 0, %p299;
	add.s32 	%r1171, %r1170, %r1163;
	setp.eq.s32 	%p300, %r75, 6;
	selp.b32 	%r1172, %r1169, %r1167, %p300;
	selp.b32 	%r1173, %r1171, %r1168, %p300;
	ld.shared.v4.u32 	{%r1174, %r1175, %r1176, %r1177}, [_ZN6thrust24THRUST_300001_SM_1000_NS8cuda_cub4core6detail5shmemE+48];
	add.s32 	%r1178, %r1174, %r1169;
	setp.eq.s32 	%p301, %r1174, 0;
	selp.b32 	%r1179, %r1171, 0, %p301;
	add.s32 	%r1180, %r1179, %r1175;
	setp.eq.s32 	%p302, %r75, 7;
	selp.b32 	%r101, %r1178, %r1172, %p302;
	selp.b32 	%r102, %r1180, %r1173, %p302;
	add.s32 	%r103, %r1176, %r1178;
	setp.eq.s32 	%p303, %r1176, 0;
	selp.b32 	%r1181, %r1180, 0, %p303;
	add.s32 	%r104, %r1181, %r1177;
	setp.lt.u32 	%p304, %r1654, 32;
	@%p304 bra 	$L__BB4_60;
	setp.eq.s32 	%p305, %r1644, 0;
	selp.b32 	%r1182, %r102, 0, %p305;
	add.s32 	%r1183, %r1182, %r1645;
	setp.eq.s32 	%p306, %r1019, 0;
	selp.b32 	%r1184, 0, %r1644, %p306;
	add.s32 	%r1644, %r101, %r1184;
	selp.b32 	%r1645, %r102, %r1183, %p306;
	bra.uni 	$L__BB4_76;
$L__BB4_60:
	setp.ne.s32 	%p307, %r1654, 0;
	mul.wide.u32 	%rd341, %r2, 16;
	add.s64 	%rd40, %rd3, %rd341;
	@%p307 bra 	$L__BB4_62;
	st.shared.u32 	[_ZN6thrust24THRUST_300001_SM_1000_NS8cuda_cub4core6detail5shmemE+116], %r103;
	st.shared.u32 	[_ZN6thrust24THRUST_300001_SM_1000_NS8cuda_cub4core6detail5shmemE+120], %r104;
	mov.b64 	%rd343, {%r103, %r104};
	add.s64 	%rd342, %rd40, 512;
	mov.b64 	%rd344, 100;
	// begin inline asm
	st.relaxed.gpu.v2.u64 [%rd342], {%rd343, %rd344};
	// end inline asm
$L__BB4_62:
	not.b32 	%r107, %r1654;
	mov.u32 	%r1185, %nctaid.x;
	setp.gt.u32 	%p308, %r1185, 499;
	@%p308 bra 	$L__BB4_64;
	membar.cta;
	bra.uni 	$L__BB4_65;
$L__BB4_64:
	mov.b32 	%r1186, 450;
	// begin inline asm
	nanosleep.u32 %r1186;
	// end inline asm
$L__BB4_65:
	mul.wide.s32 	%rd345, %r107, 16;
	add.s64 	%rd346, %rd40, %rd345;
	add.s64 	%rd41, %rd346, 512;
$L__BB4_66:
	// begin inline asm
	ld.relaxed.gpu.v2.u64 {%rd347, %rd486}, [%rd41];
	// end inline asm
	setp.eq.s64 	%p309, %rd486, 99;
	mov.b32 	%r1187, -1;
	vote.sync.any.pred 	%p310, %p309, %r1187;
	@%p310 bra 	$L__BB4_66;
	mov.b64 	{%r1191, %r1196}, %rd347;
	setp.eq.s64 	%p311, %rd486, 101;
	mov.b32 	%r1239, -1;
	vote.sync.ballot.b32 	%r1240, %p311, %r1239;
	// begin inline asm
	mov.u32 %r1189, %lanemask_ge;
	// end inline asm
	and.b32  	%r1241, %r1240, %r1189;
	or.b32  	%r1242, %r1241, -2147483648;
	add.s32 	%r1243, %r1242, -1;
	not.b32 	%r1244, %r1242;
	and.b32  	%r1245, %r1244, %r1243;
	popc.b32 	%r1193, %r1245;
	mov.b32 	%r1197, 1;
	// begin inline asm
	shfl.sync.down.b32 %r1190, %r1191, %r1197, %r1193, %r1239;
	// end inline asm
	// begin inline asm
	shfl.sync.down.b32 %r1195, %r1196, %r1197, %r1193, %r1239;
	// end inline asm
	setp.lt.s32 	%p313, %r1019, %r1193;
	setp.eq.s32 	%p314, %r1191, 0;
	selp.b32 	%r1246, %r1190, 0, %p313;
	add.s32 	%r1201, %r1246, %r1191;
	selp.b32 	%r1247, %r1195, 0, %p314;
	selp.b32 	%r1248, %r1247, 0, %p313;
	add.s32 	%r1206, %r1248, %r1196;
	mov.b32 	%r1207, 2;
	// begin inline asm
	shfl.sync.down.b32 %r1200, %r1201, %r1207, %r1193, %r1239;
	// end inline asm
	// begin inline asm
	shfl.sync.down.b32 %r1205, %r1206, %r1207, %r1193, %r1239;
	// end inline asm
	add.s32 	%r1249, %r1019, 2;
	setp.gt.s32 	%p315, %r1249, %r1193;
	setp.eq.s32 	%p316, %r1201, 0;
	selp.b32 	%r1250, %r1205, 0, %p316;
	selp.b32 	%r1251, 0, %r1200, %p315;
	add.s32 	%r1211, %r1201, %r1251;
	selp.b32 	%r1252, 0, %r1250, %p315;
	add.s32 	%r1216, %r1252, %r1206;
	mov.b32 	%r1217, 4;
	// begin inline asm
	shfl.sync.down.b32 %r1210, %r1211, %r1217, %r1193, %r1239;
	// end inline asm
	// begin inline asm
	shfl.sync.down.b32 %r1215, %r1216, %r1217, %r1193, %r1239;
	// end inline asm
	add.s32 	%r109, %r1019, 4;
	setp.gt.s32 	%p317, %r109, %r1193;
	setp.eq.s32 	%p318, %r1211, 0;
	selp.b32 	%r1253, %r1215, 0, %p318;
	selp.b32 	%r1254, 0, %r1210, %p317;
	add.s32 	%r1221, %r1211, %r1254;
	selp.b32 	%r1255, 0, %r1253, %p317;
	add.s32 	%r1226, %r1216, %r1255;
	mov.b32 	%r1227, 8;
	// begin inline asm
	shfl.sync.down.b32 %r1220, %r1221, %r1227, %r1193, %r1239;
	// end inline asm
	// begin inline asm
	shfl.sync.down.b32 %r1225, %r1226, %r1227, %r1193, %r1239;
	// end inline asm
	add.s32 	%r110, %r1019, 8;
	setp.gt.s32 	%p319, %r110, %r1193;
	setp.eq.s32 	%p320, %r1221, 0;
	selp.b32 	%r1256, %r1225, 0, %p320;
	selp.b32 	%r1257, 0, %r1220, %p319;
	add.s32 	%r1231, %r1221, %r1257;
	selp.b32 	%r1258, 0, %r1256, %p319;
	add.s32 	%r1236, %r1226, %r1258;
	mov.b32 	%r1237, 16;
	// begin inline asm
	shfl.sync.down.b32 %r1230, %r1231, %r1237, %r1193, %r1239;
	// end inline asm
	// begin inline asm
	shfl.sync.down.b32 %r1235, %r1236, %r1237, %r1193, %r1239;
	// end inline asm
	add.s32 	%r111, %r1019, 16;
	setp.gt.s32 	%p321, %r111, %r1193;
	setp.eq.s32 	%p322, %r1231, 0;
	selp.b32 	%r1259, %r1235, 0, %p322;
	selp.b32 	%r1260, 0, %r1230, %p321;
	add.s32 	%r1641, %r1260, %r1231;
	selp.b32 	%r1261, 0, %r1259, %p321;
	add.s32 	%r1642, %r1236, %r1261;
	add.s32 	%r1643, %r2, %r107;
	add.s64 	%rd44, %rd3, 512;
$L__BB4_68:
	setp.ne.s64 	%p323, %rd486, 101;
	mov.b32 	%r1262, -1;
	vote.sync.all.pred 	%p324, %p323, %r1262;
	not.pred 	%p325, %p324;
	@%p325 bra 	$L__BB4_72;
	mul.wide.s32 	%rd402, %r1643, 16;
	add.s64 	%rd403, %rd44, %rd402;
	add.s64 	%rd46, %rd403, -512;
$L__BB4_70:
	// begin inline asm
	ld.relaxed.gpu.v2.u64 {%rd404, %rd486}, [%rd46];
	// end inline asm
	setp.eq.s64 	%p363, %rd486, 99;
	mov.b32 	%r1333, -1;
	vote.sync.any.pred 	%p364, %p363, %r1333;
	@%p364 bra 	$L__BB4_70;
	mov.b64 	{%r1336, %r1341}, %rd404;
	setp.eq.s64 	%p365, %rd486, 101;
	mov.b32 	%r1384, -1;
	vote.sync.ballot.b32 	%r1385, %p365, %r1384;
	and.b32  	%r1386, %r1385, %r1189;
	or.b32  	%r1387, %r1386, -2147483648;
	add.s32 	%r1388, %r1387, -1;
	not.b32 	%r1389, %r1387;
	and.b32  	%r1390, %r1389, %r1388;
	popc.b32 	%r1338, %r1390;
	mov.b32 	%r1342, 1;
	// begin inline asm
	shfl.sync.down.b32 %r1335, %r1336, %r1342, %r1338, %r1384;
	// end inline asm
	// begin inline asm
	shfl.sync.down.b32 %r1340, %r1341, %r1342, %r1338, %r1384;
	// end inline asm
	setp.lt.s32 	%p367, %r1019, %r1338;
	setp.eq.s32 	%p368, %r1336, 0;
	selp.b32 	%r1391, %r1335, 0, %p367;
	add.s32 	%r1346, %r1391, %r1336;
	selp.b32 	%r1392, %r1340, 0, %p368;
	selp.b32 	%r1393, %r1392, 0, %p367;
	add.s32 	%r1351, %r1393, %r1341;
	mov.b32 	%r1352, 2;
	// begin inline asm
	shfl.sync.down.b32 %r1345, %r1346, %r1352, %r1338, %r1384;
	// end inline asm
	// begin inline asm
	shfl.sync.down.b32 %r1350, %r1351, %r1352, %r1338, %r1384;
	// end inline asm
	add.s32 	%r1394, %r1019, 2;
	setp.gt.s32 	%p369, %r1394, %r1338;
	setp.eq.s32 	%p370, %r1346, 0;
	selp.b32 	%r1395, %r1350, 0, %p370;
	selp.b32 	%r1396, 0, %r1345, %p369;
	add.s32 	%r1356, %r1346, %r1396;
	selp.b32 	%r1397, 0, %r1395, %p369;
	add.s32 	%r1361, %r1397, %r1351;
	mov.b32 	%r1362, 4;
	// begin inline asm
	shfl.sync.down.b32 %r1355, %r1356, %r1362, %r1338, %r1384;
	// end inline asm
	// begin inline asm
	shfl.sync.down.b32 %r1360, %r1361, %r1362, %r1338, %r1384;
	// end inline asm
	setp.gt.s32 	%p371, %r109, %r1338;
	setp.eq.s32 	%p372, %r1356, 0;
	selp.b32 	%r1398, %r1360, 0, %p372;
	selp.b32 	%r1399, 0, %r1355, %p371;
	add.s32 	%r1366, %r1356, %r1399;
	selp.b32 	%r1400, 0, %r1398, %p371;
	add.s32 	%r1371, %r1361, %r1400;
	mov.b32 	%r1372, 8;
	// begin inline asm
	shfl.sync.down.b32 %r1365, %r1366, %r1372, %r1338, %r1384;
	// end inline asm
	// begin inline asm
	shfl.sync.down.b32 %r1370, %r1371, %r1372, %r1338, %r1384;
	// end inline asm
	setp.gt.s32 	%p373, %r110, %r1338;
	setp.eq.s32 	%p374, %r1366, 0;
	selp.b32 	%r1401, %r1370, 0, %p374;
	selp.b32 	%r1402, 0, %r1365, %p373;
	add.s32 	%r1376, %r1366, %r1402;
	selp.b32 	%r1403, 0, %r1401, %p373;
	add.s32 	%r1381, %r1371, %r1403;
	mov.b32 	%r1382, 16;
	// begin inline asm
	shfl.sync.down.b32 %r1375, %r1376, %r1382, %r1338, %r1384;
	// end inline asm
	// begin inline asm
	shfl.sync.down.b32 %r1380, %r1381, %r1382, %r1338, %r1384;
	// end inline asm
	setp.gt.s32 	%p375, %r111, %r1338;
	setp.eq.s32 	%p376, %r1376, 0;
	selp.b32 	%r1404, %r1380, 0, %p376;
	selp.b32 	%r1405, 0, %r1375, %p375;
	selp.b32 	%r1406, 0, %r1404, %p375;
	add.s32 	%r1407, %r1381, %r1406;
	add.s32 	%r1408, %r1405, %r1641;
	add.s32 	%r118, %r1408, %r1376;
	setp.eq.s32 	%p377, %r1641, 0;
	selp.b32 	%r1409, %r1407, 0, %p377;
	add.s32 	%r1642, %r1409, %r1642;
	add.s32 	%r1643, %r1643, -32;
	mov.u32 	%r1641, %r118;
	bra.uni 	$L__BB4_68;
$L__BB4_72:
	@%p307 bra 	$L__BB4_74;
	add.s32 	%r1264, %r1641, %r103;
	setp.eq.s32 	%p327, %r103, 0;
	selp.b32 	%r1265, %r1642, 0, %p327;
	add.s32 	%r1266, %r1265, %r104;
	mov.b64 	%rd351, {%r1264, %r1266};
	add.s64 	%rd350, %rd40, 512;
	mov.b64 	%rd352, 101;
	// begin inline asm
	st.relaxed.gpu.v2.u64 [%rd350], {%rd351, %rd352};
	// end inline asm
	st.shared.u32 	[_ZN6thrust24THRUST_300001_SM_1000_NS8cuda_cub4core6detail5shmemE+100], %r1641;
	st.shared.v2.u32 	[_ZN6thrust24THRUST_300001_SM_1000_NS8cuda_cub4core6detail5shmemE+104], {%r1642, %r1264};
	st.shared.u32 	[_ZN6thrust24THRUST_300001_SM_1000_NS8cuda_cub4core6detail5shmemE+112], %r1266;
$L__BB4_74:
	setp.ne.s32 	%p328, %r1019, 0;
	@%p328 bra 	$L__BB4_76;
	st.shared.v2.u32 	[_ZN6thrust24THRUST_300001_SM_1000_NS8cuda_cub4core6detail5shmemE+72], {%r1641, %r1642};
	mov.u32 	%r1644, %r1641;
	mov.u32 	%r1645, %r1642;
$L__BB4_76:
	setp.eq.s32 	%p329, %r1654, 0;
	bar.sync 	0;
	@%p329 bra 	$L__BB4_78;
	ld.shared.v2.u32 	{%r1267, %r1268}, [_ZN6thrust24THRUST_300001_SM_1000_NS8cuda_cub4core6detail5shmemE+72];
	add.s32 	%r123, %r1267, %r1644;
	setp.eq.s32 	%p330, %r1644, 0;
	selp.b32 	%r1269, %r1268, 0, %p330;
	add.s32 	%r1645, %r1269, %r1645;
	mov.u32 	%r1644, %r123;
$L__BB4_78:
	setp.ne.s64 	%p331, %rd33, %rd34;
	setp.ne.s64 	%p332, %rd32, %rd33;
	setp.ne.s64 	%p333, %rd31, %rd32;
	setp.ne.s64 	%p334, %rd30, %rd31;
	setp.ne.s64 	%p335, %rd29, %rd30;
	setp.ne.s64 	%p336, %rd28, %rd29;
	setp.ne.s64 	%p337, %rd27, %rd28;
	setp.ne.s64 	%p338, %rd485, %rd27;
	selp.u32 	%r1270, 1, 0, %p338;
	add.s32 	%r127, %r1644, %r1270;
	selp.b32 	%r1271, 0, %r1645, %p338;
	add.s32 	%r128, %r1271, %r80;
	add.s32 	%r129, %r90, %r1644;
	selp.b32 	%r1272, 0, %r128, %p337;
	add.s32 	%r130, %r81, %r1272;
	add.s32 	%r131, %r91, %r1644;
	selp.b32 	%r1273, 0, %r130, %p336;
	add.s32 	%r132, %r82, %r1273;
	add.s32 	%r133, %r92, %r1644;
	selp.b32 	%r1274, 0, %r132, %p335;
	add.s32 	%r134, %r83, %r1274;
	add.s32 	%r135, %r93, %r1644;
	selp.b32 	%r1275, 0, %r134, %p334;
	add.s32 	%r136, %r84, %r1275;
	add.s32 	%r137, %r94, %r1644;
	selp.b32 	%r1276, 0, %r136, %p333;
	add.s32 	%r138, %r85, %r1276;
	add.s32 	%r139, %r95, %r1644;
	selp.b32 	%r1277, 0, %r138, %p332;
	add.s32 	%r140, %r86, %r1277;
	add.s32 	%r141, %r96, %r1644;
	selp.b32 	%r1278, 0, %r140, %p331;
	add.s32 	%r142, %r87, %r1278;
	ld.shared.u32 	%r143, [_ZN6thrust24THRUST_300001_SM_1000_NS8cuda_cub4core6detail5shmemE+116];
	ld.shared.u32 	%r144, [_ZN6thrust24THRUST_300001_SM_1000_NS8cuda_cub4core6detail5shmemE+100];
	setp.lt.s32 	%p339, %r143, 257;
	@%p339 bra 	$L__BB4_104;
	setp.eq.s64 	%p349, %rd485, %rd27;
	bar.sync 	0;
	@%p349 bra 	$L__BB4_81;
	sub.s32 	%r1279, %r1644, %r144;
	shl.b32 	%r1280, %r1279, 4;
	mov.u32 	%r1281, _ZN6thrust24THRUST_300001_SM_1000_NS8cuda_cub4core6detail5shmemE;
	add.s32 	%r1282, %r1281, %r1280;
	st.shared.u64 	[%r1282], %rd485;
	st.shared.u32 	[%r1282+8], %r1645;
$L__BB4_81:
	setp.eq.s64 	%p350, %rd27, %rd28;
	@%p350 bra 	$L__BB4_83;
	sub.s32 	%r1283, %r127, %r144;
	shl.b32 	%r1284, %r1283, 4;
	mov.u32 	%r1285, _ZN6thrust24THRUST_300001_SM_1000_NS8cuda_cub4core6detail5shmemE;
	add.s32 	%r1286, %r1285, %r1284;
	st.shared.u64 	[%r1286], %rd27;
	st.shared.u32 	[%r1286+8], %r128;
$L__BB4_83:
	setp.eq.s64 	%p351, %rd28, %rd29;
	@%p351 bra 	$L__BB4_85;
	sub.s32 	%r1287, %r129, %r144;
	shl.b32 	%r1288, %r1287, 4;
	mov.u32 	%r1289, _ZN6thrust24THRUST_300001_SM_1000_NS8cuda_cub4core6detail5shmemE;
	add.s32 	%r1290, %r1289, %r1288;
	st.shared.u64 	[%r1290], %rd28;
	st.shared.u32 	[%r1290+8], %r130;
$L__BB4_85:
	setp.eq.s64 	%p352, %rd29, %rd30;
	@%p352 bra 	$L__BB4_87;
	sub.s32 	%r1291, %r131, %r144;
	shl.b32 	%r1292, %r1291, 4;
	mov.u32 	%r1293, _ZN6thrust24THRUST_300001_SM_1000_NS8cuda_cub4core6detail5shmemE;
	add.s32 	%r1294, %r1293, %r1292;
	st.shared.u64 	[%r1294], %rd29;
	st.shared.u32 	[%r1294+8], %r132;
$L__BB4_87:
	setp.eq.s64 	%p353, %rd30, %rd31;
	@%p353 bra 	$L__BB4_89;
	sub.s32 	%r1295, %r133, %r144;
	shl.b32 	%r1296, %r1295, 4;
	mov.u32 	%r1297, _ZN6thrust24THRUST_300001_SM_1000_NS8cuda_cub4core6detail5shmemE;
	add.s32 	%r1298, %r1297, %r1296;
	st.shared.u64 	[%r1298], %rd30;
	st.shared.u32 	[%r1298+8], %r134;
$L__BB4_89:
	setp.eq.s64 	%p354, %rd31, %rd32;
	@%p354 bra 	$L__BB4_91;
	sub.s32 	%r1299, %r135, %r144;
	shl.b32 	%r1300, %r1299, 4;
	mov.u32 	%r1301, _ZN6thrust24THRUST_300001_SM_1000_NS8cuda_cub4core6detail5shmemE;
	add.s32 	%r1302, %r1301, %r1300;
	st.shared.u64 	[%r1302], %rd31;
	st.shared.u32 	[%r1302+8], %r136;
$L__BB4_91:
	setp.eq.s64 	%p355, %rd32, %rd33;
	@%p355 bra 	$L__BB4_93;
	sub.s32 	%r1303, %r137, %r144;
	shl.b32 	%r1304, %r1303, 4;
	mov.u32 	%r1305, _ZN6thrust24THRUST_300001_SM_1000_NS8cuda_cub4core6detail5shmemE;
	add.s32 	%r1306, %r1305, %r1304;
	st.shared.u64 	[%r1306], %rd32;
	st.shared.u32 	[%r1306+8], %r138;
$L__BB4_93:
	setp.eq.s64 	%p356, %rd33, %rd34;
	@%p356 bra 	$L__BB4_95;
	sub.s32 	%r1307, %r139, %r144;
	shl.b32 	%r1308, %r1307, 4;
	mov.u32 	%r1309, _ZN6thrust24THRUST_300001_SM_1000_NS8cuda_cub4core6detail5shmemE;
	add.s32 	%r1310, %r1309, %r1308;
	st.shared.u64 	[%r1310], %rd33;
	st.shared.u32 	[%r1310+8], %r140;
$L__BB4_95:
	setp.eq.s64 	%p357, %rd34, %rd35;
	@%p357 bra 	$L__BB4_97;
	sub.s32 	%r1311, %r141, %r144;
	shl.b32 	%r1312, %r1311, 4;
	mov.u32 	%r1313, _ZN6thrust24THRUST_300001_SM_1000_NS8cuda_cub4core6detail5shmemE;
	add.s32 	%r1314, %r1313, %r1312;
	st.shared.u64 	[%r1314], %rd34;
	st.shared.u32 	[%r1314+8], %r142;
$L__BB4_97:
	bar.sync 	0;
	setp.ge.s32 	%p358, %r1654, %r143;
	@%p358 bra 	$L__BB4_286;
	not.b32 	%r1315, %r1654;
	add.s32 	%r145, %r143, %r1315;
	and.b32  	%r1316, %r145, 768;
	setp.eq.s32 	%p359, %r1316, 768;
	@%p359 bra 	$L__BB4_101;
	shr.u32 	%r1317, %r145, 8;
	add.s32 	%r1318, %r1317, 1;
	and.b32  	%r1319, %r1318, 3;
	shl.b32 	%r1320, %r1654, 4;
	mov.u32 	%r1321, _ZN6thrust24THRUST_300001_SM_1000_NS8cuda_cub4core6detail5shmemE;
	add.s32 	%r1322, %r1320, %r1321;
	add.s32 	%r1650, %r1322, 8;
	add.s32 	%r1649, %r1654, %r144;
	neg.s32 	%r1648, %r1319;
	shl.b32 	%r1323, %r1318, 8;
	and.b32  	%r1324, %r1323, 768;
	add.s32 	%r1654, %r1654, %r1324;
$L__BB4_100:
	.pragma "nounroll";
	mul.wide.s32 	%rd389, %r1649, 4;
	add.s64 	%rd390, %rd1, %rd389;
	mul.wide.s32 	%rd391, %r1649, 8;
	add.s64 	%rd392, %rd2, %rd391;
	ld.shared.u64 	%rd393, [%r1650+-8];
	ld.shared.u32 	%r1325, [%r1650];
	st.global.u64 	[%rd392], %rd393;
	st.global.u32 	[%rd390], %r1325;
	add.s32 	%r1650, %r1650, 4096;
	add.s32 	%r1649, %r1649, 256;
	add.s32 	%r1648, %r1648, 1;
	setp.ne.s32 	%p360, %r1648, 0;
	@%p360 bra 	$L__BB4_100;
$L__BB4_101:
	setp.lt.u32 	%p361, %r145, 768;
	@%p361 bra 	$L__BB4_286;
	shl.b32 	%r1326, %r1654, 4;
	mov.u32 	%r1327, _ZN6thrust24THRUST_300001_SM_1000_NS8cuda_cub4core6detail5shmemE;
	add.s32 	%r1328, %r1326, %r1327;
	add.s32 	%r1653, %r1328, 8192;
	add.s64 	%rd49, %rd2, 4096;
	add.s32 	%r1652, %r1654, %r144;
	add.s64 	%rd50, %rd1, 2048;
$L__BB4_103:
	mul.wide.s32 	%rd394, %r1652, 8;
	add.s64 	%rd395, %rd49, %rd394;
	mul.wide.s32 	%rd396, %r1652, 4;
	add.s64 	%rd397, %rd50, %rd396;
	ld.shared.u64 	%rd398, [%r1653+-8192];
	ld.shared.u32 	%r1329, [%r1653+-8184];
	st.global.u64 	[%rd395+-4096], %rd398;
	st.global.u32 	[%rd397+-2048], %r1329;
	ld.shared.u64 	%rd399, [%r1653+-4096];
	ld.shared.u32 	%r1330, [%r1653+-4088];
	st.global.u64 	[%rd395+-2048], %rd399;
	st.global.u32 	[%rd397+-1024], %r1330;
	ld.shared.u64 	%rd400, [%r1653];
	ld.shared.u32 	%r1331, [%r1653+8];
	st.global.u64 	[%rd395], %rd400;
	st.global.u32 	[%rd397], %r1331;
	ld.shared.u64 	%rd401, [%r1653+4096];
	ld.shared.u32 	%r1332, [%r1653+4104];
	st.global.u64 	[%rd395+2048], %rd401;
	st.global.u32 	[%rd397+1024], %r1332;
	add.s32 	%r1654, %r1654, 1024;
	add.s32 	%r1653, %r1653, 16384;
	add.s32 	%r1652, %r1652, 1024;
	setp.lt.s32 	%p362, %r1654, %r143;
	@%p362 bra 	$L__BB4_103;
	bra.uni 	$L__BB4_286;
$L__BB4_104:
	setp.eq.s64 	%p340, %rd485, %rd27;
	@%p340 bra 	$L__BB4_106;
	mul.wide.s32 	%rd353, %r1644, 8;
	add.s64 	%rd354, %rd2, %rd353;
	st.global.u64 	[%rd354], %rd485;
	mul.wide.s32 	%rd355, %r1644, 4;
	add.s64 	%rd356, %rd1, %rd355;
	st.global.u32 	[%rd356], %r1645;
$L__BB4_106:
	setp.eq.s64 	%p341, %rd27, %rd28;
	@%p341 bra 	$L__BB4_108;
	mul.wide.s32 	%rd357, %r127, 8;
	add.s64 	%rd358, %rd2, %rd357;
	st.global.u64 	[%rd358], %rd27;
	mul.wide.s32 	%rd359, %r127, 4;
	add.s64 	%rd360, %rd1, %rd359;
	st.global.u32 	[%rd360], %r128;
$L__BB4_108:
	setp.eq.s64 	%p342, %rd28, %rd29;
	@%p342 bra 	$L__BB4_110;
	mul.wide.s32 	%rd361, %r129, 8;
	add.s64 	%rd362, %rd2, %rd361;
	st.global.u64 	[%rd362], %rd28;
	mul.wide.s32 	%rd363, %r129, 4;
	add.s64 	%rd364, %rd1, %rd363;
	st.global.u32 	[%rd364], %r130;
$L__BB4_110:
	setp.eq.s64 	%p343, %rd29, %rd30;
	@%p343 bra 	$L__BB4_112;
	mul.wide.s32 	%rd365, %r131, 8;
	add.s64 	%rd366, %rd2, %rd365;
	st.global.u64 	[%rd366], %rd29;
	mul.wide.s32 	%rd367, %r131, 4;
	add.s64 	%rd368, %rd1, %rd367;
	st.global.u32 	[%rd368], %r132;
$L__BB4_112:
	setp.eq.s64 	%p344, %rd30, %rd31;
	@%p344 bra 	$L__BB4_114;
	mul.wide.s32 	%rd369, %r133, 8;
	add.s64 	%rd370, %rd2, %rd369;
	st.global.u64 	[%rd370], %rd30;
	mul.wide.s32 	%rd371, %r133, 4;
	add.s64 	%rd372, %rd1, %rd371;
	st.global.u32 	[%rd372], %r134;
$L__BB4_114:
	setp.eq.s64 	%p345, %rd31, %rd32;
	@%p345 bra 	$L__BB4_116;
	mul.wide.s32 	%rd373, %r135, 8;
	add.s64 	%rd374, %rd2, %rd373;
	st.global.u64 	[%rd374], %rd31;
	mul.wide.s32 	%rd375, %r135, 4;
	add.s64 	%rd376, %rd1, %rd375;
	st.global.u32 	[%rd376], %r136;
$L__BB4_116:
	setp.eq.s64 	%p346, %rd32, %rd33;
	@%p346 bra 	$L__BB4_118;
	mul.wide.s32 	%rd377, %r137, 8;
	add.s64 	%rd378, %rd2, %rd377;
	st.global.u64 	[%rd378], %rd32;
	mul.wide.s32 	%rd379, %r137, 4;
	add.s64 	%rd380, %rd1, %rd379;
	st.global.u32 	[%rd380], %r138;
$L__BB4_118:
	setp.eq.s64 	%p347, %rd33, %rd34;
	@%p347 bra 	$L__BB4_120;
	mul.wide.s32 	%rd381, %r139, 8;
	add.s64 	%rd382, %rd2, %rd381;
	st.global.u64 	[%rd382], %rd33;
	mul.wide.s32 	%rd383, %r139, 4;
	add.s64 	%rd384, %rd1, %rd383;
	st.global.u32 	[%rd384], %r140;
$L__BB4_120:
	setp.eq.s64 	%p348, %rd34, %rd35;
	@%p348 bra 	$L__BB4_286;
	mul.wide.s32 	%rd385, %r141, 8;
	add.s64 	%rd386, %rd2, %rd385;
	st.global.u64 	[%rd386], %rd34;
	mul.wide.s32 	%rd387, %r141, 4;
	add.s64 	%rd388, %rd1, %rd387;
	st.global.u32 	[%rd388], %r142;
	bra.uni 	$L__BB4_286;
$L__BB4_122:
	setp.lt.s32 	%p13, %r4, 1;
	@%p13 bra 	$L__BB4_286;
	setp.ne.s32 	%p14, %r2, 0;
	@%p14 bra 	$L__BB4_194;
	mul.wide.u32 	%rd243, %r3, 8;
	add.s64 	%rd242, %rd139, %rd243;
	// begin inline asm
	ld.global.nc.u64 %rd495, [%rd242];
	// end inline asm
	mov.u32 	%r165, %tid.x;
	and.b32  	%r764, %r165, 31;
	and.b32  	%r765, %r165, 992;
	mul.lo.s32 	%r766, %r765, 9;
	or.b32  	%r166, %r766, %r764;
	setp.ge.u32 	%p166, %r166, %r4;
	mov.u64 	%rd487, %rd495;
	@%p166 bra 	$L__BB4_126;
	mul.wide.u32 	%rd246, %r166, 8;
	add.s64 	%rd245, %rd242, %rd246;
	// begin inline asm
	ld.global.nc.u64 %rd487, [%rd245];
	// end inline asm
$L__BB4_126:
	add.s32 	%r767, %r166, 32;
	setp.ge.u32 	%p167, %r767, %r4;
	shl.b32 	%r768, %r166, 3;
	cvt.u64.u32 	%rd247, %r768;
	add.s64 	%rd55, %rd242, %rd247;
	mov.u64 	%rd488, %rd495;
	@%p167 bra 	$L__BB4_128;
	add.s64 	%rd249, %rd55, 256;
	// begin inline asm
	ld.global.nc.u64 %rd488, [%rd249];
	// end inline asm
$L__BB4_128:
	add.s32 	%r769, %r166, 64;
	setp.ge.u32 	%p168, %r769, %r4;
	mov.u64 	%rd489, %rd495;
	@%p168 bra 	$L__BB4_130;
	add.s64 	%rd251, %rd55, 512;
	// begin inline asm
	ld.global.nc.u64 %rd489, [%rd251];
	// end inline asm
$L__BB4_130:
	add.s32 	%r770, %r166, 96;
	setp.ge.u32 	%p169, %r770, %r4;
	mov.u64 	%rd490, %rd495;
	@%p169 bra 	$L__BB4_132;
	add.s64 	%rd253, %rd55, 768;
	// begin inline asm
	ld.global.nc.u64 %rd490, [%rd253];
	// end inline asm
$L__BB4_132:
	add.s32 	%r771, %r166, 128;
	setp.ge.u32 	%p170, %r771, %r4;
	mov.u64 	%rd491, %rd495;
	@%p170 bra 	$L__BB4_134;
	add.s64 	%rd255, %rd55, 1024;
	// begin inline asm
	ld.global.nc.u64 %rd491, [%rd255];
	// end inline asm
$L__BB4_134:
	add.s32 	%r772, %r166, 160;
	setp.ge.u32 	%p171, %r772, %r4;
	mov.u64 	%rd492, %rd495;
	@%p171 bra 	$L__BB4_136;
	add.s64 	%rd257, %rd55, 1280;
	// begin inline asm
	ld.global.nc.u64 %rd492, [%rd257];
	// end inline asm
$L__BB4_136:
	add.s32 	%r773, %r166, 192;
	setp.ge.u32 	%p172, %r773, %r4;
	mov.u64 	%rd493, %rd495;
	@%p172 bra 	$L__BB4_138;
	add.s64 	%rd259, %rd55, 1536;
	// begin inline asm
	ld.global.nc.u64 %rd493, [%rd259];
	// end inline asm
$L__BB4_138:
	add.s32 	%r774, %r166, 224;
	setp.ge.u32 	%p173, %r774, %r4;
	mov.u64 	%rd494, %rd495;
	@%p173 bra 	$L__BB4_140;
	add.s64 	%rd261, %rd55, 1792;
	// begin inline asm
	ld.global.nc.u64 %rd494, [%rd261];
	// end inline asm
$L__BB4_140:
	add.s32 	%r775, %r166, 256;
	setp.ge.u32 	%p174, %r775, %r4;
	@%p174 bra 	$L__BB4_142;
	add.s64 	%rd263, %rd55, 2048;
	// begin inline asm
	ld.global.nc.u64 %rd495, [%rd263];
	// end inline asm
$L__BB4_142:
	// begin inline asm
	mov.u32 %r776, %laneid;
	// end inline asm
	shr.u32 	%r168, %r165, 5;
	mad.lo.s32 	%r778, %r168, 288, %r776;
	shl.b32 	%r779, %r778, 3;
	mov.u32 	%r780, _ZN6thrust24THRUST_300001_SM_1000_NS8cuda_cub4core6detail5shmemE;
	add.s32 	%r781, %r780, %r779;
	st.shared.u64 	[%r781], %rd487;
	st.shared.u64 	[%r781+256], %rd488;
	st.shared.u64 	[%r781+512], %rd489;
	st.shared.u64 	[%r781+768], %rd490;
	st.shared.u64 	[%r781+1024], %rd491;
	st.shared.u64 	[%r781+1280], %rd492;
	st.shared.u64 	[%r781+1536], %rd493;
	st.shared.u64 	[%r781+1792], %rd494;
	st.shared.u64 	[%r781+2048], %rd495;
	bar.warp.sync 	-1;
	shl.b32 	%r782, %r776, 3;
	add.s32 	%r783, %r778, %r782;
	shl.b32 	%r784, %r776, 6;
	add.s32 	%r785, %r781, %r784;
	ld.shared.u64 	%rd72, [%r785];
	ld.shared.u64 	%rd73, [%r785+8];
	ld.shared.u64 	%rd74, [%r785+16];
	ld.shared.u64 	%rd75, [%r785+24];
	ld.shared.u64 	%rd76, [%r785+32];
	ld.shared.u64 	%rd77, [%r785+40];
	ld.shared.u64 	%rd78, [%r785+48];
	ld.shared.u64 	%rd79, [%r785+56];
	ld.shared.u64 	%rd80, [%r785+64];
	bar.sync 	0;
	shl.b32 	%r786, %r778, 2;
	sub.s32 	%r787, %r781, %r786;
	st.shared.u32 	[%r787], %r1;
	st.shared.u32 	[%r787+128], %r1;
	st.shared.u32 	[%r787+256], %r1;
	st.shared.u32 	[%r787+384], %r1;
	st.shared.u32 	[%r787+512], %r1;
	st.shared.u32 	[%r787+640], %r1;
	st.shared.u32 	[%r787+768], %r1;
	st.shared.u32 	[%r787+896], %r1;
	st.shared.u32 	[%r787+1024], %r1;
	bar.warp.sync 	-1;
	shl.b32 	%r788, %r783, 2;
	sub.s32 	%r789, %r785, %r788;
	ld.shared.u32 	%r169, [%r789];
	ld.shared.u32 	%r170, [%r789+4];
	ld.shared.u32 	%r171, [%r789+8];
	ld.shared.u32 	%r172, [%r789+12];
	ld.shared.u32 	%r173, [%r789+16];
	ld.shared.u32 	%r174, [%r789+20];
	ld.shared.u32 	%r175, [%r789+24];
	ld.shared.u32 	%r176, [%r789+28];
	ld.shared.u32 	%r177, [%r789+32];
	bar.sync 	0;
	shl.b32 	%r790, %r165, 3;
	add.s32 	%r791, %r780, %r790;
	add.s32 	%r178, %r791, 2176;
	st.shared.u64 	[%r791+2176], %rd80;
	bar.sync 	0;
	setp.eq.s32 	%p175, %r165, 0;
	mov.b32 	%r1655, 1;
	@%p175 bra 	$L__BB4_144;
	ld.shared.u64 	%rd496, [%r178+-8];
	setp.ne.s64 	%p176, %rd496, %rd72;
	selp.u32 	%r1655, 1, 0, %p176;
$L__BB4_144:
	setp.eq.s32 	%p177, %r165, 0;
	setp.ne.s64 	%p178, %rd72, %rd73;
	setp.ne.s64 	%p179, %rd73, %rd74;
	setp.ne.s64 	%p180, %rd74, %rd75;
	setp.ne.s64 	%p181, %rd75, %rd76;
	setp.ne.s64 	%p182, %rd76, %rd77;
	setp.ne.s64 	%p183, %rd77, %rd78;
	setp.ne.s64 	%p184, %rd78, %rd79;
	setp.ne.s64 	%p185, %rd79, %rd80;
	mul.lo.s32 	%r852, %r165, 9;
	setp.eq.s32 	%p186, %r852, %r4;
	selp.u32 	%r853, 1, 0, %p186;
	selp.b32 	%r854, %r853, %r1655, %p186;
	selp.b32 	%r181, %r853, %r854, %p177;
	add.s32 	%r855, %r852, 1;
	setp.eq.s32 	%p187, %r855, %r4;
	or.pred  	%p1, %p187, %p178;
	selp.u32 	%r856, 1, 0, %p1;
	add.s32 	%r857, %r852, 2;
	setp.eq.s32 	%p188, %r857, %r4;
	or.pred  	%p2, %p188, %p179;
	selp.u32 	%r858, 1, 0, %p2;
	add.s32 	%r859, %r852, 3;
	setp.eq.s32 	%p189, %r859, %r4;
	or.pred  	%p190, %p189, %p180;
	selp.u32 	%r860, 1, 0, %p190;
	add.s32 	%r861, %r852, 4;
	setp.eq.s32 	%p191, %r861, %r4;
	or.pred  	%p3, %p191, %p181;
	selp.u32 	%r862, 1, 0, %p3;
	add.s32 	%r863, %r852, 5;
	setp.eq.s32 	%p192, %r863, %r4;
	or.pred  	%p4, %p192, %p182;
	selp.u32 	%r864, 1, 0, %p4;
	add.s32 	%r865, %r852, 6;
	setp.eq.s32 	%p193, %r865, %r4;
	or.pred  	%p5, %p193, %p183;
	selp.u32 	%r866, 1, 0, %p5;
	add.s32 	%r867, %r852, 7;
	setp.eq.s32 	%p194, %r867, %r4;
	or.pred  	%p195, %p194, %p184;
	selp.u32 	%r868, 1, 0, %p195;
	add.s32 	%r869, %r852, 8;
	setp.eq.s32 	%p196, %r869, %r4;
	or.pred  	%p197, %p196, %p185;
	selp.u32 	%r870, 1, 0, %p197;
	add.s32 	%r182, %r181, %r856;
	selp.b32 	%r871, 0, %r169, %p1;
	add.s32 	%r872, %r170, %r871;
	add.s32 	%r183, %r182, %r858;
	selp.b32 	%r873, 0, %r872, %p2;
	add.s32 	%r874, %r171, %r873;
	add.s32 	%r184, %r183, %r860;
	selp.b32 	%r875, 0, %r874, %p190;
	add.s32 	%r876, %r172, %r875;
	add.s32 	%r185, %r184, %r862;
	selp.b32 	%r877, 0, %r876, %p3;
	add.s32 	%r878, %r173, %r877;
	add.s32 	%r186, %r185, %r864;
	selp.b32 	%r879, 0, %r878, %p4;
	add.s32 	%r880, %r174, %r879;
	add.s32 	%r187, %r186, %r866;
	selp.b32 	%r881, 0, %r880, %p5;
	add.s32 	%r882, %r175, %r881;
	add.s32 	%r188, %r187, %r868;
	selp.b32 	%r883, 0, %r882, %p195;
	add.s32 	%r884, %r176, %r883;
	add.s32 	%r793, %r188, %r870;
	selp.b32 	%r885, 0, %r884, %p197;
	add.s32 	%r798, %r177, %r885;
	mov.b32 	%r849, 1;
	mov.b32 	%r850, 0;
	mov.b32 	%r851, -1;
	// begin inline asm
	shfl.sync.up.b32 %r792, %r793, %r849, %r850, %r851;
	// end inline asm
	// begin inline asm
	shfl.sync.up.b32 %r797, %r798, %r849, %r850, %r851;
	// end inline asm
	setp.eq.s32 	%p198, %r793, 0;
	selp.b32 	%r886, %r797, 0, %p198;
	setp.lt.s32 	%p199, %r776, 1;
	selp.b32 	%r887, 0, %r792, %p199;
	add.s32 	%r803, %r887, %r793;
	selp.b32 	%r888, 0, %r886, %p199;
	add.s32 	%r808, %r888, %r798;
	mov.b32 	%r809, 2;
	// begin inline asm
	shfl.sync.up.b32 %r802, %r803, %r809, %r850, %r851;
	// end inline asm
	// begin inline asm
	shfl.sync.up.b32 %r807, %r808, %r809, %r850, %r851;
	// end inline asm
	setp.eq.s32 	%p200, %r803, 0;
	selp.b32 	%r889, %r807, 0, %p200;
	setp.lt.s32 	%p201, %r776, 2;
	selp.b32 	%r890, 0, %r802, %p201;
	add.s32 	%r813, %r890, %r803;
	selp.b32 	%r891, 0, %r889, %p201;
	add.s32 	%r818, %r891, %r808;
	mov.b32 	%r819, 4;
	// begin inline asm
	shfl.sync.up.b32 %r812, %r813, %r819, %r850, %r851;
	// end inline asm
	// begin inline asm
	shfl.sync.up.b32 %r817, %r818, %r819, %r850, %r851;
	// end inline asm
	setp.eq.s32 	%p202, %r813, 0;
	selp.b32 	%r892, %r817, 0, %p202;
	setp.lt.s32 	%p203, %r776, 4;
	selp.b32 	%r893, 0, %r812, %p203;
	add.s32 	%r823, %r893, %r813;
	selp.b32 	%r894, 0, %r892, %p203;
	add.s32 	%r828, %r894, %r818;
	mov.b32 	%r829, 8;
	// begin inline asm
	shfl.sync.up.b32 %r822, %r823, %r829, %r850, %r851;
	// end inline asm
	// begin inline asm
	shfl.sync.up.b32 %r827, %r828, %r829, %r850, %r851;
	// end inline asm
	setp.eq.s32 	%p204, %r823, 0;
	selp.b32 	%r895, %r827, 0, %p204;
	setp.lt.s32 	%p205, %r776, 8;
	selp.b32 	%r896, 0, %r822, %p205;
	add.s32 	%r833, %r896, %r823;
	selp.b32 	%r897, 0, %r895, %p205;
	add.s32 	%r838, %r897, %r828;
	mov.b32 	%r839, 16;
	// begin inline asm
	shfl.sync.up.b32 %r832, %r833, %r839, %r850, %r851;
	// end inline asm
	// begin inline asm
	shfl.sync.up.b32 %r837, %r838, %r839, %r850, %r851;
	// end inline asm
	setp.eq.s32 	%p206, %r833, 0;
	selp.b32 	%r898, %r837, 0, %p206;
	setp.lt.s32 	%p207, %r776, 16;
	selp.b32 	%r899, 0, %r832, %p207;
	add.s32 	%r843, %r899, %r833;
	selp.b32 	%r900, 0, %r898, %p207;
	add.s32 	%r848, %r900, %r838;
	// begin inline asm
	shfl.sync.up.b32 %r842, %r843, %r849, %r850, %r851;
	// end inline asm
	// begin inline asm
	shfl.sync.up.b32 %r847, %r848, %r849, %r850, %r851;
	// end inline asm
	setp.ne.s32 	%p208, %r776, 31;
	@%p208 bra 	$L__BB4_146;
	shl.b32 	%r901, %r168, 3;
	mov.u32 	%r902, _ZN6thrust24THRUST_300001_SM_1000_NS8cuda_cub4core6detail5shmemE;
	add.s32 	%r903, %r902, %r901;
	st.shared.v2.u32 	[%r903], {%r843, %r848};
$L__BB4_146:
	bar.sync 	0;
	ld.shared.v4.u32 	{%r193, %r904, %r194, %r905}, [_ZN6thrust24THRUST_300001_SM_1000_NS8cuda_cub4core6detail5shmemE];
	add.s32 	%r906, %r194, %r193;
	setp.eq.s32 	%p209, %r194, 0;
	selp.b32 	%r907, %r904, 0, %p209;
	add.s32 	%r908, %r907, %r905;
	setp.eq.s32 	%p210, %r168, 2;
	selp.b32 	%r909, %r906, %r193, %p210;
	selp.b32 	%r910, %r908, %r904, %p210;
	ld.shared.v4.u32 	{%r195, %r911, %r196, %r912}, [_ZN6thrust24THRUST_300001_SM_1000_NS8cuda_cub4core6detail5shmemE+16];
	add.s32 	%r913, %r195, %r906;
	setp.eq.s32 	%p211, %r195, 0;
	selp.b32 	%r914, %r908, 0, %p211;
	add.s32 	%r915, %r914, %r911;
	setp.eq.s32 	%p212, %r168, 3;
	selp.b32 	%r916, %r913, %r909, %p212;
	selp.b32 	%r917, %r915, %r910, %p212;
	add.s32 	%r918, %r196, %r913;
	setp.eq.s32 	%p213, %r196, 0;
	selp.b32 	%r919, %r915, 0, %p213;
	add.s32 	%r920, %r919, %r912;
	setp.eq.s32 	%p214, %r168, 4;
	selp.b32 	%r921, %r918, %r916, %p214;
	selp.b32 	%r922, %r920, %r917, %p214;
	ld.shared.v4.u32 	{%r197, %r923, %r198, %r924}, [_ZN6thrust24THRUST_300001_SM_1000_NS8cuda_cub4core6detail5shmemE+32];
	add.s32 	%r925, %r197, %r918;
	setp.eq.s32 	%p215, %r197, 0;
	selp.b32 	%r926, %r920, 0, %p215;
	add.s32 	%r927, %r926, %r923;
	setp.eq.s32 	%p216, %r168, 5;
	selp.b32 	%r928, %r925, %r921, %p216;
	selp.b32 	%r929, %r927, %r922, %p216;
	add.s32 	%r930, %r198, %r925;
	setp.eq.s32 	%p217, %r198, 0;
	selp.b32 	%r931, %r927, 0, %p217;
	add.s32 	%r932, %r931, %r924;
	setp.eq.s32 	%p218, %r168, 6;
	selp.b32 	%r933, %r930, %r928, %p218;
	selp.b32 	%r934, %r932, %r929, %p218;
	ld.shared.v4.u32 	{%r199, %r935, %r200, %r936}, [_ZN6thrust24THRUST_300001_SM_1000_NS8cuda_cub4core6detail5shmemE+48];
	add.s32 	%r937, %r199, %r930;
	setp.eq.s32 	%p219, %r199, 0;
	selp.b32 	%r938, %r932, 0, %p219;
	add.s32 	%r939, %r938, %r935;
	setp.eq.s32 	%p220, %r168, 7;
	selp.b32 	%r940, %r937, %r933, %p220;
	selp.b32 	%r941, %r939, %r934, %p220;
	add.s32 	%r1661, %r200, %r937;
	setp.eq.s32 	%p221, %r200, 0;
	selp.b32 	%r942, %r939, 0, %p221;
	add.s32 	%r202, %r942, %r936;
	setp.lt.u32 	%p222, %r165, 32;
	selp.b32 	%r943, 0, %r940, %p222;
	selp.b32 	%r944, 0, %r941, %p222;
	setp.eq.s32 	%p223, %r842, 0;
	selp.b32 	%r945, %r944, 0, %p223;
	add.s32 	%r946, %r945, %r847;
	setp.eq.s32 	%p224, %r776, 0;
	selp.b32 	%r947, 0, %r842, %p224;
	add.s32 	%r203, %r943, %r947;
	selp.b32 	%r204, %r944, %r946, %p224;
	add.s32 	%r205, %r203, %r181;
	setp.eq.s32 	%p225, %r181, 0;
	selp.b32 	%r948, %r204, 0, %p225;
	add.s32 	%r206, %r948, %r169;
	add.s32 	%r207, %r182, %r203;
	selp.b32 	%r949, 0, %r206, %p1;
	add.s32 	%r208, %r170, %r949;
	add.s32 	%r209, %r183, %r203;
	selp.b32 	%r950, 0, %r208, %p2;
	add.s32 	%r210, %r171, %r950;
	add.s32 	%r211, %r184, %r203;
	mul.lo.s32 	%r951, %r165, 9;
	add.s32 	%r952, %r951, 3;
	setp.eq.s32 	%p226, %r952, %r4;
	setp.ne.s64 	%p227, %rd74, %rd75;
	selp.b32 	%r953, 0, %r210, %p227;
	selp.b32 	%r954, 0, %r953, %p226;
	add.s32 	%r212, %r172, %r954;
	add.s32 	%r213, %r185, %r203;
	selp.b32 	%r955, 0, %r212, %p3;
	add.s32 	%r214, %r173, %r955;
	add.s32 	%r215, %r186, %r203;
	selp.b32 	%r956, 0, %r214, %p4;
	add.s32 	%r216, %r174, %r956;
	add.s32 	%r217, %r187, %r203;
	selp.b32 	%r957, 0, %r216, %p5;
	add.s32 	%r218, %r175, %r957;
	add.s32 	%r219, %r188, %r203;
	add.s32 	%r958, %r951, 7;
	setp.eq.s32 	%p228, %r958, %r4;
	setp.ne.s64 	%p229, %rd78, %rd79;
	selp.b32 	%r959, 0, %r218, %p229;
	selp.b32 	%r960, 0, %r959, %p228;
	add.s32 	%r220, %r176, %r960;
	setp.lt.s32 	%p230, %r1661, 257;
	@%p230 bra 	$L__BB4_172;
	bar.sync 	0;
	@%p225 bra 	$L__BB4_149;
	shl.b32 	%r964, %r203, 4;
	mov.u32 	%r965, _ZN6thrust24THRUST_300001_SM_1000_NS8cuda_cub4core6detail5shmemE;
	add.s32 	%r966, %r965, %r964;
	st.shared.u64 	[%r966], %rd496;
	st.shared.u32 	[%r966+8], %r204;
$L__BB4_149:
	not.pred 	%p247, %p1;
	@%p247 bra 	$L__BB4_151;
	shl.b32 	%r967, %r205, 4;
	mov.u32 	%r968, _ZN6thrust24THRUST_300001_SM_1000_NS8cuda_cub4core6detail5shmemE;
	add.s32 	%r969, %r968, %r967;
	st.shared.u64 	[%r969], %rd72;
	st.shared.u32 	[%r969+8], %r206;
$L__BB4_151:
	not.pred 	%p248, %p2;
	@%p248 bra 	$L__BB4_153;
	shl.b32 	%r970, %r207, 4;
	mov.u32 	%r971, _ZN6thrust24THRUST_300001_SM_1000_NS8cuda_cub4core6detail5shmemE;
	add.s32 	%r972, %r971, %r970;
	st.shared.u64 	[%r972], %rd73;
	st.shared.u32 	[%r972+8], %r208;
$L__BB4_153:
	mad.lo.s32 	%r973, %r165, 9, 3;
	setp.ne.s32 	%p249, %r973, %r4;
	setp.eq.s64 	%p250, %rd74, %rd75;
	and.pred  	%p251, %p249, %p250;
	@%p251 bra 	$L__BB4_155;
	shl.b32 	%r974, %r209, 4;
	mov.u32 	%r975, _ZN6thrust24THRUST_300001_SM_1000_NS8cuda_cub4core6detail5shmemE;
	add.s32 	%r976, %r975, %r974;
	st.shared.u64 	[%r976], %rd74;
	st.shared.u32 	[%r976+8], %r210;
$L__BB4_155:
	not.pred 	%p252, %p3;
	@%p252 bra 	$L__BB4_157;
	shl.b32 	%r977, %r211, 4;
	mov.u32 	%r978, _ZN6thrust24THRUST_300001_SM_1000_NS8cuda_cub4core6detail5shmemE;
	add.s32 	%r979, %r978, %r977;
	st.shared.u64 	[%r979], %rd75;
	st.shared.u32 	[%r979+8], %r212;
$L__BB4_157:
	not.pred 	%p253, %p4;
	@%p253 bra 	$L__BB4_159;
	shl.b32 	%r980, %r213, 4;
	mov.u32 	%r981, _ZN6thrust24THRUST_300001_SM_1000_NS8cuda_cub4core6detail5shmemE;
	add.s32 	%r982, %r981, %r980;
	st.shared.u64 	[%r982], %rd76;
	st.shared.u32 	[%r982+8], %r214;
$L__BB4_159:
	not.pred 	%p254, %p5;
	@%p254 bra 	$L__BB4_161;
	shl.b32 	%r983, %r215, 4;
	mov.u32 	%r984, _ZN6thrust24THRUST_300001_SM_1000_NS8cuda_cub4core6detail5shmemE;
	add.s32 	%r985, %r984, %r983;
	st.shared.u64 	[%r985], %rd77;
	st.shared.u32 	[%r985+8], %r216;
$L__BB4_161:
	mad.lo.s32 	%r986, %r165, 9, 7;
	setp.ne.s32 	%p255, %r986, %r4;
	setp.eq.s64 	%p256, %rd78, %rd79;
	and.pred  	%p257, %p255, %p256;
	@%p257 bra 	$L__BB4_163;
	shl.b32 	%r987, %r217, 4;
	mov.u32 	%r988, _ZN6thrust24THRUST_300001_SM_1000_NS8cuda_cub4core6detail5shmemE;
	add.s32 	%r989, %r988, %r987;
	st.shared.u64 	[%r989], %rd78;
	st.shared.u32 	[%r989+8], %r218;
$L__BB4_163:
	mad.lo.s32 	%r990, %r165, 9, 8;
	setp.ne.s32 	%p258, %r990, %r4;
	setp.eq.s64 	%p259, %rd79, %rd80;
	and.pred  	%p260, %p258, %p259;
	@%p260 bra 	$L__BB4_165;
	shl.b32 	%r991, %r219, 4;
	mov.u32 	%r992, _ZN6thrust24THRUST_300001_SM_1000_NS8cuda_cub4core6detail5shmemE;
	add.s32 	%r993, %r992, %r991;
	st.shared.u64 	[%r993], %rd79;
	st.shared.u32 	[%r993+8], %r220;
$L__BB4_165:
	bar.sync 	0;
	setp.ge.u32 	%p261, %r165, %r1661;
	@%p261 bra 	$L__BB4_190;
	add.s32 	%r994, %r194, %r195;
	add.s32 	%r995, %r994, %r196;
	add.s32 	%r996, %r995, %r197;
	add.s32 	%r997, %r996, %r198;
	add.s32 	%r998, %r997, %r199;
	add.s32 	%r999, %r998, %r200;
	add.s32 	%r1000, %r999, %r193;
	not.b32 	%r1001, %r165;
	add.s32 	%r221, %r1000, %r1001;
	and.b32  	%r1002, %r221, 768;
	setp.eq.s32 	%p262, %r1002, 768;
	mov.u32 	%r1660, %r165;
	@%p262 bra 	$L__BB4_169;
	shr.u32 	%r1003, %r221, 8;
	add.s32 	%r1004, %r1003, 1;
	and.b32  	%r1005, %r1004, 3;
	mul.wide.u32 	%rd301, %r165, 4;
	add.s64 	%rd498, %rd1, %rd301;
	mul.wide.u32 	%rd302, %r165, 8;
	add.s64 	%rd497, %rd2, %rd302;
	shl.b32 	%r1006, %r165, 4;
	mov.u32 	%r1007, _ZN6thrust24THRUST_300001_SM_1000_NS8cuda_cub4core6detail5shmemE;
	add.s32 	%r1008, %r1006, %r1007;
	add.s32 	%r1657, %r1008, 8;
	neg.s32 	%r1656, %r1005;
	shl.b32 	%r1009, %r1004, 8;
	and.b32  	%r1010, %r1009, 768;
	add.s32 	%r1660, %r165, %r1010;
$L__BB4_168:
	.pragma "nounroll";
	ld.shared.u64 	%rd303, [%r1657+-8];
	ld.shared.u32 	%r1011, [%r1657];
	st.global.u64 	[%rd497], %rd303;
	st.global.u32 	[%rd498], %r1011;
	add.s64 	%rd498, %rd498, 1024;
	add.s64 	%rd497, %rd497, 2048;
	add.s32 	%r1657, %r1657, 4096;
	add.s32 	%r1656, %r1656, 1;
	setp.ne.s32 	%p263, %r1656, 0;
	@%p263 bra 	$L__BB4_168;
$L__BB4_169:
	setp.lt.u32 	%p264, %r221, 768;
	@%p264 bra 	$L__BB4_190;
	shl.b32 	%r1012, %r1660, 4;
	mov.u32 	%r1013, _ZN6thrust24THRUST_300001_SM_1000_NS8cuda_cub4core6detail5shmemE;
	add.s32 	%r1014, %r1012, %r1013;
	add.s32 	%r1659, %r1014, 8192;
	mul.wide.u32 	%rd304, %r1660, 8;
	add.s64 	%rd305, %rd304, %rd2;
	add.s64 	%rd500, %rd305, 4096;
	mul.wide.u32 	%rd306, %r1660, 4;
	add.s64 	%rd307, %rd306, %rd1;
	add.s64 	%rd499, %rd307, 2048;
$L__BB4_171:
	ld.shared.u64 	%rd308, [%r1659+-8192];
	ld.shared.u32 	%r1015, [%r1659+-8184];
	st.global.u64 	[%rd500+-4096], %rd308;
	st.global.u32 	[%rd499+-2048], %r1015;
	ld.shared.u64 	%rd309, [%r1659+-4096];
	ld.shared.u32 	%r1016, [%r1659+-4088];
	st.global.u64 	[%rd500+-2048], %rd309;
	st.global.u32 	[%rd499+-1024], %r1016;
	ld.shared.u64 	%rd310, [%r1659];
	ld.shared.u32 	%r1017, [%r1659+8];
	st.global.u64 	[%rd500], %rd310;
	st.global.u32 	[%rd499], %r1017;
	ld.shared.u64 	%rd311, [%r1659+4096];
	ld.shared.u32 	%r1018, [%r1659+4104];
	st.global.u64 	[%rd500+2048], %rd311;
	st.global.u32 	[%rd499+1024], %r1018;
	add.s32 	%r1660, %r1660, 1024;
	add.s32 	%r1659, %r1659, 16384;
	add.s64 	%rd500, %rd500, 8192;
	add.s64 	%rd499, %rd499, 4096;
	setp.lt.s32 	%p265, %r1660, %r1661;
	@%p265 bra 	$L__BB4_171;
	bra.uni 	$L__BB4_190;
$L__BB4_172:
	@%p225 bra 	$L__BB4_174;
	mul.wide.s32 	%rd265, %r203, 8;
	add.s64 	%rd266, %rd2, %rd265;
	st.global.u64 	[%rd266], %rd496;
	mul.wide.s32 	%rd267, %r203, 4;
	add.s64 	%rd268, %rd1, %rd267;
	st.global.u32 	[%rd268], %r204;
$L__BB4_174:
	not.pred 	%p232, %p1;
	@%p232 bra 	$L__BB4_176;
	mul.wide.s32 	%rd269, %r205, 8;
	add.s64 	%rd270, %rd2, %rd269;
	st.global.u64 	[%rd270], %rd72;
	mul.wide.s32 	%rd271, %r205, 4;
	add.s64 	%rd272, %rd1, %rd271;
	st.global.u32 	[%rd272], %r206;
$L__BB4_176:
	not.pred 	%p233, %p2;
	@%p233 bra 	$L__BB4_178;
	mul.wide.s32 	%rd273, %r207, 8;
	add.s64 	%rd274, %rd2, %rd273;
	st.global.u64 	[%rd274], %rd73;
	mul.wide.s32 	%rd275, %r207, 4;
	add.s64 	%rd276, %rd1, %rd275;
	st.global.u32 	[%rd276], %r208;
$L__BB4_178:
	mad.lo.s32 	%r961, %r165, 9, 3;
	setp.ne.s32 	%p234, %r961, %r4;
	setp.eq.s64 	%p235, %rd74, %rd75;
	and.pred  	%p236, %p234, %p235;
	@%p236 bra 	$L__BB4_180;
	mul.wide.s32 	%rd277, %r209, 8;
	add.s64 	%rd278, %rd2, %rd277;
	st.global.u64 	[%rd278], %rd74;
	mul.wide.s32 	%rd279, %r209, 4;
	add.s64 	%rd280, %rd1, %rd279;
	st.global.u32 	[%rd280], %r210;
$L__BB4_180:
	not.pred 	%p237, %p3;
	@%p237 bra 	$L__BB4_182;
	mul.wide.s32 	%rd281, %r211, 8;
	add.s64 	%rd282, %rd2, %rd281;
	st.global.u64 	[%rd282], %rd75;
	mul.wide.s32 	%rd283, %r211, 4;
	add.s64 	%rd284, %rd1, %rd283;
	st.global.u32 	[%rd284], %r212;
$L__BB4_182:
	not.pred 	%p238, %p4;
	@%p238 bra 	$L__BB4_184;
	mul.wide.s32 	%rd285, %r213, 8;
	add.s64 	%rd286, %rd2, %rd285;
	st.global.u64 	[%rd286], %rd76;
	mul.wide.s32 	%rd287, %r213, 4;
	add.s64 	%rd288, %rd1, %rd287;
	st.global.u32 	[%rd288], %r214;
$L__BB4_184:
	not.pred 	%p239, %p5;
	@%p239 bra 	$L__BB4_186;
	mul.wide.s32 	%rd289, %r215, 8;
	add.s64 	%rd290, %rd2, %rd289;
	st.global.u64 	[%rd290], %rd77;
	mul.wide.s32 	%rd291, %r215, 4;
	add.s64 	%rd292, %rd1, %rd291;
	st.global.u32 	[%rd292], %r216;
$L__BB4_186:
	mad.lo.s32 	%r962, %r165, 9, 7;
	setp.ne.s32 	%p240, %r962, %r4;
	setp.eq.s64 	%p241, %rd78, %rd79;
	and.pred  	%p242, %p240, %p241;
	@%p242 bra 	$L__BB4_188;
	mul.wide.s32 	%rd293, %r217, 8;
	add.s64 	%rd294, %rd2, %rd293;
	st.global.u64 	[%rd294], %rd78;
	mul.wide.s32 	%rd295, %r217, 4;
	add.s64 	%rd296, %rd1, %rd295;
	st.global.u32 	[%rd296], %r218;
$L__BB4_188:
	mad.lo.s32 	%r963, %r165, 9, 8;
	setp.ne.s32 	%p243, %r963, %r4;
	setp.eq.s64 	%p244, %rd79, %rd80;
	and.pred  	%p245, %p243, %p244;
	@%p245 bra 	$L__BB4_190;
	mul.wide.s32 	%rd297, %r219, 8;
	add.s64 	%rd298, %rd2, %rd297;
	st.global.u64 	[%rd298], %rd79;
	mul.wide.s32 	%rd299, %r219, 4;
	add.s64 	%rd300, %rd1, %rd299;
	st.global.u32 	[%rd300], %r220;
$L__BB4_190:
	setp.ne.s32 	%p266, %r165, 255;
	@%p266 bra 	$L__BB4_286;
	setp.ne.s32 	%p267, %r4, 2304;
	@%p267 bra 	$L__BB4_193;
	mul.wide.s32 	%rd312, %r1661, 8;
	add.s64 	%rd313, %rd2, %rd312;
	st.global.u64 	[%rd313], %rd80;
	mul.wide.s32 	%rd314, %r1661, 4;
	add.s64 	%rd315, %rd1, %rd314;
	st.global.u32 	[%rd315], %r202;
	add.s32 	%r1661, %r1661, 1;
$L__BB4_193:
	ld.param.u64 	%rd478, [_ZN6thrust24THRUST_300001_SM_1000_NS8cuda_cub4core6detail13_kernel_agentINS1_15__reduce_by_key16ReduceByKeyAgentIPyNS0_17constant_iteratorIiNS0_11use_defaultES9_EES7_PiN4cuda3std3__48equal_toIyEENSE_4plusIiEESB_iEEJS7_SA_S7_SB_SB_N3cub18CUB_300001_SM_100024ReduceByKeyScanTileStateIiiLb1EEESG_SI_iiEEEvDpT0__param_4];
	cvta.to.global.u64 	%rd316, %rd478;
	st.global.u32 	[%rd316], %r1661;
	bra.uni 	$L__BB4_286;
$L__BB4_194:
	mul.wide.u32 	%rd145, %r3, 8;
	add.s64 	%rd144, %rd139, %rd145;
	// begin inline asm
	ld.global.nc.u64 %rd509, [%rd144];
	// end inline asm
	mov.u32 	%r237, %tid.x;
	and.b32  	%r326, %r237, 31;
	and.b32  	%r327, %r237, 992;
	mul.lo.s32 	%r328, %r327, 9;
	or.b32  	%r238, %r328, %r326;
	setp.ge.u32 	%p15, %r238, %r4;
	mov.u64 	%rd501, %rd509;
	@%p15 bra 	$L__BB4_196;
	add.s32 	%r329, %r238, %r3;
	mul.wide.u32 	%rd148, %r329, 8;
	add.s64 	%rd147, %rd139, %rd148;
	// begin inline asm
	ld.global.nc.u64 %rd501, [%rd147];
	// end inline asm
$L__BB4_196:
	add.s32 	%r330, %r238, 32;
	setp.ge.u32 	%p16, %r330, %r4;
	shl.b32 	%r331, %r238, 3;
	cvt.u64.u32 	%rd149, %r331;
	add.s64 	%rd99, %rd144, %rd149;
	mov.u64 	%rd502, %rd509;
	@%p16 bra 	$L__BB4_198;
	add.s64 	%rd151, %rd99, 256;
	// begin inline asm
	ld.global.nc.u64 %rd502, [%rd151];
	// end inline asm
$L__BB4_198:
	add.s32 	%r332, %r238, 64;
	setp.ge.u32 	%p17, %r332, %r4;
	mov.u64 	%rd503, %rd509;
	@%p17 bra 	$L__BB4_200;
	add.s64 	%rd153, %rd99, 512;
	// begin inline asm
	ld.global.nc.u64 %rd503, [%rd153];
	// end inline asm
$L__BB4_200:
	add.s32 	%r333, %r238, 96;
	setp.ge.u32 	%p18, %r333, %r4;
	mov.u64 	%rd504, %rd509;
	@%p18 bra 	$L__BB4_202;
	add.s64 	%rd155, %rd99, 768;
	// begin inline asm
	ld.global.nc.u64 %rd504, [%rd155];
	// end inline asm
$L__BB4_202:
	add.s32 	%r334, %r238, 128;
	setp.ge.u32 	%p19, %r334, %r4;
	mov.u64 	%rd505, %rd509;
	@%p19 bra 	$L__BB4_204;
	add.s64 	%rd157, %rd99, 1024;
	// begin inline asm
	ld.global.nc.u64 %rd505, [%rd157];
	// end inline asm
$L__BB4_204:
	add.s32 	%r335, %r238, 160;
	setp.ge.u32 	%p20, %r335, %r4;
	mov.u64 	%rd506, %rd509;
	@%p20 bra 	$L__BB4_206;
	add.s64 	%rd159, %rd99, 1280;
	// begin inline asm
	ld.global.nc.u64 %rd506, [%rd159];
	// end inline asm
$L__BB4_206:
	add.s32 	%r336, %r238, 192;
	setp.ge.u32 	%p21, %r336, %r4;
	mov.u64 	%rd507, %rd509;
	@%p21 bra 	$L__BB4_208;
	add.s64 	%rd161, %rd99, 1536;
	// begin inline asm
	ld.global.nc.u64 %rd507, [%rd161];
	// end inline asm
$L__BB4_208:
	add.s32 	%r337, %r238, 224;
	setp.ge.u32 	%p22, %r337, %r4;
	mov.u64 	%rd508, %rd509;
	@%p22 bra 	$L__BB4_210;
	add.s64 	%rd163, %rd99, 1792;
	// begin inline asm
	ld.global.nc.u64 %rd508, [%rd163];
	// end inline asm
$L__BB4_210:
	add.s32 	%r338, %r238, 256;
	setp.ge.u32 	%p23, %r338, %r4;
	@%p23 bra 	$L__BB4_212;
	add.s64 	%rd165, %rd99, 2048;
	// begin inline asm
	ld.global.nc.u64 %rd509, [%rd165];
	// end inline asm
$L__BB4_212:
	// begin inline asm
	mov.u32 %r339, %laneid;
	// end inline asm
	shr.u32 	%r240, %r237, 5;
	mad.lo.s32 	%r241, %r240, 288, %r339;
	shl.b32 	%r340, %r241, 3;
	mov.u32 	%r341, _ZN6thrust24THRUST_300001_SM_1000_NS8cuda_cub4core6detail5shmemE;
	add.s32 	%r242, %r341, %r340;
	st.shared.u64 	[%r242], %rd501;
	st.shared.u64 	[%r242+256], %rd502;
	st.shared.u64 	[%r242+512], %rd503;
	st.shared.u64 	[%r242+768], %rd504;
	st.shared.u64 	[%r242+1024], %rd505;
	st.shared.u64 	[%r242+1280], %rd506;
	st.shared.u64 	[%r242+1536], %rd507;
	st.shared.u64 	[%r242+1792], %rd508;
	st.shared.u64 	[%r242+2048], %rd509;
	bar.warp.sync 	-1;
	shl.b32 	%r243, %r339, 3;
	shl.b32 	%r342, %r339, 6;
	add.s32 	%r244, %r242, %r342;
	ld.shared.u64 	%rd116, [%r244];
	ld.shared.u64 	%rd117, [%r244+8];
	ld.shared.u64 	%rd118, [%r244+16];
	ld.shared.u64 	%rd119, [%r244+24];
	ld.shared.u64 	%rd120, [%r244+32];
	ld.shared.u64 	%rd121, [%r244+40];
	ld.shared.u64 	%rd122, [%r244+48];
	ld.shared.u64 	%rd123, [%r244+56];
	ld.shared.u64 	%rd124, [%r244+64];
	setp.ne.s32 	%p24, %r237, 0;
	mov.b64 	%rd511, 0;
	@%p24 bra 	$L__BB4_214;
	add.s64 	%rd168, %rd144, -8;
	// begin inline asm
	ld.global.nc.u64 %rd511, [%rd168];
	// end inline asm
$L__BB4_214:
	setp.eq.s32 	%p25, %r237, 0;
	bar.sync 	0;
	shl.b32 	%r343, %r241, 2;
	sub.s32 	%r344, %r242, %r343;
	st.shared.u32 	[%r344], %r1;
	st.shared.u32 	[%r344+128], %r1;
	st.shared.u32 	[%r344+256], %r1;
	st.shared.u32 	[%r344+384], %r1;
	st.shared.u32 	[%r344+512], %r1;
	st.shared.u32 	[%r344+640], %r1;
	st.shared.u32 	[%r344+768], %r1;
	st.shared.u32 	[%r344+896], %r1;
	st.shared.u32 	[%r344+1024], %r1;
	bar.warp.sync 	-1;
	add.s32 	%r345, %r241, %r243;
	shl.b32 	%r346, %r345, 2;
	sub.s32 	%r347, %r244, %r346;
	ld.shared.u32 	%r245, [%r347];
	ld.shared.u32 	%r246, [%r347+4];
	ld.shared.u32 	%r247, [%r347+8];
	ld.shared.u32 	%r248, [%r347+12];
	ld.shared.u32 	%r249, [%r347+16];
	ld.shared.u32 	%r250, [%r347+20];
	ld.shared.u32 	%r251, [%r347+24];
	ld.shared.u32 	%r252, [%r347+28];
	ld.shared.u32 	%r253, [%r347+32];
	bar.sync 	0;
	shl.b32 	%r348, %r237, 3;
	add.s32 	%r350, %r341, %r348;
	add.s32 	%r254, %r350, 2176;
	st.shared.u64 	[%r350+2176], %rd124;
	bar.sync 	0;
	@%p25 bra 	$L__BB4_216;
	ld.shared.u64 	%rd511, [%r254+-8];
$L__BB4_216:
	setp.ne.s64 	%p26, %rd511, %rd116;
	setp.ne.s64 	%p27, %rd116, %rd117;
	setp.ne.s64 	%p28, %rd117, %rd118;
	setp.ne.s64 	%p29, %rd118, %rd119;
	setp.ne.s64 	%p30, %rd119, %rd120;
	setp.ne.s64 	%p31, %rd120, %rd121;
	setp.ne.s64 	%p32, %rd121, %rd122;
	setp.ne.s64 	%p33, %rd122, %rd123;
	setp.ne.s64 	%p34, %rd123, %rd124;
	mul.lo.s32 	%r411, %r237, 9;
	setp.eq.s32 	%p35, %r411, %r4;
	or.pred  	%p36, %p35, %p26;
	selp.u32 	%r412, 1, 0, %p36;
	add.s32 	%r413, %r411, 1;
	setp.eq.s32 	%p37, %r413, %r4;
	or.pred  	%p38, %p37, %p27;
	selp.u32 	%r414, 1, 0, %p38;
	add.s32 	%r415, %r411, 2;
	setp.eq.s32 	%p39, %r415, %r4;
	or.pred  	%p40, %p39, %p28;
	selp.u32 	%r416, 1, 0, %p40;
	add.s32 	%r417, %r411, 3;
	setp.eq.s32 	%p41, %r417, %r4;
	or.pred  	%p6, %p41, %p29;
	selp.u32 	%r418, 1, 0, %p6;
	add.s32 	%r419, %r411, 4;
	setp.eq.s32 	%p42, %r419, %r4;
	or.pred  	%p7, %p42, %p30;
	selp.u32 	%r420, 1, 0, %p7;
	add.s32 	%r421, %r411, 5;
	setp.eq.s32 	%p43, %r421, %r4;
	or.pred  	%p8, %p43, %p31;
	selp.u32 	%r422, 1, 0, %p8;
	add.s32 	%r423, %r411, 6;
	setp.eq.s32 	%p44, %r423, %r4;
	or.pred  	%p45, %p44, %p32;
	selp.u32 	%r424, 1, 0, %p45;
	add.s32 	%r425, %r411, 7;
	setp.eq.s32 	%p46, %r425, %r4;
	or.pred  	%p47, %p46, %p33;
	selp.u32 	%r426, 1, 0, %p47;
	add.s32 	%r427, %r411, 8;
	setp.eq.s32 	%p48, %r427, %r4;
	or.pred  	%p49, %p48, %p34;
	selp.u32 	%r428, 1, 0, %p49;
	add.s32 	%r429, %r414, %r412;
	selp.b32 	%r430, 0, %r245, %p38;
	add.s32 	%r431, %r246, %r430;
	add.s32 	%r432, %r429, %r416;
	selp.b32 	%r433, 0, %r431, %p40;
	add.s32 	%r434, %r247, %r433;
	add.s32 	%r435, %r432, %r418;
	selp.b32 	%r436, 0, %r434, %p6;
	add.s32 	%r437, %r248, %r436;
	add.s32 	%r438, %r435, %r420;
	selp.b32 	%r439, 0, %r437, %p7;
	add.s32 	%r440, %r249, %r439;
	add.s32 	%r441, %r438, %r422;
	selp.b32 	%r442, 0, %r440, %p8;
	add.s32 	%r443, %r250, %r442;
	add.s32 	%r444, %r441, %r424;
	selp.b32 	%r445, 0, %r443, %p45;
	add.s32 	%r446, %r251, %r445;
	add.s32 	%r447, %r444, %r426;
	selp.b32 	%r448, 0, %r446, %p47;
	add.s32 	%r449, %r252, %r448;
	add.s32 	%r352, %r447, %r428;
	selp.b32 	%r450, 0, %r449, %p49;
	add.s32 	%r357, %r253, %r450;
	mov.b32 	%r408, 1;
	mov.b32 	%r409, 0;
	mov.b32 	%r410, -1;
	// begin inline asm
	shfl.sync.up.b32 %r351, %r352, %r408, %r409, %r410;
	// end inline asm
	// begin inline asm
	shfl.sync.up.b32 %r356, %r357, %r408, %r409, %r410;
	// end inline asm
	setp.eq.s32 	%p50, %r352, 0;
	selp.b32 	%r451, %r356, 0, %p50;
	setp.lt.s32 	%p51, %r339, 1;
	selp.b32 	%r452, 0, %r351, %p51;
	add.s32 	%r362, %r452, %r352;
	selp.b32 	%r453, 0, %r451, %p51;
	add.s32 	%r367, %r453, %r357;
	mov.b32 	%r368, 2;
	// begin inline asm
	shfl.sync.up.b32 %r361, %r362, %r368, %r409, %r410;
	// end inline asm
	// begin inline asm
	shfl.sync.up.b32 %r366, %r367, %r368, %r409, %r410;
	// end inline asm
	setp.eq.s32 	%p52, %r362, 0;
	selp.b32 	%r454, %r366, 0, %p52;
	setp.lt.s32 	%p53, %r339, 2;
	selp.b32 	%r455, 0, %r361, %p53;
	add.s32 	%r372, %r455, %r362;
	selp.b32 	%r456, 0, %r454, %p53;
	add.s32 	%r377, %r456, %r367;
	mov.b32 	%r378, 4;
	// begin inline asm
	shfl.sync.up.b32 %r371, %r372, %r378, %r409, %r410;
	// end inline asm
	// begin inline asm
	shfl.sync.up.b32 %r376, %r377, %r378, %r409, %r410;
	// end inline asm
	setp.eq.s32 	%p54, %r372, 0;
	selp.b32 	%r457, %r376, 0, %p54;
	setp.lt.s32 	%p55, %r339, 4;
	selp.b32 	%r458, 0, %r371, %p55;
	add.s32 	%r382, %r458, %r372;
	selp.b32 	%r459, 0, %r457, %p55;
	add.s32 	%r387, %r459, %r377;
	mov.b32 	%r388, 8;
	// begin inline asm
	shfl.sync.up.b32 %r381, %r382, %r388, %r409, %r410;
	// end inline asm
	// begin inline asm
	shfl.sync.up.b32 %r386, %r387, %r388, %r409, %r410;
	// end inline asm
	setp.eq.s32 	%p56, %r382, 0;
	selp.b32 	%r460, %r386, 0, %p56;
	setp.lt.s32 	%p57, %r339, 8;
	selp.b32 	%r461, 0, %r381, %p57;
	add.s32 	%r392, %r461, %r382;
	selp.b32 	%r462, 0, %r460, %p57;
	add.s32 	%r397, %r462, %r387;
	mov.b32 	%r398, 16;
	// begin inline asm
	shfl.sync.up.b32 %r391, %r392, %r398, %r409, %r410;
	// end inline asm
	// begin inline asm
	shfl.sync.up.b32 %r396, %r397, %r398, %r409, %r410;
	// end inline asm
	setp.eq.s32 	%p58, %r392, 0;
	selp.b32 	%r463, %r396, 0, %p58;
	setp.lt.s32 	%p59, %r339, 16;
	selp.b32 	%r464, 0, %r391, %p59;
	add.s32 	%r402, %r464, %r392;
	selp.b32 	%r465, 0, %r463, %p59;
	add.s32 	%r407, %r465, %r397;
	// begin inline asm
	shfl.sync.up.b32 %r1665, %r402, %r408, %r409, %r410;
	// end inline asm
	// begin inline asm
	shfl.sync.up.b32 %r1666, %r407, %r408, %r409, %r410;
	// end inline asm
	setp.ne.s32 	%p60, %r339, 31;
	@%p60 bra 	$L__BB4_218;
	shl.b32 	%r466, %r240, 3;
	mov.u32 	%r467, _ZN6thrust24THRUST_300001_SM_1000_NS8cuda_cub4core6detail5shmemE;
	add.s32 	%r468, %r467, %r466;
	st.shared.v2.u32 	[%r468], {%r402, %r407};
$L__BB4_218:
	bar.sync 	0;
	ld.shared.v4.u32 	{%r469, %r470, %r471, %r472}, [_ZN6thrust24THRUST_300001_SM_1000_NS8cuda_cub4core6detail5shmemE];
	add.s32 	%r473, %r471, %r469;
	setp.eq.s32 	%p61, %r471, 0;
	selp.b32 	%r474, %r470, 0, %p61;
	add.s32 	%r475, %r474, %r472;
	setp.eq.s32 	%p62, %r240, 2;
	selp.b32 	%r476, %r473, %r469, %p62;
	selp.b32 	%r477, %r475, %r470, %p62;
	ld.shared.v4.u32 	{%r478, %r479, %r480, %r481}, [_ZN6thrust24THRUST_300001_SM_1000_NS8cuda_cub4core6detail5shmemE+16];
	add.s32 	%r482, %r478, %r473;
	setp.eq.s32 	%p63, %r478, 0;
	selp.b32 	%r483, %r475, 0, %p63;
	add.s32 	%r484, %r483, %r479;
	setp.eq.s32 	%p64, %r240, 3;
	selp.b32 	%r485, %r482, %r476, %p64;
	selp.b32 	%r486, %r484, %r477, %p64;
	add.s32 	%r487, %r480, %r482;
	setp.eq.s32 	%p65, %r480, 0;
	selp.b32 	%r488, %r484, 0, %p65;
	add.s32 	%r489, %r488, %r481;
	setp.eq.s32 	%p66, %r240, 4;
	selp.b32 	%r490, %r487, %r485, %p66;
	selp.b32 	%r491, %r489, %r486, %p66;
	ld.shared.v4.u32 	{%r492, %r493, %r494, %r495}, [_ZN6thrust24THRUST_300001_SM_1000_NS8cuda_cub4core6detail5shmemE+32];
	add.s32 	%r496, %r492, %r487;
	setp.eq.s32 	%p67, %r492, 0;
	selp.b32 	%r497, %r489, 0, %p67;
	add.s32 	%r498, %r497, %r493;
	setp.eq.s32 	%p68, %r240, 5;
	selp.b32 	%r499, %r496, %r490, %p68;
	selp.b32 	%r500, %r498, %r491, %p68;
	add.s32 	%r501, %r494, %r496;
	setp.eq.s32 	%p69, %r494, 0;
	selp.b32 	%r502, %r498, 0, %p69;
	add.s32 	%r503, %r502, %r495;
	setp.eq.s32 	%p70, %r240, 6;
	selp.b32 	%r504, %r501, %r499, %p70;
	selp.b32 	%r505, %r503, %r500, %p70;
	ld.shared.v4.u32 	{%r506, %r507, %r508, %r509}, [_ZN6thrust24THRUST_300001_SM_1000_NS8cuda_cub4core6detail5shmemE+48];
	add.s32 	%r510, %r506, %r501;
	setp.eq.s32 	%p71, %r506, 0;
	selp.b32 	%r511, %r503, 0, %p71;
	add.s32 	%r512, %r511, %r507;
	setp.eq.s32 	%p72, %r240, 7;
	selp.b32 	%r259, %r510, %r504, %p72;
	selp.b32 	%r260, %r512, %r505, %p72;
	add.s32 	%r261, %r508, %r510;
	setp.eq.s32 	%p73, %r508, 0;
	selp.b32 	%r513, %r512, 0, %p73;
	add.s32 	%r262, %r513, %r509;
	setp.lt.u32 	%p74, %r237, 32;
	@%p74 bra 	$L__BB4_220;
	setp.eq.s32 	%p75, %r1665, 0;
	selp.b32 	%r514, %r260, 0, %p75;
	add.s32 	%r515, %r514, %r1666;
	setp.eq.s32 	%p76, %r339, 0;
	selp.b32 	%r516, 0, %r1665, %p76;
	add.s32 	%r1665, %r259, %r516;
	selp.b32 	%r1666, %r260, %r515, %p76;
	bra.uni 	$L__BB4_236;
$L__BB4_220:
	setp.ne.s32 	%p77, %r237, 0;
	mul.wide.u32 	%rd169, %r2, 16;
	add.s64 	%rd129, %rd3, %rd169;
	@%p77 bra 	$L__BB4_222;
	st.shared.u32 	[_ZN6thrust24THRUST_300001_SM_1000_NS8cuda_cub4core6detail5shmemE+116], %r261;
	st.shared.u32 	[_ZN6thrust24THRUST_300001_SM_1000_NS8cuda_cub4core6detail5shmemE+120], %r262;
	mov.b64 	%rd171, {%r261, %r262};
	add.s64 	%rd170, %rd129, 512;
	mov.b64 	%rd172, 100;
	// begin inline asm
	st.relaxed.gpu.v2.u64 [%rd170], {%rd171, %rd172};
	// end inline asm
$L__BB4_222:
	mov.u32 	%r517, %nctaid.x;
	setp.gt.u32 	%p78, %r517, 499;
	@%p78 bra 	$L__BB4_224;
	membar.cta;
	bra.uni 	$L__BB4_225;
$L__BB4_224:
	mov.b32 	%r518, 450;
	// begin inline asm
	nanosleep.u32 %r518;
	// end inline asm
$L__BB4_225:
	mul.wide.u32 	%rd173, %r237, 16;
	xor.b64  	%rd174, %rd173, -16;
	add.s64 	%rd175, %rd129, %rd174;
	add.s64 	%rd130, %rd175, 512;
$L__BB4_226:
	// begin inline asm
	ld.relaxed.gpu.v2.u64 {%rd176, %rd512}, [%rd130];
	// end inline asm
	setp.eq.s64 	%p79, %rd512, 99;
	mov.b32 	%r519, -1;
	vote.sync.any.pred 	%p80, %p79, %r519;
	@%p80 bra 	$L__BB4_226;
	mov.b64 	{%r523, %r528}, %rd176;
	setp.eq.s64 	%p81, %rd512, 101;
	mov.b32 	%r571, -1;
	vote.sync.ballot.b32 	%r572, %p81, %r571;
	// begin inline asm
	mov.u32 %r521, %lanemask_ge;
	// end inline asm
	and.b32  	%r573, %r572, %r521;
	or.b32  	%r574, %r573, -2147483648;
	add.s32 	%r575, %r574, -1;
	not.b32 	%r576, %r574;
	and.b32  	%r577, %r576, %r575;
	popc.b32 	%r525, %r577;
	mov.b32 	%r529, 1;
	// begin inline asm
	shfl.sync.down.b32 %r522, %r523, %r529, %r525, %r571;
	// end inline asm
	// begin inline asm
	shfl.sync.down.b32 %r527, %r528, %r529, %r525, %r571;
	// end inline asm
	setp.lt.s32 	%p83, %r339, %r525;
	setp.eq.s32 	%p84, %r523, 0;
	selp.b32 	%r578, %r522, 0, %p83;
	add.s32 	%r533, %r578, %r523;
	selp.b32 	%r579, %r527, 0, %p84;
	selp.b32 	%r580, %r579, 0, %p83;
	add.s32 	%r538, %r580, %r528;
	mov.b32 	%r539, 2;
	// begin inline asm
	shfl.sync.down.b32 %r532, %r533, %r539, %r525, %r571;
	// end inline asm
	// begin inline asm
	shfl.sync.down.b32 %r537, %r538, %r539, %r525, %r571;
	// end inline asm
	add.s32 	%r581, %r339, 2;
	setp.gt.s32 	%p85, %r581, %r525;
	setp.eq.s32 	%p86, %r533, 0;
	selp.b32 	%r582, %r537, 0, %p86;
	selp.b32 	%r583, 0, %r532, %p85;
	add.s32 	%r543, %r533, %r583;
	selp.b32 	%r584, 0, %r582, %p85;
	add.s32 	%r548, %r584, %r538;
	mov.b32 	%r549, 4;
	// begin inline asm
	shfl.sync.down.b32 %r542, %r543, %r549, %r525, %r571;
	// end inline asm
	// begin inline asm
	shfl.sync.down.b32 %r547, %r548, %r549, %r525, %r571;
	// end inline asm
	add.s32 	%r585, %r339, 4;
	setp.gt.s32 	%p87, %r585, %r525;
	setp.eq.s32 	%p88, %r543, 0;
	selp.b32 	%r586, %r547, 0, %p88;
	selp.b32 	%r587, 0, %r542, %p87;
	add.s32 	%r553, %r543, %r587;
	selp.b32 	%r588, 0, %r586, %p87;
	add.s32 	%r558, %r548, %r588;
	mov.b32 	%r559, 8;
	// begin inline asm
	shfl.sync.down.b32 %r552, %r553, %r559, %r525, %r571;
	// end inline asm
	// begin inline asm
	shfl.sync.down.b32 %r557, %r558, %r559, %r525, %r571;
	// end inline asm
	add.s32 	%r266, %r339, 8;
	setp.gt.s32 	%p89, %r266, %r525;
	setp.eq.s32 	%p90, %r553, 0;
	selp.b32 	%r589, %r557, 0, %p90;
	selp.b32 	%r590, 0, %r552, %p89;
	add.s32 	%r563, %r553, %r590;
	selp.b32 	%r591, 0, %r589, %p89;
	add.s32 	%r568, %r558, %r591;
	mov.b32 	%r569, 16;
	// begin inline asm
	shfl.sync.down.b32 %r562, %r563, %r569, %r525, %r571;
	// end inline asm
	// begin inline asm
	shfl.sync.down.b32 %r567, %r568, %r569, %r525, %r571;
	// end inline asm
	add.s32 	%r267, %r339, 16;
	setp.gt.s32 	%p91, %r267, %r525;
	setp.eq.s32 	%p92, %r563, 0;
	selp.b32 	%r592, %r567, 0, %p92;
	selp.b32 	%r593, 0, %r562, %p91;
	add.s32 	%r1662, %r593, %r563;
	selp.b32 	%r594, 0, %r592, %p91;
	add.s32 	%r1663, %r568, %r594;
	not.b32 	%r595, %r237;
	add.s32 	%r1664, %r2, %r595;
	add.s64 	%rd133, %rd3, 512;
$L__BB4_228:
	setp.ne.s64 	%p93, %rd512, 101;
	mov.b32 	%r596, -1;
	vote.sync.all.pred 	%p94, %p93, %r596;
	not.pred 	%p95, %p94;
	@%p95 bra 	$L__BB4_232;
	mul.wide.s32 	%rd239, %r1664, 16;
	add.s64 	%rd240, %rd133, %rd239;
	add.s64 	%rd238, %rd240, -512;
$L__BB4_230:
	// begin inline asm
	ld.relaxed.gpu.v2.u64 {%rd236, %rd512}, [%rd238];
	// end inline asm
	setp.eq.s64 	%p151, %rd512, 99;
	mov.b32 	%r686, -1;
	vote.sync.any.pred 	%p152, %p151, %r686;
	@%p152 bra 	$L__BB4_230;
	mov.b64 	{%r689, %r694}, %rd236;
	setp.eq.s64 	%p153, %rd512, 101;
	mov.b32 	%r737, -1;
	vote.sync.ballot.b32 	%r738, %p153, %r737;
	and.b32  	%r739, %r738, %r521;
	or.b32  	%r740, %r739, -2147483648;
	add.s32 	%r741, %r740, -1;
	not.b32 	%r742, %r740;
	and.b32  	%r743, %r742, %r741;
	popc.b32 	%r691, %r743;
	mov.b32 	%r695, 1;
	// begin inline asm
	shfl.sync.down.b32 %r688, %r689, %r695, %r691, %r737;
	// end inline asm
	// begin inline asm
	shfl.sync.down.b32 %r693, %r694, %r695, %r691, %r737;
	// end inline asm
	setp.lt.s32 	%p155, %r339, %r691;
	setp.eq.s32 	%p156, %r689, 0;
	selp.b32 	%r744, %r688, 0, %p155;
	add.s32 	%r699, %r744, %r689;
	selp.b32 	%r745, %r693, 0, %p156;
	selp.b32 	%r746, %r745, 0, %p155;
	add.s32 	%r704, %r746, %r694;
	mov.b32 	%r705, 2;
	// begin inline asm
	shfl.sync.down.b32 %r698, %r699, %r705, %r691, %r737;
	// end inline asm
	// begin inline asm
	shfl.sync.down.b32 %r703, %r704, %r705, %r691, %r737;
	// end inline asm
	add.s32 	%r747, %r339, 2;
	setp.gt.s32 	%p157, %r747, %r691;
	setp.eq.s32 	%p158, %r699, 0;
	selp.b32 	%r748, %r703, 0, %p158;
	selp.b32 	%r749, 0, %r698, %p157;
	add.s32 	%r709, %r699, %r749;
	selp.b32 	%r750, 0, %r748, %p157;
	add.s32 	%r714, %r750, %r704;
	mov.b32 	%r715, 4;
	// begin inline asm
	shfl.sync.down.b32 %r708, %r709, %r715, %r691, %r737;
	// end inline asm
	// begin inline asm
	shfl.sync.down.b32 %r713, %r714, %r715, %r691, %r737;
	// end inline asm
	add.s32 	%r751, %r339, 4;
	setp.gt.s32 	%p159, %r751, %r691;
	setp.eq.s32 	%p160, %r709, 0;
	selp.b32 	%r752, %r713, 0, %p160;
	selp.b32 	%r753, 0, %r708, %p159;
	add.s32 	%r719, %r709, %r753;
	selp.b32 	%r754, 0, %r752, %p159;
	add.s32 	%r724, %r714, %r754;
	mov.b32 	%r725, 8;
	// begin inline asm
	shfl.sync.down.b32 %r718, %r719, %r725, %r691, %r737;
	// end inline asm
	// begin inline asm
	shfl.sync.down.b32 %r723, %r724, %r725, %r691, %r737;
	// end inline asm
	setp.gt.s32 	%p161, %r266, %r691;
	setp.eq.s32 	%p162, %r719, 0;
	selp.b32 	%r755, %r723, 0, %p162;
	selp.b32 	%r756, 0, %r718, %p161;
	add.s32 	%r729, %r719, %r756;
	selp.b32 	%r757, 0, %r755, %p161;
	add.s32 	%r734, %r724, %r757;
	mov.b32 	%r735, 16;
	// begin inline asm
	shfl.sync.down.b32 %r728, %r729, %r735, %r691, %r737;
	// end inline asm
	// begin inline asm
	shfl.sync.down.b32 %r733, %r734, %r735, %r691, %r737;
	// end inline asm
	setp.gt.s32 	%p163, %r267, %r691;
	setp.eq.s32 	%p164, %r729, 0;
	selp.b32 	%r758, %r733, 0, %p164;
	selp.b32 	%r759, 0, %r728, %p163;
	selp.b32 	%r760, 0, %r758, %p163;
	add.s32 	%r761, %r734, %r760;
	add.s32 	%r762, %r759, %r1662;
	add.s32 	%r274, %r762, %r729;
	setp.eq.s32 	%p165, %r1662, 0;
	selp.b32 	%r763, %r761, 0, %p165;
	add.s32 	%r1663, %r763, %r1663;
	add.s32 	%r1664, %r1664, -32;
	mov.u32 	%r1662, %r274;
	bra.uni 	$L__BB4_228;
$L__BB4_232:
	@%p77 bra 	$L__BB4_234;
	add.s32 	%r598, %r1662, %r261;
	setp.eq.s32 	%p97, %r261, 0;
	selp.b32 	%r599, %r1663, 0, %p97;
	add.s32 	%r600, %r599, %r262;
	mov.b64 	%rd180, {%r598, %r600};
	add.s64 	%rd179, %rd129, 512;
	mov.b64 	%rd181, 101;
	// begin inline asm
	st.relaxed.gpu.v2.u64 [%rd179], {%rd180, %rd181};
	// end inline asm
	st.shared.u32 	[_ZN6thrust24THRUST_300001_SM_1000_NS8cuda_cub4core6detail5shmemE+100], %r1662;
	st.shared.v2.u32 	[_ZN6thrust24THRUST_300001_SM_1000_NS8cuda_cub4core6detail5shmemE+104], {%r1663, %r598};
	st.shared.u32 	[_ZN6thrust24THRUST_300001_SM_1000_NS8cuda_cub4core6detail5shmemE+112], %r600;
$L__BB4_234:
	setp.ne.s32 	%p98, %r339, 0;
	@%p98 bra 	$L__BB4_236;
	st.shared.v2.u32 	[_ZN6thrust24THRUST_300001_SM_1000_NS8cuda_cub4core6detail5shmemE+72], {%r1662, %r1663};
	mov.u32 	%r1665, %r1662;
	mov.u32 	%r1666, %r1663;
$L__BB4_236:
	setp.eq.s32 	%p99, %r237, 0;
	bar.sync 	0;
	@%p99 bra 	$L__BB4_238;
	ld.shared.v2.u32 	{%r601, %r602}, [_ZN6thrust24THRUST_300001_SM_1000_NS8cuda_cub4core6detail5shmemE+72];
	add.s32 	%r279, %r601, %r1665;
	setp.eq.s32 	%p100, %r1665, 0;
	selp.b32 	%r603, %r602, 0, %p100;
	add.s32 	%r1666, %r603, %r1666;
	mov.u32 	%r1665, %r279;
$L__BB4_238:
	mul.lo.s32 	%r604, %r237, 9;
	setp.eq.s32 	%p101, %r604, %r4;
	setp.ne.s64 	%p102, %rd511, %rd116;
	or.pred  	%p103, %p101, %p102;
	selp.u32 	%r605, 1, 0, %p103;
	add.s32 	%r283, %r1665, %r605;
	selp.b32 	%r606, 0, %r1666, %p103;
	add.s32 	%r284, %r606, %r245;
	add.s32 	%r607, %r604, 1;
	setp.eq.s32 	%p104, %r607, %r4;
	setp.ne.s64 	%p105, %rd116, %rd117;
	or.pred  	%p106, %p104, %p105;
	selp.u32 	%r608, 1, 0, %p106;
	add.s32 	%r609, %r608, %r605;
	add.s32 	%r285, %r609, %r1665;
	selp.b32 	%r610, 0, %r284, %p106;
	add.s32 	%r286, %r246, %r610;
	add.s32 	%r611, %r604, 2;
	setp.eq.s32 	%p107, %r611, %r4;
	setp.ne.s64 	%p108, %rd117, %rd118;
	or.pred  	%p9, %p107, %p108;
	selp.u32 	%r612, 1, 0, %p9;
	add.s32 	%r287, %r285, %r612;
	selp.b32 	%r613, 0, %r286, %p9;
	add.s32 	%r288, %r247, %r613;
	selp.u32 	%r614, 1, 0, %p6;
	add.s32 	%r289, %r287, %r614;
	selp.b32 	%r615, 0, %r288, %p6;
	add.s32 	%r290, %r248, %r615;
	selp.u32 	%r616, 1, 0, %p7;
	add.s32 	%r291, %r289, %r616;
	selp.b32 	%r617, 0, %r290, %p7;
	add.s32 	%r292, %r249, %r617;
	selp.u32 	%r618, 1, 0, %p8;
	add.s32 	%r293, %r291, %r618;
	selp.b32 	%r619, 0, %r292, %p8;
	add.s32 	%r294, %r250, %r619;
	add.s32 	%r620, %r604, 6;
	setp.eq.s32 	%p109, %r620, %r4;
	setp.ne.s64 	%p110, %rd121, %rd122;
	or.pred  	%p10, %p109, %p110;
	selp.u32 	%r621, 1, 0, %p10;
	add.s32 	%r295, %r293, %r621;
	selp.b32 	%r622, 0, %r294, %p10;
	add.s32 	%r296, %r251, %r622;
	add.s32 	%r623, %r604, 7;
	setp.eq.s32 	%p111, %r623, %r4;
	setp.ne.s64 	%p112, %rd122, %rd123;
	or.pred  	%p11, %p111, %p112;
	selp.u32 	%r624, 1, 0, %p11;
	add.s32 	%r297, %r295, %r624;
	selp.b32 	%r625, 0, %r296, %p11;
	add.s32 	%r298, %r252, %r625;
	ld.shared.v2.u32 	{%r299, %r300}, [_ZN6thrust24THRUST_300001_SM_1000_NS8cuda_cub4core6detail5shmemE+112];
	ld.shared.u32 	%r1676, [_ZN6thrust24THRUST_300001_SM_1000_NS8cuda_cub4core6detail5shmemE+108];
	ld.shared.u32 	%r302, [_ZN6thrust24THRUST_300001_SM_1000_NS8cuda_cub4core6detail5shmemE+100];
	setp.lt.s32 	%p113, %r300, 257;
	@%p113 bra 	$L__BB4_264;
	bar.sync 	0;
	mul.lo.s32 	%r629, %r237, 9;
	setp.ne.s32 	%p129, %r629, %r4;
	setp.eq.s64 	%p130, %rd511, %rd116;
	and.pred  	%p131, %p129, %p130;
	@%p131 bra 	$L__BB4_241;
	sub.s32 	%r630, %r1665, %r302;
	shl.b32 	%r631, %r630, 4;
	mov.u32 	%r632, _ZN6thrust24THRUST_300001_SM_1000_NS8cuda_cub4core6detail5shmemE;
	add.s32 	%r633, %r632, %r631;
	st.shared.u64 	[%r633], %rd511;
	st.shared.u32 	[%r633+8], %r1666;
$L__BB4_241:
	mad.lo.s32 	%r634, %r237, 9, 1;
	setp.ne.s32 	%p132, %r634, %r4;
	setp.eq.s64 	%p133, %rd116, %rd117;
	and.pred  	%p134, %p132, %p133;
	@%p134 bra 	$L__BB4_243;
	sub.s32 	%r635, %r283, %r302;
	shl.b32 	%r636, %r635, 4;
	mov.u32 	%r637, _ZN6thrust24THRUST_300001_SM_1000_NS8cuda_cub4core6detail5shmemE;
	add.s32 	%r638, %r637, %r636;
	st.shared.u64 	[%r638], %rd116;
	st.shared.u32 	[%r638+8], %r284;
$L__BB4_243:
	not.pred 	%p135, %p9;
	@%p135 bra 	$L__BB4_245;
	sub.s32 	%r639, %r285, %r302;
	shl.b32 	%r640, %r639, 4;
	mov.u32 	%r641, _ZN6thrust24THRUST_300001_SM_1000_NS8cuda_cub4core6detail5shmemE;
	add.s32 	%r642, %r641, %r640;
	st.shared.u64 	[%r642], %rd117;
	st.shared.u32 	[%r642+8], %r286;
$L__BB4_245:
	not.pred 	%p136, %p6;
	@%p136 bra 	$L__BB4_247;
	sub.s32 	%r643, %r287, %r302;
	shl.b32 	%r644, %r643, 4;
	mov.u32 	%r645, _ZN6thrust24THRUST_300001_SM_1000_NS8cuda_cub4core6detail5shmemE;
	add.s32 	%r646, %r645, %r644;
	st.shared.u64 	[%r646], %rd118;
	st.shared.u32 	[%r646+8], %r288;
$L__BB4_247:
	not.pred 	%p137, %p7;
	@%p137 bra 	$L__BB4_249;
	sub.s32 	%r647, %r289, %r302;
	shl.b32 	%r648, %r647, 4;
	mov.u32 	%r649, _ZN6thrust24THRUST_300001_SM_1000_NS8cuda_cub4core6detail5shmemE;
	add.s32 	%r650, %r649, %r648;
	st.shared.u64 	[%r650], %rd119;
	st.shared.u32 	[%r650+8], %r290;
$L__BB4_249:
	not.pred 	%p138, %p8;
	@%p138 bra 	$L__BB4_251;
	sub.s32 	%r651, %r291, %r302;
	shl.b32 	%r652, %r651, 4;
	mov.u32 	%r653, _ZN6thrust24THRUST_300001_SM_1000_NS8cuda_cub4core6detail5shmemE;
	add.s32 	%r654, %r653, %r652;
	st.shared.u64 	[%r654], %rd120;
	st.shared.u32 	[%r654+8], %r292;
$L__BB4_251:
	not.pred 	%p139, %p10;
	@%p139 bra 	$L__BB4_253;
	sub.s32 	%r655, %r293, %r302;
	shl.b32 	%r656, %r655, 4;
	mov.u32 	%r657, _ZN6thrust24THRUST_300001_SM_1000_NS8cuda_cub4core6detail5shmemE;
	add.s32 	%r658, %r657, %r656;
	st.shared.u64 	[%r658], %rd121;
	st.shared.u32 	[%r658+8], %r294;
$L__BB4_253:
	not.pred 	%p140, %p11;
	@%p140 bra 	$L__BB4_255;
	sub.s32 	%r659, %r295, %r302;
	shl.b32 	%r660, %r659, 4;
	mov.u32 	%r661, _ZN6thrust24THRUST_300001_SM_1000_NS8cuda_cub4core6detail5shmemE;
	add.s32 	%r662, %r661, %r660;
	st.shared.u64 	[%r662], %rd122;
	st.shared.u32 	[%r662+8], %r296;
$L__BB4_255:
	mad.lo.s32 	%r663, %r237, 9, 8;
	setp.ne.s32 	%p141, %r663, %r4;
	setp.eq.s64 	%p142, %rd123, %rd124;
	and.pred  	%p143, %p141, %p142;
	@%p143 bra 	$L__BB4_257;
	sub.s32 	%r664, %r297, %r302;
	shl.b32 	%r665, %r664, 4;
	mov.u32 	%r666, _ZN6thrust24THRUST_300001_SM_1000_NS8cuda_cub4core6detail5shmemE;
	add.s32 	%r667, %r666, %r665;
	st.shared.u64 	[%r667], %rd123;
	st.shared.u32 	[%r667+8], %r298;
$L__BB4_257:
	bar.sync 	0;
	setp.ge.s32 	%p144, %r237, %r300;
	@%p144 bra 	$L__BB4_282;
	not.b32 	%r668, %r237;
	add.s32 	%r303, %r300, %r668;
	and.b32  	%r669, %r303, 768;
	setp.eq.s32 	%p145, %r669, 768;
	mov.u32 	%r1675, %r237;
	@%p145 bra 	$L__BB4_261;
	shr.u32 	%r670, %r303, 8;
	add.s32 	%r671, %r670, 1;
	and.b32  	%r672, %r671, 3;
	shl.b32 	%r673, %r237, 4;
	mov.u32 	%r674, _ZN6thrust24THRUST_300001_SM_1000_NS8cuda_cub4core6detail5shmemE;
	add.s32 	%r675, %r673, %r674;
	add.s32 	%r1671, %r675, 8;
	add.s32 	%r1670, %r237, %r302;
	neg.s32 	%r1669, %r672;
	shl.b32 	%r676, %r671, 8;
	and.b32  	%r677, %r676, 768;
	add.s32 	%r1675, %r237, %r677;
$L__BB4_260:
	.pragma "nounroll";
	mul.wide.s32 	%rd218, %r1670, 4;
	add.s64 	%rd219, %rd1, %rd218;
	mul.wide.s32 	%rd220, %r1670, 8;
	add.s64 	%rd221, %rd2, %rd220;
	ld.shared.u64 	%rd222, [%r1671+-8];
	ld.shared.u32 	%r678, [%r1671];
	st.global.u64 	[%rd221], %rd222;
	st.global.u32 	[%rd219], %r678;
	add.s32 	%r1671, %r1671, 4096;
	add.s32 	%r1670, %r1670, 256;
	add.s32 	%r1669, %r1669, 1;
	setp.ne.s32 	%p146, %r1669, 0;
	@%p146 bra 	$L__BB4_260;
$L__BB4_261:
	setp.lt.u32 	%p147, %r303, 768;
	@%p147 bra 	$L__BB4_282;
	shl.b32 	%r679, %r1675, 4;
	mov.u32 	%r680, _ZN6thrust24THRUST_300001_SM_1000_NS8cuda_cub4core6detail5shmemE;
	add.s32 	%r681, %r679, %r680;
	add.s32 	%r1674, %r681, 8192;
	add.s64 	%rd137, %rd2, 4096;
	add.s32 	%r1673, %r1675, %r302;
	add.s64 	%rd138, %rd1, 2048;
$L__BB4_263:
	mul.wide.s32 	%rd223, %r1673, 8;
	add.s64 	%rd224, %rd137, %rd223;
	mul.wide.s32 	%rd225, %r1673, 4;
	add.s64 	%rd226, %rd138, %rd225;
	ld.shared.u64 	%rd227, [%r1674+-8192];
	ld.shared.u32 	%r682, [%r1674+-8184];
	st.global.u64 	[%rd224+-4096], %rd227;
	st.global.u32 	[%rd226+-2048], %r682;
	ld.shared.u64 	%rd228, [%r1674+-4096];
	ld.shared.u32 	%r683, [%r1674+-4088];
	st.global.u64 	[%rd224+-2048], %rd228;
	st.global.u32 	[%rd226+-1024], %r683;
	ld.shared.u64 	%rd229, [%r1674];
	ld.shared.u32 	%r684, [%r1674+8];
	st.global.u64 	[%rd224], %rd229;
	st.global.u32 	[%rd226], %r684;
	ld.shared.u64 	%rd230, [%r1674+4096];
	ld.shared.u32 	%r685, [%r1674+4104];
	st.global.u64 	[%rd224+2048], %rd230;
	st.global.u32 	[%rd226+1024], %r685;
	add.s32 	%r1675, %r1675, 1024;
	add.s32 	%r1674, %r1674, 16384;
	add.s32 	%r1673, %r1673, 1024;
	setp.lt.s32 	%p148, %r1675, %r300;
	@%p148 bra 	$L__BB4_263;
	bra.uni 	$L__BB4_282;
$L__BB4_264:
	mul.lo.s32 	%r626, %r237, 9;
	setp.ne.s32 	%p114, %r626, %r4;
	setp.eq.s64 	%p115, %rd511, %rd116;
	and.pred  	%p116, %p114, %p115;
	@%p116 bra 	$L__BB4_266;
	mul.wide.s32 	%rd182, %r1665, 8;
	add.s64 	%rd183, %rd2, %rd182;
	st.global.u64 	[%rd183], %rd511;
	mul.wide.s32 	%rd184, %r1665, 4;
	add.s64 	%rd185, %rd1, %rd184;
	st.global.u32 	[%rd185], %r1666;
$L__BB4_266:
	mad.lo.s32 	%r627, %r237, 9, 1;
	setp.ne.s32 	%p117, %r627, %r4;
	setp.eq.s64 	%p118, %rd116, %rd117;
	and.pred  	%p119, %p117, %p118;
	@%p119 bra 	$L__BB4_268;
	mul.wide.s32 	%rd186, %r283, 8;
	add.s64 	%rd187, %rd2, %rd186;
	st.global.u64 	[%rd187], %rd116;
	mul.wide.s32 	%rd188, %r283, 4;
	add.s64 	%rd189, %rd1, %rd188;
	st.global.u32 	[%rd189], %r284;
$L__BB4_268:
	not.pred 	%p120, %p9;
	@%p120 bra 	$L__BB4_270;
	mul.wide.s32 	%rd190, %r285, 8;
	add.s64 	%rd191, %rd2, %rd190;
	st.global.u64 	[%rd191], %rd117;
	mul.wide.s32 	%rd192, %r285, 4;
	add.s64 	%rd193, %rd1, %rd192;
	st.global.u32 	[%rd193], %r286;
$L__BB4_270:
	not.pred 	%p121, %p6;
	@%p121 bra 	$L__BB4_272;
	mul.wide.s32 	%rd194, %r287, 8;
	add.s64 	%rd195, %rd2, %rd194;
	st.global.u64 	[%rd195], %rd118;
	mul.wide.s32 	%rd196, %r287, 4;
	add.s64 	%rd197, %rd1, %rd196;
	st.global.u32 	[%rd197], %r288;
$L__BB4_272:
	not.pred 	%p122, %p7;
	@%p122 bra 	$L__BB4_274;
	mul.wide.s32 	%rd198, %r289, 8;
	add.s64 	%rd199, %rd2, %rd198;
	st.global.u64 	[%rd199], %rd119;
	mul.wide.s32 	%rd200, %r289, 4;
	add.s64 	%rd201, %rd1, %rd200;
	st.global.u32 	[%rd201], %r290;
$L__BB4_274:
	not.pred 	%p123, %p8;
	@%p123 bra 	$L__BB4_276;
	mul.wide.s32 	%rd202, %r291, 8;
	add.s64 	%rd203, %rd2, %rd202;
	st.global.u64 	[%rd203], %rd120;
	mul.wide.s32 	%rd204, %r291, 4;
	add.s64 	%rd205, %rd1, %rd204;
	st.global.u32 	[%rd205], %r292;
$L__BB4_276:
	not.pred 	%p124, %p10;
	@%p124 bra 	$L__BB4_278;
	mul.wide.s32 	%rd206, %r293, 8;
	add.s64 	%rd207, %rd2, %rd206;
	st.global.u64 	[%rd207], %rd121;
	mul.wide.s32 	%rd208, %r293, 4;
	add.s64 	%rd209, %rd1, %rd208;
	st.global.u32 	[%rd209], %r294;
$L__BB4_278:
	not.pred 	%p125, %p11;
	@%p125 bra 	$L__BB4_280;
	mul.wide.s32 	%rd210, %r295, 8;
	add.s64 	%rd211, %rd2, %rd210;
	st.global.u64 	[%rd211], %rd122;
	mul.wide.s32 	%rd212, %r295, 4;
	add.s64 	%rd213, %rd1, %rd212;
	st.global.u32 	[%rd213], %r296;
$L__BB4_280:
	mad.lo.s32 	%r628, %r237, 9, 8;
	setp.ne.s32 	%p126, %r628, %r4;
	setp.eq.s64 	%p127, %rd123, %rd124;
	and.pred  	%p128, %p126, %p127;
	@%p128 bra 	$L__BB4_282;
	mul.wide.s32 	%rd214, %r297, 8;
	add.s64 	%rd215, %rd2, %rd214;
	st.global.u64 	[%rd215], %rd123;
	mul.wide.s32 	%rd216, %r297, 4;
	add.s64 	%rd217, %rd1, %rd216;
	st.global.u32 	[%rd217], %r298;
$L__BB4_282:
	setp.ne.s32 	%p149, %r237, 255;
	@%p149 bra 	$L__BB4_286;
	setp.ne.s32 	%p150, %r4, 2304;
	@%p150 bra 	$L__BB4_285;
	mul.wide.s32 	%rd231, %r1676, 8;
	add.s64 	%rd232, %rd2, %rd231;
	st.global.u64 	[%rd232], %rd124;
	mul.wide.s32 	%rd233, %r1676, 4;
	add.s64 	%rd234, %rd1, %rd233;
	st.global.u32 	[%rd234], %r299;
	add.s32 	%r1676, %r1676, 1;
$L__BB4_285:
	ld.param.u64 	%rd477, [_ZN6thrust24THRUST_300001_SM_1000_NS8cuda_cub4core6detail13_kernel_agentINS1_15__reduce_by_key16ReduceByKeyAgentIPyNS0_17constant_iteratorIiNS0_11use_defaultES9_EES7_PiN4cuda3std3__48equal_toIyEENSE_4plusIiEESB_iEEJS7_SA_S7_SB_SB_N3cub18CUB_300001_SM_100024ReduceByKeyScanTileStateIiiLb1EEESG_SI_iiEEEvDpT0__param_4];
	cvta.to.global.u64 	%rd235, %rd477;
	st.global.u32 	[%rd235], %r1676;
$L__BB4_286:
	ret;

}
	// .globl	_ZN6thrust24THRUST_300001_SM_1000_NS8cuda_cub4core6detail13_kernel_agentINS1_15__reduce_by_key9InitAgentIN3cub18CUB_300001_SM_100024ReduceByKeyScanTileStateIilLb1EEElPlEEJSA_lSB_EEEvDpT0_
.visible .entry _ZN6thrust24THRUST_300001_SM_1000_NS8cuda_cub4core6detail13_kernel_agentINS1_15__reduce_by_key9InitAgentIN3cub18CUB_300001_SM_100024ReduceByKeyScanTileStateIilLb1EEElPlEEJSA_lSB_EEEvDpT0_(
	.param .align 8 .b8 _ZN6thrust24THRUST_300001_SM_1000_NS8cuda_cub4core6detail13_kernel_agentINS1_15__reduce_by_key9InitAgentIN3cub18CUB_300001_SM_100024ReduceByKeyScanTileStateIilLb1EEElPlEEJSA_lSB_EEEvDpT0__param_0[8],
	.param .u64 _ZN6thrust24THRUST_300001_SM_1000_NS8cuda_cub4core6detail13_kernel_agentINS1_15__reduce_by_key9InitAgentIN3cub18CUB_300001_SM_100024ReduceByKeyScanTileStateIilLb1EEElPlEEJSA_lSB_EEEvDpT0__param_1,
	.param .u64 .ptr .align 1 _ZN6thrust24THRUST_300001_SM_1000_NS8cuda_cub4core6detail13_kernel_agentINS1_15__reduce_by_key9InitAgentIN3cub18CUB_300001_SM_100024ReduceByKeyScanTileStateIilLb1EEElPlEEJSA_lSB_EEEvDpT0__param_2
)
.maxntid 128
{
	.reg .pred 	%p<6>;
	.reg .b32 	%r<16>;
	.reg .b64 	%rd<12>;

	ld.param.u64 	%rd3, [_ZN6thrust24THRUST_300001_SM_1000_NS8cuda_cub4core6detail13_kernel_agentINS1_15__reduce_by_key9InitAgentIN3cub18CUB_300001_SM_100024ReduceByKeyScanTileStateIilLb1EEElPlEEJSA_lSB_EEEvDpT0__param_0];
	ld.param.u32 	%r8, [_ZN6thrust24THRUST_300001_SM_1000_NS8cuda_cub4core6detail13_kernel_agentINS1_15__reduce_by_key9InitAgentIN3cub18CUB_300001_SM_100024ReduceByKeyScanTileStateIilLb1EEElPlEEJSA_lSB_EEEvDpT0__param_1];
	ld.param.u64 	%rd2, [_ZN6thrust24THRUST_300001_SM_1000_NS8cuda_cub4core6detail13_kernel_agentINS1_15__reduce_by_key9InitAgentIN3cub18CUB_300001_SM_100024ReduceByKeyScanTileStateIilLb1EEElPlEEJSA_lSB_EEEvDpT0__param_2];
	cvta.to.global.u64 	%rd1, %rd3;
	mov.u32 	%r1, %ctaid.x;
	mov.u32 	%r9, %ntid.x;
	mov.u32 	%r2, %tid.x;
	mad.lo.s32 	%r3, %r1, %r9, %r2;
	setp.ge.s32 	%p1, %r3, %r8;
	@%p1 bra 	$L__BB5_2;
	mul.wide.s32 	%rd4, %r3, 16;
	add.s64 	%rd5, %rd1, %rd4;
	mov.b64 	%rd6, 0;
	mov.b64 	%rd7, 425201762304;
	st.global.v2.u64 	[%rd5+512], {%rd7, %rd6};
$L__BB5_2:
	mov.b32 	%r15, 0;
	setp.ne.s32 	%p2, %r1, 0;
	setp.gt.u32 	%p3, %r2, 31;
	or.pred  	%p4, %p2, %p3;
	@%p4 bra 	$L__BB5_4;
	mul.wide.u32 	%rd8, %r2, 16;
	add.s64 	%rd9, %rd1, %rd8;
	st.global.v4.u32 	[%rd9], {%r15, %r15, %r15, %r15};
$L__BB5_4:
	or.b32  	%r14, %r1, %r2;
	setp.ne.s32 	%p5, %r14, 0;
	@%p5 bra 	$L__BB5_6;
	cvta.to.global.u64 	%rd10, %rd2;
	mov.b64 	%rd11, 0;
	st.global.u64 	[%rd10], %rd11;
$L__BB5_6:
	ret;

}
	// .globl	_ZN6thrust24THRUST_300001_SM_1000_NS8cuda_cub4core6detail13_kernel_agentINS1_15__reduce_by_key16ReduceByKeyAgentIPyNS0_17constant_iteratorIiNS0_11use_defaultES9_EES7_PiN4cuda3std3__48equal_toIyEENSE_4plusIiEEPllEEJS7_SA_S7_SB_SJ_N3cub18CUB_300001_SM_100024ReduceByKeyScanTileStateIilLb1EEESG_SI_llEEEvDpT0_
.visible .entry _ZN6thrust24THRUST_300001_SM_1000_NS8cuda_cub4core6detail13_kernel_agentINS1_15__reduce_by_key16ReduceByKeyAgentIPyNS0_17constant_iteratorIiNS0_11use_defaultES9_EES7_PiN4cuda3std3__48equal_toIyEENSE_4plusIiEEPllEEJS7_SA_S7_SB_SJ_N3cub18CUB_300001_SM_100024ReduceByKeyScanTileStateIilLb1EEESG_SI_llEEEvDpT0_(
	.param .u64 .ptr .align 1 _ZN6thrust24THRUST_300001_SM_1000_NS8cuda_cub4core6detail13_kernel_agentINS1_15__reduce_by_key16ReduceByKeyAgentIPyNS0_17constant_iteratorIiNS0_11use_defaultES9_EES7_PiN4cuda3std3__48equal_toIyEENSE_4plusIiEEPllEEJS7_SA_S7_SB_SJ_N3cub18CUB_300001_SM_100024ReduceByKeyScanTileStateIilLb1EEESG_SI_llEEEvDpT0__param_0,
	.param .align 8 .b8 _ZN6thrust24THRUST_300001_SM_1000_NS8cuda_cub4core6detail13_kernel_agentINS1_15__reduce_by_key16ReduceByKeyAgentIPyNS0_17constant_iteratorIiNS0_11use_defaultES9_EES7_PiN4cuda3std3__48equal_toIyEENSE_4plusIiEEPllEEJS7_SA_S7_SB_SJ_N3cub18CUB_300001_SM_100024ReduceByKeyScanTileStateIilLb1EEESG_SI_llEEEvDpT0__param_1[16],
	.param .u64 .ptr .align 1 _ZN6thrust24THRUST_300001_SM_1000_NS8cuda_cub4core6detail13_kernel_agentINS1_15__reduce_by_key16ReduceByKeyAgentIPyNS0_17constant_iteratorIiNS0_11use_defaultES9_EES7_PiN4cuda3std3__48equal_toIyEENSE_4plusIiEEPllEEJS7_SA_S7_SB_SJ_N3cub18CUB_300001_SM_100024ReduceByKeyScanTileStateIilLb1EEESG_SI_llEEEvDpT0__param_2,
	.param .u64 .ptr .align 1 _ZN6thrust24THRUST_300001_SM_1000_NS8cuda_cub4core6detail13_kernel_agentINS1_15__reduce_by_key16ReduceByKeyAgentIPyNS0_17constant_iteratorIiNS0_11use_defaultES9_EES7_PiN4cuda3std3__48equal_toIyEENSE_4plusIiEEPllEEJS7_SA_S7_SB_SJ_N3cub18CUB_300001_SM_100024ReduceByKeyScanTileStateIilLb1EEESG_SI_llEEEvDpT0__param_3,
	.param .u64 .ptr .align 1 _ZN6thrust24THRUST_300001_SM_1000_NS8cuda_cub4core6detail13_kernel_agentINS1_15__reduce_by_key16ReduceByKeyAgentIPyNS0_17constant_iteratorIiNS0_11use_defaultES9_EES7_PiN4cuda3std3__48equal_toIyEENSE_4plusIiEEPllEEJS7_SA_S7_SB_SJ_N3cub18CUB_300001_SM_100024ReduceByKeyScanTileStateIilLb1EEESG_SI_llEEEvDpT0__param_4,
	.param .align 8 .b8 _ZN6thrust24THRUST_300001_SM_1000_NS8cuda_cub4core6detail13_kernel_agentINS1_15__reduce_by_key16ReduceByKeyAgentIPyNS0_17constant_iteratorIiNS0_11use_defaultES9_EES7_PiN4cuda3std3__48equal_toIyEENSE_4plusIiEEPllEEJS7_SA_S7_SB_SJ_N3cub18CUB_300001_SM_100024ReduceByKeyScanTileStateIilLb1EEESG_SI_llEEEvDpT0__param_5[8],
	.param .align 1 .b8 _ZN6thrust24THRUST_300001_SM_1000_NS8cuda_cub4core6detail13_kernel_agentINS1_15__reduce_by_key16ReduceByKeyAgentIPyNS0_17constant_iteratorIiNS0_11use_defaultES9_EES7_PiN4cuda3std3__48equal_toIyEENSE_4plusIiEEPllEEJS7_SA_S7_SB_SJ_N3cub18CUB_300001_SM_100024ReduceByKeyScanTileStateIilLb1EEESG_SI_llEEEvDpT0__param_6[1],
	.param .align 1 .b8 _ZN6thrust24THRUST_300001_SM_1000_NS8cuda_cub4core6detail13_kernel_agentINS1_15__reduce_by_key16ReduceByKeyAgentIPyNS0_17constant_iteratorIiNS0_11use_defaultES9_EES7_PiN4cuda3std3__48equal_toIyEENSE_4plusIiEEPllEEJS7_SA_S7_SB_SJ_N3cub18CUB_300001_SM_100024ReduceByKeyScanTileStateIilLb1EEESG_SI_llEEEvDpT0__param_7[1],
	.param .u64 _ZN6thrust24THRUST_300001_SM_1000_NS8cuda_cub4core6detail13_kernel_agentINS1_15__reduce_by_key16ReduceByKeyAgentIPyNS0_17constant_iteratorIiNS0_11use_defaultES9_EES7_PiN4cuda3std3__48equal_toIyEENSE_4plusIiEEPllEEJS7_SA_S7_SB_SJ_N3cub18CUB_300001_SM_100024ReduceByKeyScanTileStateIilLb1EEESG_SI_llEEEvDpT0__param_8,
	.param .u64 _ZN6thrust24THRUST_300001_SM_1000_NS8cuda_cub4core6detail13_kernel_agentINS1_15__reduce_by_key16ReduceByKeyAgentIPyNS0_17constant_iteratorIiNS0_11use_defaultES9_EES7_PiN4cuda3std3__48equal_toIyEENSE_4plusIiEEPllEEJS7_SA_S7_SB_SJ_N3cub18CUB_300001_SM_100024ReduceByKeyScanTileStateIilLb1EEESG_SI_llEEEvDpT0__param_9
)
.maxntid 256
{
	.reg .pred 	%p<441>;
	.reg .b32 	%r<1880>;
	.reg .b64 	%rd<1008>;

	ld.param.u64 	%rd309, [_ZN6thrust24THRUST_300001_SM_1000_NS8cuda_cub4core6detail13_kernel_agentINS1_15__reduce_by_key16ReduceByKeyAgentIPyNS0_17constant_iteratorIiNS0_11use_defaultES9_EES7_PiN4cuda3std3__48equal_toIyEENSE_4plusIiEEPllEEJS7_SA_S7_SB_SJ_N3cub18CUB_300001_SM_100024ReduceByKeyScanTileStateIilLb1EEESG_SI_llEEEvDpT0__param_0];
	ld.param.u64 	%rd4, [_ZN6thrust24THRUST_300001_SM_1000_NS8cuda_cub4core6detail13_kernel_agentINS1_15__reduce_by_key16ReduceByKeyAgentIPyNS0_17constant_iteratorIiNS0_11use_defaultES9_EES7_PiN4cuda3std3__48equal_toIyEENSE_4plusIiEEPllEEJS7_SA_S7_SB_SJ_N3cub18CUB_300001_SM_100024ReduceByKeyScanTileStateIilLb1EEESG_SI_llEEEvDpT0__param_5];
	ld.param.u32 	%r1, [_ZN6thrust24THRUST_300001_SM_1000_NS8cuda_cub4core6detail13_kernel_agentINS1_15__reduce_by_key16ReduceByKeyAgentIPyNS0_17constant_iteratorIiNS0_11use_defaultES9_EES7_PiN4cuda3std3__48equal_toIyEENSE_4plusIiEEPllEEJS7_SA_S7_SB_SJ_N3cub18CUB_300001_SM_100024ReduceByKeyScanTileStateIilLb1EEESG_SI_llEEEvDpT0__param_1+8];
	ld.param.u64 	%rd312, [_ZN6thrust24THRUST_300001_SM_1000_NS8cuda_cub4core6detail13_kernel_agentINS1_15__reduce_by_key16ReduceByKeyAgentIPyNS0_17constant_iteratorIiNS0_11use_defaultES9_EES7_PiN4cuda3std3__48equal_toIyEENSE_4plusIiEEPllEEJS7_SA_S7_SB_SJ_N3cub18CUB_300001_SM_100024ReduceByKeyScanTileStateIilLb1EEESG_SI_llEEEvDpT0__param_2];
	ld.param.u64 	%rd313, [_ZN6thrust24THRUST_300001_SM_1000_NS8cuda_cub4core6detail13_kernel_agentINS1_15__reduce_by_key16ReduceByKeyAgentIPyNS0_17constant_iteratorIiNS0_11use_defaultES9_EES7_PiN4cuda3std3__48equal_toIyEENSE_4plusIiEEPllEEJS7_SA_S7_SB_SJ_N3cub18CUB_300001_SM_100024ReduceByKeyScanTileStateIilLb1EEESG_SI_llEEEvDpT0__param_3];
	ld.param.u64 	%rd310, [_ZN6thrust24THRUST_300001_SM_1000_NS8cuda_cub4core6detail13_kernel_agentINS1_15__reduce_by_key16ReduceByKeyAgentIPyNS0_17constant_iteratorIiNS0_11use_defaultES9_EES7_PiN4cuda3std3__48equal_toIyEENSE_4plusIiEEPllEEJS7_SA_S7_SB_SJ_N3cub18CUB_300001_SM_100024ReduceByKeyScanTileStateIilLb1EEESG_SI_llEEEvDpT0__param_4];
	ld.param.u64 	%rd311, [_ZN6thrust24THRUST_300001_SM_1000_NS8cuda_cub4core6detail13_kernel_agentINS1_15__reduce_by_key16ReduceByKeyAgentIPyNS0_17constant_iteratorIiNS0_11use_defaultES9_EES7_PiN4cuda3std3__48equal_toIyEENSE_4plusIiEEPllEEJS7_SA_S7_SB_SJ_N3cub18CUB_300001_SM_100024ReduceByKeyScanTileStateIilLb1EEESG_SI_llEEEvDpT0__param_8];
	cvta.to.global.u64 	%rd1, %rd310;
	cvta.to.global.u64 	%rd2, %rd313;
	cvta.to.global.u64 	%rd3, %rd312;
	mov.u32 	%r2, %ctaid.x;
	mul.wide.u32 	%rd5, %r2, 2304;
	sub.s64 	%rd6, %rd311, %rd5;
	setp.lt.s64 	%p12, %rd6, 2305;
	@%p12 bra 	$L__BB6_142;
	setp.ne.s32 	%p261, %r2, 0;
	@%p261 bra 	$L__BB6_52;
	mov.u32 	%r3, %tid.x;
	and.b32  	%r1593, %r3, 31;
	and.b32  	%r1594, %r3, 992;
	mul.lo.s32 	%r1595, %r1594, 9;
	or.b32  	%r1596, %r1595, %r1593;
	cvt.u64.u32 	%rd824, %r1596;
	add.s64 	%rd825, %rd5, %rd824;
	shl.b64 	%rd826, %rd825, 3;
	add.s64 	%rd805, %rd309, %rd826;
	// begin inline asm
	ld.global.nc.u64 %rd804, [%rd805];
	// end inline asm
	add.s64 	%rd807, %rd805, 256;
	// begin inline asm
	ld.global.nc.u64 %rd806, [%rd807];
	// end inline asm
	add.s64 	%rd809, %rd805, 512;
	// begin inline asm
	ld.global.nc.u64 %rd808, [%rd809];
	// end inline asm
	add.s64 	%rd811, %rd805, 768;
	// begin inline asm
	ld.global.nc.u64 %rd810, [%rd811];
	// end inline asm
	add.s64 	%rd813, %rd805, 1024;
	// begin inline asm
	ld.global.nc.u64 %rd812, [%rd813];
	// end inline asm
	add.s64 	%rd815, %rd805, 1280;
	// begin inline asm
	ld.global.nc.u64 %rd814, [%rd815];
	// end inline asm
	add.s64 	%rd817, %rd805, 1536;
	// begin inline asm
	ld.global.nc.u64 %rd816, [%rd817];
	// end inline asm
	add.s64 	%rd819, %rd805, 1792;
	// begin inline asm
	ld.global.nc.u64 %rd818, [%rd819];
	// end inline asm
	add.s64 	%rd821, %rd805, 2048;
	// begin inline asm
	ld.global.nc.u64 %rd820, [%rd821];
	// end inline asm
	// begin inline asm
	mov.u32 %r1592, %laneid;
	// end inline asm
	shr.u32 	%r5, %r3, 5;
	mad.lo.s32 	%r1597, %r5, 288, %r1592;
	shl.b32 	%r1598, %r1597, 3;
	mov.u32 	%r1599, _ZN6thrust24THRUST_300001_SM_1000_NS8cuda_cub4core6detail5shmemE;
	add.s32 	%r1600, %r1599, %r1598;
	st.shared.u64 	[%r1600], %rd804;
	st.shared.u64 	[%r1600+256], %rd806;
	st.shared.u64 	[%r1600+512], %rd808;
	st.shared.u64 	[%r1600+768], %rd810;
	st.shared.u64 	[%r1600+1024], %rd812;
	st.shared.u64 	[%r1600+1280], %rd814;
	st.shared.u64 	[%r1600+1536], %rd816;
	st.shared.u64 	[%r1600+1792], %rd818;
	st.shared.u64 	[%r1600+2048], %rd820;
	bar.warp.sync 	-1;
	shl.b32 	%r1601, %r1592, 3;
	add.s32 	%r1602, %r1597, %r1601;
	shl.b32 	%r1603, %r1592, 6;
	add.s32 	%r1604, %r1600, %r1603;
	ld.shared.u64 	%rd7, [%r1604];
	ld.shared.u64 	%rd8, [%r1604+8];
	ld.shared.u64 	%rd9, [%r1604+16];
	ld.shared.u64 	%rd10, [%r1604+24];
	ld.shared.u64 	%rd11, [%r1604+32];
	ld.shared.u64 	%rd12, [%r1604+40];
	ld.shared.u64 	%rd13, [%r1604+48];
	ld.shared.u64 	%rd14, [%r1604+56];
	ld.shared.u64 	%rd15, [%r1604+64];
	bar.sync 	0;
	shl.b32 	%r1605, %r1597, 2;
	sub.s32 	%r1606, %r1600, %r1605;
	st.shared.u32 	[%r1606], %r1;
	st.shared.u32 	[%r1606+128], %r1;
	st.shared.u32 	[%r1606+256], %r1;
	st.shared.u32 	[%r1606+384], %r1;
	st.shared.u32 	[%r1606+512], %r1;
	st.shared.u32 	[%r1606+640], %r1;
	st.shared.u32 	[%r1606+768], %r1;
	st.shared.u32 	[%r1606+896], %r1;
	st.shared.u32 	[%r1606+1024], %r1;
	bar.warp.sync 	-1;
	shl.b32 	%r1607, %r1602, 2;
	sub.s32 	%r1608, %r1604, %r1607;
	ld.shared.u32 	%r6, [%r1608];
	ld.shared.u32 	%r7, [%r1608+4];
	ld.shared.u32 	%r8, [%r1608+8];
	ld.shared.u32 	%r9, [%r1608+12];
	ld.shared.u32 	%r10, [%r1608+16];
	ld.shared.u32 	%r11, [%r1608+20];
	ld.shared.u32 	%r12, [%r1608+24];
	ld.shared.u32 	%r13, [%r1608+28];
	ld.shared.u32 	%r14, [%r1608+32];
	bar.sync 	0;
	shl.b32 	%r1609, %r3, 3;
	add.s32 	%r1610, %r1599, %r1609;
	add.s32 	%r15, %r1610, 2264;
	st.shared.u64 	[%r1610+2264], %rd15;
	bar.sync 	0;
	setp.eq.s32 	%p371, %r3, 0;
	mov.b64 	%rd934, 0;
	@%p371 bra 	$L__BB6_4;
	ld.shared.u64 	%rd935, [%r15+-8];
	setp.ne.s64 	%p372, %rd935, %rd7;
	selp.u64 	%rd934, 1, 0, %p372;
$L__BB6_4:
	setp.ne.s64 	%p373, %rd7, %rd8;
	selp.u64 	%rd827, 1, 0, %p373;
	setp.ne.s64 	%p374, %rd8, %rd9;
	selp.u64 	%rd828, 1, 0, %p374;
	setp.ne.s64 	%p375, %rd9, %rd10;
	selp.u64 	%rd829, 1, 0, %p375;
	setp.ne.s64 	%p376, %rd10, %rd11;
	selp.u64 	%rd830, 1, 0, %p376;
	setp.ne.s64 	%p377, %rd11, %rd12;
	selp.u64 	%rd831, 1, 0, %p377;
	setp.ne.s64 	%p378, %rd12, %rd13;
	selp.u64 	%rd832, 1, 0, %p378;
	setp.ne.s64 	%p379, %rd13, %rd14;
	selp.u64 	%rd833, 1, 0, %p379;
	setp.ne.s64 	%p380, %rd14, %rd15;
	selp.u64 	%rd834, 1, 0, %p380;
	add.s64 	%rd20, %rd934, %rd827;
	selp.b32 	%r1731, 0, %r6, %p373;
	add.s32 	%r1732, %r7, %r1731;
	add.s64 	%rd21, %rd20, %rd828;
	selp.b32 	%r1733, 0, %r1732, %p374;
	add.s32 	%r1734, %r8, %r1733;
	add.s64 	%rd22, %rd21, %rd829;
	selp.b32 	%r1735, 0, %r1734, %p375;
	add.s32 	%r1736, %r9, %r1735;
	add.s64 	%rd23, %rd22, %rd830;
	selp.b32 	%r1737, 0, %r1736, %p376;
	add.s32 	%r1738, %r10, %r1737;
	add.s64 	%rd24, %rd23, %rd831;
	selp.b32 	%r1739, 0, %r1738, %p377;
	add.s32 	%r1740, %r11, %r1739;
	add.s64 	%rd25, %rd24, %rd832;
	selp.b32 	%r1741, 0, %r1740, %p378;
	add.s32 	%r1742, %r12, %r1741;
	add.s64 	%rd26, %rd25, %rd833;
	selp.b32 	%r1743, 0, %r1742, %p379;
	add.s32 	%r1744, %r13, %r1743;
	add.s64 	%rd835, %rd26, %rd834;
	mov.b64 	{%r1612, %r1617}, %rd835;
	selp.b32 	%r1745, 0, %r1744, %p380;
	add.s32 	%r1622, %r14, %r1745;
	mov.b32 	%r1728, 1;
	mov.b32 	%r1729, 0;
	mov.b32 	%r1730, -1;
	// begin inline asm
	shfl.sync.up.b32 %r1611, %r1612, %r1728, %r1729, %r1730;
	// end inline asm
	// begin inline asm
	shfl.sync.up.b32 %r1616, %r1617, %r1728, %r1729, %r1730;
	// end inline asm
	mov.b64 	%rd836, {%r1611, %r1616};
	// begin inline asm
	shfl.sync.up.b32 %r1621, %r1622, %r1728, %r1729, %r1730;
	// end inline asm
	// begin inline asm
	shfl.sync.up.b32 %r1626, %r1627, %r1728, %r1729, %r1730;
	// end inline asm
	setp.eq.s64 	%p381, %rd835, 0;
	selp.b32 	%r1746, %r1621, 0, %p381;
	setp.lt.s32 	%p382, %r1592, 1;
	selp.b64 	%rd837, 0, %rd836, %p382;
	add.s64 	%rd838, %rd837, %rd835;
	mov.b64 	{%r1632, %r1637}, %rd838;
	selp.b32 	%r1747, 0, %r1746, %p382;
	add.s32 	%r1642, %r1747, %r1622;
	mov.b32 	%r1648, 2;
	// begin inline asm
	shfl.sync.up.b32 %r1631, %r1632, %r1648, %r1729, %r1730;
	// end inline asm
	// begin inline asm
	shfl.sync.up.b32 %r1636, %r1637, %r1648, %r1729, %r1730;
	// end inline asm
	mov.b64 	%rd839, {%r1631, %r1636};
	// begin inline asm
	shfl.sync.up.b32 %r1641, %r1642, %r1648, %r1729, %r1730;
	// end inline asm
	// begin inline asm
	shfl.sync.up.b32 %r1646, %r1647, %r1648, %r1729, %r1730;
	// end inline asm
	setp.eq.s64 	%p383, %rd838, 0;
	selp.b32 	%r1748, %r1641, 0, %p383;
	setp.lt.s32 	%p384, %r1592, 2;
	selp.b64 	%rd840, 0, %rd839, %p384;
	add.s64 	%rd841, %rd840, %rd838;
	mov.b64 	{%r1652, %r1657}, %rd841;
	selp.b32 	%r1749, 0, %r1748, %p384;
	add.s32 	%r1662, %r1749, %r1642;
	mov.b32 	%r1668, 4;
	// begin inline asm
	shfl.sync.up.b32 %r1651, %r1652, %r1668, %r1729, %r1730;
	// end inline asm
	// begin inline asm
	shfl.sync.up.b32 %r1656, %r1657, %r1668, %r1729, %r1730;
	// end inline asm
	mov.b64 	%rd842, {%r1651, %r1656};
	// begin inline asm
	shfl.sync.up.b32 %r1661, %r1662, %r1668, %r1729, %r1730;
	// end inline asm
	// begin inline asm
	shfl.sync.up.b32 %r1666, %r1667, %r1668, %r1729, %r1730;
	// end inline asm
	setp.eq.s64 	%p385, %rd841, 0;
	selp.b32 	%r1750, %r1661, 0, %p385;
	setp.lt.s32 	%p386, %r1592, 4;
	selp.b64 	%rd843, 0, %rd842, %p386;
	add.s64 	%rd844, %rd843, %rd841;
	mov.b64 	{%r1672, %r1677}, %rd844;
	selp.b32 	%r1751, 0, %r1750, %p386;
	add.s32 	%r1682, %r1751, %r1662;
	mov.b32 	%r1688, 8;
	// begin inline asm
	shfl.sync.up.b32 %r1671, %r1672, %r1688, %r1729, %r1730;
	// end inline asm
	// begin inline asm
	shfl.sync.up.b32 %r1676, %r1677, %r1688, %r1729, %r1730;
	// end inline asm
	mov.b64 	%rd845, {%r1671, %r1676};
	// begin inline asm
	shfl.sync.up.b32 %r1681, %r1682, %r1688, %r1729, %r1730;
	// end inline asm
	// begin inline asm
	shfl.sync.up.b32 %r1686, %r1687, %r1688, %r1729, %r1730;
	// end inline asm
	setp.eq.s64 	%p387, %rd844, 0;
	selp.b32 	%r1752, %r1681, 0, %p387;
	setp.lt.s32 	%p388, %r1592, 8;
	selp.b64 	%rd846, 0, %rd845, %p388;
	add.s64 	%rd847, %rd846, %rd844;
	mov.b64 	{%r1692, %r1697}, %rd847;
	selp.b32 	%r1753, 0, %r1752, %p388;
	add.s32 	%r1702, %r1753, %r1682;
	mov.b32 	%r1708, 16;
	// begin inline asm
	shfl.sync.up.b32 %r1691, %r1692, %r1708, %r1729, %r1730;
	// end inline asm
	// begin inline asm
	shfl.sync.up.b32 %r1696, %r1697, %r1708, %r1729, %r1730;
	// end inline asm
	mov.b64 	%rd848, {%r1691, %r1696};
	// begin inline asm
	shfl.sync.up.b32 %r1701, %r1702, %r1708, %r1729, %r1730;
	// end inline asm
	// begin inline asm
	shfl.sync.up.b32 %r1706, %r1707, %r1708, %r1729, %r1730;
	// end inline asm
	setp.eq.s64 	%p389, %rd847, 0;
	selp.b32 	%r1754, %r1701, 0, %p389;
	setp.lt.s32 	%p390, %r1592, 16;
	selp.b64 	%rd849, 0, %rd848, %p390;
	add.s64 	%rd27, %rd849, %rd847;
	mov.b64 	{%r1712, %r1717}, %rd27;
	selp.b32 	%r1755, 0, %r1754, %p390;
	add.s32 	%r1722, %r1755, %r1702;
	// begin inline asm
	shfl.sync.up.b32 %r1711, %r1712, %r1728, %r1729, %r1730;
	// end inline asm
	// begin inline asm
	shfl.sync.up.b32 %r1716, %r1717, %r1728, %r1729, %r1730;
	// end inline asm
	// begin inline asm
	shfl.sync.up.b32 %r1721, %r1722, %r1728, %r1729, %r1730;
	// end inline asm
	// begin inline asm
	shfl.sync.up.b32 %r1726, %r1727, %r1728, %r1729, %r1730;
	// end inline asm
	setp.ne.s32 	%p391, %r1592, 31;
	@%p391 bra 	$L__BB6_6;
	shl.b32 	%r1756, %r5, 4;
	mov.u32 	%r1757, _ZN6thrust24THRUST_300001_SM_1000_NS8cuda_cub4core6detail5shmemE;
	add.s32 	%r1758, %r1757, %r1756;
	st.shared.u64 	[%r1758], %rd27;
	st.shared.u32 	[%r1758+8], %r1722;
$L__BB6_6:
	mov.b64 	%rd850, {%r1711, %r1716};
	setp.ne.s64 	%p392, %rd13, %rd14;
	setp.ne.s64 	%p393, %rd12, %rd13;
	setp.ne.s64 	%p394, %rd11, %rd12;
	setp.ne.s64 	%p395, %rd10, %rd11;
	setp.ne.s64 	%p396, %rd9, %rd10;
	setp.ne.s64 	%p397, %rd8, %rd9;
	setp.ne.s64 	%p398, %rd7, %rd8;
	setp.ne.s32 	%p399, %r3, 0;
	bar.sync 	0;
	ld.shared.u64 	%rd851, [_ZN6thrust24THRUST_300001_SM_1000_NS8cuda_cub4core6detail5shmemE];
	ld.shared.u32 	%r1759, [_ZN6thrust24THRUST_300001_SM_1000_NS8cuda_cub4core6detail5shmemE+8];
	ld.shared.u64 	%rd852, [_ZN6thrust24THRUST_300001_SM_1000_NS8cuda_cub4core6detail5shmemE+16];
	ld.shared.u32 	%r1760, [_ZN6thrust24THRUST_300001_SM_1000_NS8cuda_cub4core6detail5shmemE+24];
	add.s64 	%rd853, %rd852, %rd851;
	setp.eq.s64 	%p400, %rd852, 0;
	selp.b32 	%r1761, %r1759, 0, %p400;
	add.s32 	%r1762, %r1761, %r1760;
	setp.eq.s32 	%p401, %r5, 2;
	selp.b64 	%rd854, %rd853, %rd851, %p401;
	selp.b32 	%r1763, %r1762, %r1759, %p401;
	ld.shared.u64 	%rd855, [_ZN6thrust24THRUST_300001_SM_1000_NS8cuda_cub4core6detail5shmemE+32];
	ld.shared.u32 	%r1764, [_ZN6thrust24THRUST_300001_SM_1000_NS8cuda_cub4core6detail5shmemE+40];
	add.s64 	%rd856, %rd855, %rd853;
	setp.eq.s64 	%p402, %rd855, 0;
	selp.b32 	%r1765, %r1762, 0, %p402;
	add.s32 	%r1766, %r1765, %r1764;
	setp.eq.s32 	%p403, %r5, 3;
	selp.b64 	%rd857, %rd856, %rd854, %p403;
	selp.b32 	%r1767, %r1766, %r1763, %p403;
	ld.shared.u64 	%rd858, [_ZN6thrust24THRUST_300001_SM_1000_NS8cuda_cub4core6detail5shmemE+48];
	ld.shared.u32 	%r1768, [_ZN6thrust24THRUST_300001_SM_1000_NS8cuda_cub4core6detail5shmemE+56];
	add.s64 	%rd859, %rd858, %rd856;
	setp.eq.s64 	%p404, %rd858, 0;
	selp.b32 	%r1769, %r1766, 0, %p404;
	add.s32 	%r1770, %r1769, %r1768;
	setp.eq.s32 	%p405, %r5, 4;
	selp.b64 	%rd860, %rd859, %rd857, %p405;
	selp.b32 	%r1771, %r1770, %r1767, %p405;
	ld.shared.u64 	%rd861, [_ZN6thrust24THRUST_300001_SM_1000_NS8cuda_cub4core6detail5shmemE+64];
	ld.shared.u32 	%r1772, [_ZN6thrust24THRUST_300001_SM_1000_NS8cuda_cub4core6detail5shmemE+72];
	add.s64 	%rd862, %rd861, %rd859;
	setp.eq.s64 	%p406, %rd861, 0;
	selp.b32 	%r1773, %r1770, 0, %p406;
	add.s32 	%r1774, %r1773, %r1772;
	setp.eq.s32 	%p407, %r5, 5;
	selp.b64 	%rd863, %rd862, %rd860, %p407;
	selp.b32 	%r1775, %r1774, %r1771, %p407;
	ld.shared.u64 	%rd864, [_ZN6thrust24THRUST_300001_SM_1000_NS8cuda_cub4core6detail5shmemE+80];
	ld.shared.u32 	%r1776, [_ZN6thrust24THRUST_300001_SM_1000_NS8cuda_cub4core6detail5shmemE+88];
	add.s64 	%rd865, %rd864, %rd862;
	setp.eq.s64 	%p408, %rd864, 0;
	selp.b32 	%r1777, %r1774, 0, %p408;
	add.s32 	%r1778, %r1777, %r1776;
	setp.eq.s32 	%p409, %r5, 6;
	selp.b64 	%rd866, %rd865, %rd863, %p409;
	selp.b32 	%r1779, %r1778, %r1775, %p409;
	ld.shared.u64 	%rd867, [_ZN6thrust24THRUST_300001_SM_1000_NS8cuda_cub4core6detail5shmemE+96];
	ld.shared.u32 	%r1780, [_ZN6thrust24THRUST_300001_SM_1000_NS8cuda_cub4core6detail5shmemE+104];
	add.s64 	%rd868, %rd867, %rd865;
	setp.eq.s64 	%p410, %rd867, 0;
	selp.b32 	%r1781, %r1778, 0, %p410;
	add.s32 	%r1782, %r1781, %r1780;
	setp.eq.s32 	%p411, %r5, 7;
	selp.b64 	%rd869, %rd868, %rd866, %p411;
	selp.b32 	%r1783, %r1782, %r1779, %p411;
	ld.shared.u64 	%rd870, [_ZN6thrust24THRUST_300001_SM_1000_NS8cuda_cub4core6detail5shmemE+112];
	ld.shared.u32 	%r1784, [_ZN6thrust24THRUST_300001_SM_1000_NS8cuda_cub4core6detail5shmemE+120];
	add.s64 	%rd28, %rd870, %rd868;
	setp.eq.s64 	%p412, %rd870, 0;
	selp.b32 	%r1785, %r1782, 0, %p412;
	add.s32 	%r20, %r1785, %r1784;
	setp.lt.u32 	%p413, %r3, 32;
	selp.b64 	%rd871, 0, %rd869, %p413;
	selp.b32 	%r1786, 0, %r1783, %p413;
	setp.eq.s64 	%p414, %rd850, 0;
	selp.b32 	%r1787, %r1786, 0, %p414;
	add.s32 	%r1788, %r1787, %r1721;
	setp.eq.s32 	%p415, %r1592, 0;
	selp.b32 	%r21, %r1786, %r1788, %p415;
	selp.b64 	%rd872, 0, %rd850, %p415;
	add.s64 	%rd29, %rd871, %rd872;
	add.s64 	%rd30, %rd29, %rd934;
	setp.eq.s64 	%p416, %rd934, 0;
	selp.b32 	%r1789, %r21, 0, %p416;
	add.s32 	%r22, %r1789, %r6;
	add.s64 	%rd31, %rd20, %rd29;
	selp.b32 	%r1790, 0, %r22, %p398;
	add.s32 	%r23, %r7, %r1790;
	add.s64 	%rd32, %rd21, %rd29;
	selp.b32 	%r1791, 0, %r23, %p397;
	add.s32 	%r24, %r8, %r1791;
	add.s64 	%rd33, %rd22, %rd29;
	selp.b32 	%r1792, 0, %r24, %p396;
	add.s32 	%r25, %r9, %r1792;
	add.s64 	%rd34, %rd23, %rd29;
	selp.b32 	%r1793, 0, %r25, %p395;
	add.s32 	%r26, %r10, %r1793;
	add.s64 	%rd35, %rd24, %rd29;
	selp.b32 	%r1794, 0, %r26, %p394;
	add.s32 	%r27, %r11, %r1794;
	add.s64 	%rd36, %rd25, %rd29;
	selp.b32 	%r1795, 0, %r27, %p393;
	add.s32 	%r28, %r12, %r1795;
	add.s64 	%rd37, %rd26, %rd29;
	selp.b32 	%r1796, 0, %r28, %p392;
	add.s32 	%r29, %r13, %r1796;
	@%p399 bra 	$L__BB6_8;
	mov.b32 	%r1797, 101;
	mov.b64 	%rd874, {%r20, %r1797};
	add.s64 	%rd873, %rd4, 512;
	// begin inline asm
	st.relaxed.gpu.v2.u64 [%rd873], {%rd874, %rd28};
	// end inline asm
$L__BB6_8:
	setp.lt.s64 	%p417, %rd28, 257;
	@%p417 bra 	$L__BB6_34;
	bar.sync 	0;
	@%p416 bra 	$L__BB6_11;
	cvt.u32.u64 	%r1798, %rd29;
	shl.b32 	%r1799, %r1798, 4;
	mov.u32 	%r1800, _ZN6thrust24THRUST_300001_SM_1000_NS8cuda_cub4core6detail5shmemE;
	add.s32 	%r1801, %r1800, %r1799;
	st.shared.u64 	[%r1801], %rd935;
	st.shared.u32 	[%r1801+8], %r21;
$L__BB6_11:
	setp.eq.s64 	%p428, %rd7, %rd8;
	@%p428 bra 	$L__BB6_13;
	cvt.u32.u64 	%r1802, %rd30;
	shl.b32 	%r1803, %r1802, 4;
	mov.u32 	%r1804, _ZN6thrust24THRUST_300001_SM_1000_NS8cuda_cub4core6detail5shmemE;
	add.s32 	%r1805, %r1804, %r1803;
	st.shared.u64 	[%r1805], %rd7;
	st.shared.u32 	[%r1805+8], %r22;
$L__BB6_13:
	setp.eq.s64 	%p429, %rd8, %rd9;
	@%p429 bra 	$L__BB6_15;
	cvt.u32.u64 	%r1806, %rd31;
	shl.b32 	%r1807, %r1806, 4;
	mov.u32 	%r1808, _ZN6thrust24THRUST_300001_SM_1000_NS8cuda_cub4core6detail5shmemE;
	add.s32 	%r1809, %r1808, %r1807;
	st.shared.u64 	[%r1809], %rd8;
	st.shared.u32 	[%r1809+8], %r23;
$L__BB6_15:
	setp.eq.s64 	%p430, %rd9, %rd10;
	@%p430 bra 	$L__BB6_17;
	cvt.u32.u64 	%r1810, %rd32;
	shl.b32 	%r1811, %r1810, 4;
	mov.u32 	%r1812, _ZN6thrust24THRUST_300001_SM_1000_NS8cuda_cub4core6detail5shmemE;
	add.s32 	%r1813, %r1812, %r1811;
	st.shared.u64 	[%r1813], %rd9;
	st.shared.u32 	[%r1813+8], %r24;
$L__BB6_17:
	setp.eq.s64 	%p431, %rd10, %rd11;
	@%p431 bra 	$L__BB6_19;
	cvt.u32.u64 	%r1814, %rd33;
	shl.b32 	%r1815, %r1814, 4;
	mov.u32 	%r1816, _ZN6thrust24THRUST_300001_SM_1000_NS8cuda_cub4core6detail5shmemE;
	add.s32 	%r1817, %r1816, %r1815;
	st.shared.u64 	[%r1817], %rd10;
	st.shared.u32 	[%r1817+8], %r25;
$L__BB6_19:
	setp.eq.s64 	%p432, %rd11, %rd12;
	@%p432 bra 	$L__BB6_21;
	cvt.u32.u64 	%r1818, %rd34;
	shl.b32 	%r1819, %r1818, 4;
	mov.u32 	%r1820, _ZN6thrust24THRUST_300001_SM_1000_NS8cuda_cub4core6detail5shmemE;
	add.s32 	%r1821, %r1820, %r1819;
	st.shared.u64 	[%r1821], %rd11;
	st.shared.u32 	[%r1821+8], %r26;
$L__BB6_21:
	setp.eq.s64 	%p433, %rd12, %rd13;
	@%p433 bra 	$L__BB6_23;
	cvt.u32.u64 	%r1822, %rd35;
	shl.b32 	%r1823, %r1822, 4;
	mov.u32 	%r1824, _ZN6thrust24THRUST_300001_SM_1000_NS8cuda_cub4core6detail5shmemE;
	add.s32 	%r1825, %r1824, %r1823;
	st.shared.u64 	[%r1825], %rd12;
	st.shared.u32 	[%r1825+8], %r27;
$L__BB6_23:
	setp.eq.s64 	%p434, %rd13, %rd14;
	@%p434 bra 	$L__BB6_25;
	cvt.u32.u64 	%r1826, %rd36;
	shl.b32 	%r1827, %r1826, 4;
	mov.u32 	%r1828, _ZN6thrust24THRUST_300001_SM_1000_NS8cuda_cub4core6detail5shmemE;
	add.s32 	%r1829, %r1828, %r1827;
	st.shared.u64 	[%r1829], %rd13;
	st.shared.u32 	[%r1829+8], %r28;
$L__BB6_25:
	setp.eq.s64 	%p435, %rd14, %rd15;
	@%p435 bra 	$L__BB6_27;
	cvt.u32.u64 	%r1830, %rd37;
	shl.b32 	%r1831, %r1830, 4;
	mov.u32 	%r1832, _ZN6thrust24THRUST_300001_SM_1000_NS8cuda_cub4core6detail5shmemE;
	add.s32 	%r1833, %r1832, %r1831;
	st.shared.u64 	[%r1833], %rd14;
	st.shared.u32 	[%r1833+8], %r29;
$L__BB6_27:
	bar.sync 	0;
	cvt.u64.u32 	%rd940, %r3;
	setp.le.u64 	%p436, %rd28, %rd940;
	@%p436 bra 	$L__BB6_326;
	not.b64 	%rd912, %rd940;
	add.s64 	%rd39, %rd28, %rd912;
	shr.u64 	%rd913, %rd39, 8;
	add.s64 	%rd914, %rd913, 1;
	and.b64  	%rd936, %rd914, 3;
	and.b64  	%rd915, %rd39, 768;
	setp.eq.s64 	%p437, %rd915, 768;
	@%p437 bra 	$L__BB6_31;
	shl.b64 	%rd916, %rd940, 2;
	add.s64 	%rd938, %rd2, %rd916;
	shl.b64 	%rd917, %rd940, 3;
	add.s64 	%rd937, %rd3, %rd917;
	shl.b32 	%r1834, %r3, 4;
	mov.u32 	%r1835, _ZN6thrust24THRUST_300001_SM_1000_NS8cuda_cub4core6detail5shmemE;
	add.s32 	%r1836, %r1834, %r1835;
	add.s32 	%r1846, %r1836, 8;
	shl.b64 	%rd918, %rd936, 8;
	add.s64 	%rd940, %rd918, %rd940;
$L__BB6_30:
	.pragma "nounroll";
	ld.shared.u64 	%rd919, [%r1846+-8];
	ld.shared.u32 	%r1837, [%r1846];
	st.global.u64 	[%rd937], %rd919;
	st.global.u32 	[%rd938], %r1837;
	add.s64 	%rd938, %rd938, 1024;
	add.s64 	%rd937, %rd937, 2048;
	add.s32 	%r1846, %r1846, 4096;
	add.s64 	%rd936, %rd936, -1;
	setp.ne.s64 	%p438, %rd936, 0;
	@%p438 bra 	$L__BB6_30;
$L__BB6_31:
	setp.lt.u64 	%p439, %rd39, 768;
	@%p439 bra 	$L__BB6_326;
	mov.u32 	%r1840, _ZN6thrust24THRUST_300001_SM_1000_NS8cuda_cub4core6detail5shmemE;
$L__BB6_33:
	cvt.u32.u64 	%r1838, %rd940;
	shl.b32 	%r1839, %r1838, 4;
	add.s32 	%r1841, %r1840, %r1839;
	ld.shared.u64 	%rd920, [%r1841];
	ld.shared.u32 	%r1842, [%r1841+8];
	shl.b64 	%rd921, %rd940, 3;
	add.s64 	%rd922, %rd3, %rd921;
	st.global.u64 	[%rd922], %rd920;
	shl.b64 	%rd923, %rd940, 2;
	add.s64 	%rd924, %rd2, %rd923;
	st.global.u32 	[%rd924], %r1842;
	ld.shared.u64 	%rd925, [%r1841+4096];
	ld.shared.u32 	%r1843, [%r1841+4104];
	and.b64  	%rd926, %rd921, 34359738360;
	add.s64 	%rd927, %rd3, %rd926;
	st.global.u64 	[%rd927+2048], %rd925;
	and.b64  	%rd928, %rd923, 17179869180;
	add.s64 	%rd929, %rd2, %rd928;
	st.global.u32 	[%rd929+1024], %r1843;
	ld.shared.u64 	%rd930, [%r1841+8192];
	ld.shared.u32 	%r1844, [%r1841+8200];
	st.global.u64 	[%rd927+4096], %rd930;
	st.global.u32 	[%rd929+2048], %r1844;
	ld.shared.u64 	%rd931, [%r1841+12288];
	ld.shared.u32 	%r1845, [%r1841+12296];
	st.global.u64 	[%rd927+6144], %rd931;
	st.global.u32 	[%rd929+3072], %r1845;
	add.s64 	%rd932, %rd940, 1024;
	and.b64  	%rd940, %rd932, 4294967295;
	setp.gt.u64 	%p440, %rd28, %rd940;
	@%p440 bra 	$L__BB6_33;
	bra.uni 	$L__BB6_326;
$L__BB6_34:
	@%p416 bra 	$L__BB6_36;
	shl.b64 	%rd876, %rd29, 3;
	add.s64 	%rd877, %rd3, %rd876;
	st.global.u64 	[%rd877], %rd935;
	shl.b64 	%rd878, %rd29, 2;
	add.s64 	%rd879, %rd2, %rd878;
	st.global.u32 	[%rd879], %r21;
$L__BB6_36:
	setp.eq.s64 	%p419, %rd7, %rd8;
	@%p419 bra 	$L__BB6_38;
	shl.b64 	%rd880, %rd30, 3;
	add.s64 	%rd881, %rd3, %rd880;
	st.global.u64 	[%rd881], %rd7;
	shl.b64 	%rd882, %rd30, 2;
	add.s64 	%rd883, %rd2, %rd882;
	st.global.u32 	[%rd883], %r22;
$L__BB6_38:
	setp.eq.s64 	%p420, %rd8, %rd9;
	@%p420 bra 	$L__BB6_40;
	shl.b64 	%rd884, %rd31, 3;
	add.s64 	%rd885, %rd3, %rd884;
	st.global.u64 	[%rd885], %rd8;
	shl.b64 	%rd886, %rd31, 2;
	add.s64 	%rd887, %rd2, %rd886;
	st.global.u32 	[%rd887], %r23;
$L__BB6_40:
	setp.eq.s64 	%p421, %rd9, %rd10;
	@%p421 bra 	$L__BB6_42;
	shl.b64 	%rd888, %rd32, 3;
	add.s64 	%rd889, %rd3, %rd888;
	st.global.u64 	[%rd889], %rd9;
	shl.b64 	%rd890, %rd32, 2;
	add.s64 	%rd891, %rd2, %rd890;
	st.global.u32 	[%rd891], %r24;
$L__BB6_42:
	setp.eq.s64 	%p422, %rd10, %rd11;
	@%p422 bra 	$L__BB6_44;
	shl.b64 	%rd892, %rd33, 3;
	add.s64 	%rd893, %rd3, %rd892;
	st.global.u64 	[%rd893], %rd10;
	shl.b64 	%rd894, %rd33, 2;
	add.s64 	%rd895, %rd2, %rd894;
	st.global.u32 	[%rd895], %r25;
$L__BB6_44:
	setp.eq.s64 	%p423, %rd11, %rd12;
	@%p423 bra 	$L__BB6_46;
	shl.b64 	%rd896, %rd34, 3;
	add.s64 	%rd897, %rd3, %rd896;
	st.global.u64 	[%rd897], %rd11;
	shl.b64 	%rd898, %rd34, 2;
	add.s64 	%rd899, %rd2, %rd898;
	st.global.u32 	[%rd899], %r26;
$L__BB6_46:
	setp.eq.s64 	%p424, %rd12, %rd13;
	@%p424 bra 	$L__BB6_48;
	shl.b64 	%rd900, %rd35, 3;
	add.s64 	%rd901, %rd3, %rd900;
	st.global.u64 	[%rd901], %rd12;
	shl.b64 	%rd902, %rd35, 2;
	add.s64 	%rd903, %rd2, %rd902;
	st.global.u32 	[%rd903], %r27;
$L__BB6_48:
	setp.eq.s64 	%p425, %rd13, %rd14;
	@%p425 bra 	$L__BB6_50;
	shl.b64 	%rd904, %rd36, 3;
	add.s64 	%rd905, %rd3, %rd904;
	st.global.u64 	[%rd905], %rd13;
	shl.b64 	%rd906, %rd36, 2;
	add.s64 	%rd907, %rd2, %rd906;
	st.global.u32 	[%rd907], %r28;
$L__BB6_50:
	setp.eq.s64 	%p426, %rd14, %rd15;
	@%p426 bra 	$L__BB6_326;
	shl.b64 	%rd908, %rd37, 3;
	add.s64 	%rd909, %rd3, %rd908;
	st.global.u64 	[%rd909], %rd14;
	shl.b64 	%rd910, %rd37, 2;
	add.s64 	%rd911, %rd2, %rd910;
	st.global.u32 	[%rd911], %r29;
	bra.uni 	$L__BB6_326;
$L__BB6_52:
	mov.u32 	%r33, %tid.x;
	and.b32  	%r1089, %r33, 31;
	and.b32  	%r1090, %r33, 992;
	mul.lo.s32 	%r1091, %r1090, 9;
	or.b32  	%r1092, %r1091, %r1089;
	cvt.u64.u32 	%rd665, %r1092;
	add.s64 	%rd666, %rd5, %rd665;
	shl.b64 	%rd667, %rd666, 3;
	add.s64 	%rd647, %rd309, %rd667;
	// begin inline asm
	ld.global.nc.u64 %rd646, [%rd647];
	// end inline asm
	add.s64 	%rd649, %rd647, 256;
	// begin inline asm
	ld.global.nc.u64 %rd648, [%rd649];
	// end inline asm
	add.s64 	%rd651, %rd647, 512;
	// begin inline asm
	ld.global.nc.u64 %rd650, [%rd651];
	// end inline asm
	add.s64 	%rd653, %rd647, 768;
	// begin inline asm
	ld.global.nc.u64 %rd652, [%rd653];
	// end inline asm
	add.s64 	%rd655, %rd647, 1024;
	// begin inline asm
	ld.global.nc.u64 %rd654, [%rd655];
	// end inline asm
	add.s64 	%rd657, %rd647, 1280;
	// begin inline asm
	ld.global.nc.u64 %rd656, [%rd657];
	// end inline asm
	add.s64 	%rd659, %rd647, 1536;
	// begin inline asm
	ld.global.nc.u64 %rd658, [%rd659];
	// end inline asm
	add.s64 	%rd661, %rd647, 1792;
	// begin inline asm
	ld.global.nc.u64 %rd660, [%rd661];
	// end inline asm
	add.s64 	%rd663, %rd647, 2048;
	// begin inline asm
	ld.global.nc.u64 %rd662, [%rd663];
	// end inline asm
	// begin inline asm
	mov.u32 %r1088, %laneid;
	// end inline asm
	shr.u32 	%r35, %r33, 5;
	mad.lo.s32 	%r36, %r35, 288, %r1088;
	shl.b32 	%r1093, %r36, 3;
	mov.u32 	%r1094, _ZN6thrust24THRUST_300001_SM_1000_NS8cuda_cub4core6detail5shmemE;
	add.s32 	%r37, %r1094, %r1093;
	st.shared.u64 	[%r37], %rd646;
	st.shared.u64 	[%r37+256], %rd648;
	st.shared.u64 	[%r37+512], %rd650;
	st.shared.u64 	[%r37+768], %rd652;
	st.shared.u64 	[%r37+1024], %rd654;
	st.shared.u64 	[%r37+1280], %rd656;
	st.shared.u64 	[%r37+1536], %rd658;
	st.shared.u64 	[%r37+1792], %rd660;
	st.shared.u64 	[%r37+2048], %rd662;
	bar.warp.sync 	-1;
	shl.b32 	%r38, %r1088, 3;
	shl.b32 	%r1095, %r1088, 6;
	add.s32 	%r39, %r37, %r1095;
	ld.shared.u64 	%rd53, [%r39];
	ld.shared.u64 	%rd54, [%r39+8];
	ld.shared.u64 	%rd55, [%r39+16];
	ld.shared.u64 	%rd56, [%r39+24];
	ld.shared.u64 	%rd57, [%r39+32];
	ld.shared.u64 	%rd58, [%r39+40];
	ld.shared.u64 	%rd59, [%r39+48];
	ld.shared.u64 	%rd60, [%r39+56];
	ld.shared.u64 	%rd61, [%r39+64];
	setp.ne.s32 	%p262, %r33, 0;
	mov.b64 	%rd942, 0;
	@%p262 bra 	$L__BB6_54;
	shl.b64 	%rd670, %rd5, 3;
	add.s64 	%rd671, %rd309, %rd670;
	add.s64 	%rd669, %rd671, -8;
	// begin inline asm
	ld.global.nc.u64 %rd942, [%rd669];
	// end inline asm
$L__BB6_54:
	setp.eq.s32 	%p263, %r33, 0;
	bar.sync 	0;
	shl.b32 	%r1096, %r36, 2;
	sub.s32 	%r1097, %r37, %r1096;
	st.shared.u32 	[%r1097], %r1;
	st.shared.u32 	[%r1097+128], %r1;
	st.shared.u32 	[%r1097+256], %r1;
	st.shared.u32 	[%r1097+384], %r1;
	st.shared.u32 	[%r1097+512], %r1;
	st.shared.u32 	[%r1097+640], %r1;
	st.shared.u32 	[%r1097+768], %r1;
	st.shared.u32 	[%r1097+896], %r1;
	st.shared.u32 	[%r1097+1024], %r1;
	bar.warp.sync 	-1;
	add.s32 	%r1098, %r36, %r38;
	shl.b32 	%r1099, %r1098, 2;
	sub.s32 	%r1100, %r39, %r1099;
	ld.shared.u32 	%r40, [%r1100];
	ld.shared.u32 	%r41, [%r1100+4];
	ld.shared.u32 	%r42, [%r1100+8];
	ld.shared.u32 	%r43, [%r1100+12];
	ld.shared.u32 	%r44, [%r1100+16];
	ld.shared.u32 	%r45, [%r1100+20];
	ld.shared.u32 	%r46, [%r1100+24];
	ld.shared.u32 	%r47, [%r1100+28];
	ld.shared.u32 	%r48, [%r1100+32];
	bar.sync 	0;
	shl.b32 	%r1101, %r33, 3;
	add.s32 	%r1103, %r1094, %r1101;
	add.s32 	%r49, %r1103, 2264;
	st.shared.u64 	[%r1103+2264], %rd61;
	bar.sync 	0;
	@%p263 bra 	$L__BB6_56;
	ld.shared.u64 	%rd942, [%r49+-8];
$L__BB6_56:
	setp.ne.s64 	%p264, %rd942, %rd53;
	selp.u64 	%rd66, 1, 0, %p264;
	setp.ne.s64 	%p265, %rd53, %rd54;
	selp.u64 	%rd672, 1, 0, %p265;
	setp.ne.s64 	%p266, %rd54, %rd55;
	selp.u64 	%rd673, 1, 0, %p266;
	setp.ne.s64 	%p267, %rd55, %rd56;
	selp.u64 	%rd674, 1, 0, %p267;
	setp.ne.s64 	%p268, %rd56, %rd57;
	selp.u64 	%rd675, 1, 0, %p268;
	setp.ne.s64 	%p269, %rd57, %rd58;
	selp.u64 	%rd676, 1, 0, %p269;
	setp.ne.s64 	%p270, %rd58, %rd59;
	selp.u64 	%rd677, 1, 0, %p270;
	setp.ne.s64 	%p271, %rd59, %rd60;
	selp.u64 	%rd678, 1, 0, %p271;
	setp.ne.s64 	%p272, %rd60, %rd61;
	selp.u64 	%rd679, 1, 0, %p272;
	add.s64 	%rd67, %rd672, %rd66;
	selp.b32 	%r1224, 0, %r40, %p265;
	add.s32 	%r1225, %r41, %r1224;
	add.s64 	%rd68, %rd67, %rd673;
	selp.b32 	%r1226, 0, %r1225, %p266;
	add.s32 	%r1227, %r42, %r1226;
	add.s64 	%rd69, %rd68, %rd674;
	selp.b32 	%r1228, 0, %r1227, %p267;
	add.s32 	%r1229, %r43, %r1228;
	add.s64 	%rd70, %rd69, %rd675;
	selp.b32 	%r1230, 0, %r1229, %p268;
	add.s32 	%r1231, %r44, %r1230;
	add.s64 	%rd71, %rd70, %rd676;
	selp.b32 	%r1232, 0, %r1231, %p269;
	add.s32 	%r1233, %r45, %r1232;
	add.s64 	%rd72, %rd71, %rd677;
	selp.b32 	%r1234, 0, %r1233, %p270;
	add.s32 	%r1235, %r46, %r1234;
	add.s64 	%rd73, %rd72, %rd678;
	selp.b32 	%r1236, 0, %r1235, %p271;
	add.s32 	%r1237, %r47, %r1236;
	add.s64 	%rd680, %rd73, %rd679;
	mov.b64 	{%r1105, %r1110}, %rd680;
	selp.b32 	%r1238, 0, %r1237, %p272;
	add.s32 	%r1115, %r48, %r1238;
	mov.b32 	%r1221, 1;
	mov.b32 	%r1222, 0;
	mov.b32 	%r1223, -1;
	// begin inline asm
	shfl.sync.up.b32 %r1104, %r1105, %r1221, %r1222, %r1223;
	// end inline asm
	// begin inline asm
	shfl.sync.up.b32 %r1109, %r1110, %r1221, %r1222, %r1223;
	// end inline asm
	mov.b64 	%rd681, {%r1104, %r1109};
	// begin inline asm
	shfl.sync.up.b32 %r1114, %r1115, %r1221, %r1222, %r1223;
	// end inline asm
	// begin inline asm
	shfl.sync.up.b32 %r1119, %r1120, %r1221, %r1222, %r1223;
	// end inline asm
	setp.eq.s64 	%p273, %rd680, 0;
	selp.b32 	%r1239, %r1114, 0, %p273;
	setp.lt.s32 	%p274, %r1088, 1;
	selp.b64 	%rd682, 0, %rd681, %p274;
	add.s64 	%rd683, %rd682, %rd680;
	mov.b64 	{%r1125, %r1130}, %rd683;
	selp.b32 	%r1240, 0, %r1239, %p274;
	add.s32 	%r1135, %r1240, %r1115;
	mov.b32 	%r1141, 2;
	// begin inline asm
	shfl.sync.up.b32 %r1124, %r1125, %r1141, %r1222, %r1223;
	// end inline asm
	// begin inline asm
	shfl.sync.up.b32 %r1129, %r1130, %r1141, %r1222, %r1223;
	// end inline asm
	mov.b64 	%rd684, {%r1124, %r1129};
	// begin inline asm
	shfl.sync.up.b32 %r1134, %r1135, %r1141, %r1222, %r1223;
	// end inline asm
	// begin inline asm
	shfl.sync.up.b32 %r1139, %r1140, %r1141, %r1222, %r1223;
	// end inline asm
	setp.eq.s64 	%p275, %rd683, 0;
	selp.b32 	%r1241, %r1134, 0, %p275;
	setp.lt.s32 	%p276, %r1088, 2;
	selp.b64 	%rd685, 0, %rd684, %p276;
	add.s64 	%rd686, %rd685, %rd683;
	mov.b64 	{%r1145, %r1150}, %rd686;
	selp.b32 	%r1242, 0, %r1241, %p276;
	add.s32 	%r1155, %r1242, %r1135;
	mov.b32 	%r1161, 4;
	// begin inline asm
	shfl.sync.up.b32 %r1144, %r1145, %r1161, %r1222, %r1223;
	// end inline asm
	// begin inline asm
	shfl.sync.up.b32 %r1149, %r1150, %r1161, %r1222, %r1223;
	// end inline asm
	mov.b64 	%rd687, {%r1144, %r1149};
	// begin inline asm
	shfl.sync.up.b32 %r1154, %r1155, %r1161, %r1222, %r1223;
	// end inline asm
	// begin inline asm
	shfl.sync.up.b32 %r1159, %r1160, %r1161, %r1222, %r1223;
	// end inline asm
	setp.eq.s64 	%p277, %rd686, 0;
	selp.b32 	%r1243, %r1154, 0, %p277;
	setp.lt.s32 	%p278, %r1088, 4;
	selp.b64 	%rd688, 0, %rd687, %p278;
	add.s64 	%rd689, %rd688, %rd686;
	mov.b64 	{%r1165, %r1170}, %rd689;
	selp.b32 	%r1244, 0, %r1243, %p278;
	add.s32 	%r1175, %r1244, %r1155;
	mov.b32 	%r1181, 8;
	// begin inline asm
	shfl.sync.up.b32 %r1164, %r1165, %r1181, %r1222, %r1223;
	// end inline asm
	// begin inline asm
	shfl.sync.up.b32 %r1169, %r1170, %r1181, %r1222, %r1223;
	// end inline asm
	mov.b64 	%rd690, {%r1164, %r1169};
	// begin inline asm
	shfl.sync.up.b32 %r1174, %r1175, %r1181, %r1222, %r1223;
	// end inline asm
	// begin inline asm
	shfl.sync.up.b32 %r1179, %r1180, %r1181, %r1222, %r1223;
	// end inline asm
	setp.eq.s64 	%p279, %rd689, 0;
	selp.b32 	%r1245, %r1174, 0, %p279;
	setp.lt.s32 	%p280, %r1088, 8;
	selp.b64 	%rd691, 0, %rd690, %p280;
	add.s64 	%rd692, %rd691, %rd689;
	mov.b64 	{%r1185, %r1190}, %rd692;
	selp.b32 	%r1246, 0, %r1245, %p280;
	add.s32 	%r1195, %r1246, %r1175;
	mov.b32 	%r1201, 16;
	// begin inline asm
	shfl.sync.up.b32 %r1184, %r1185, %r1201, %r1222, %r1223;
	// end inline asm
	// begin inline asm
	shfl.sync.up.b32 %r1189, %r1190, %r1201, %r1222, %r1223;
	// end inline asm
	mov.b64 	%rd693, {%r1184, %r1189};
	// begin inline asm
	shfl.sync.up.b32 %r1194, %r1195, %r1201, %r1222, %r1223;
	// end inline asm
	// begin inline asm
	shfl.sync.up.b32 %r1199, %r1200, %r1201, %r1222, %r1223;
	// end inline asm
	setp.eq.s64 	%p281, %rd692, 0;
	selp.b32 	%r1247, %r1194, 0, %p281;
	setp.lt.s32 	%p282, %r1088, 16;
	selp.b64 	%rd694, 0, %rd693, %p282;
	add.s64 	%rd74, %rd694, %rd692;
	mov.b64 	{%r1205, %r1210}, %rd74;
	selp.b32 	%r1248, 0, %r1247, %p282;
	add.s32 	%r1215, %r1248, %r1195;
	// begin inline asm
	shfl.sync.up.b32 %r1204, %r1205, %r1221, %r1222, %r1223;
	// end inline asm
	// begin inline asm
	shfl.sync.up.b32 %r1209, %r1210, %r1221, %r1222, %r1223;
	// end inline asm
	mov.b64 	%rd954, {%r1204, %r1209};
	// begin inline asm
	shfl.sync.up.b32 %r1860, %r1215, %r1221, %r1222, %r1223;
	// end inline asm
	// begin inline asm
	shfl.sync.up.b32 %r1219, %r1220, %r1221, %r1222, %r1223;
	// end inline asm
	setp.ne.s32 	%p283, %r1088, 31;
	@%p283 bra 	$L__BB6_58;
	shl.b32 	%r1249, %r35, 4;
	mov.u32 	%r1250, _ZN6thrust24THRUST_300001_SM_1000_NS8cuda_cub4core6detail5shmemE;
	add.s32 	%r1251, %r1250, %r1249;
	st.shared.u64 	[%r1251], %rd74;
	st.shared.u32 	[%r1251+8], %r1215;
$L__BB6_58:
	bar.sync 	0;
	ld.shared.u64 	%rd695, [_ZN6thrust24THRUST_300001_SM_1000_NS8cuda_cub4core6detail5shmemE];
	ld.shared.u32 	%r1252, [_ZN6thrust24THRUST_300001_SM_1000_NS8cuda_cub4core6detail5shmemE+8];
	ld.shared.u64 	%rd696, [_ZN6thrust24THRUST_300001_SM_1000_NS8cuda_cub4core6detail5shmemE+16];
	ld.shared.u32 	%r1253, [_ZN6thrust24THRUST_300001_SM_1000_NS8cuda_cub4core6detail5shmemE+24];
	add.s64 	%rd697, %rd696, %rd695;
	setp.eq.s64 	%p284, %rd696, 0;
	selp.b32 	%r1254, %r1252, 0, %p284;
	add.s32 	%r1255, %r1254, %r1253;
	setp.eq.s32 	%p285, %r35, 2;
	selp.b64 	%rd698, %rd697, %rd695, %p285;
	selp.b32 	%r1256, %r1255, %r1252, %p285;
	ld.shared.u64 	%rd699, [_ZN6thrust24THRUST_300001_SM_1000_NS8cuda_cub4core6detail5shmemE+32];
	ld.shared.u32 	%r1257, [_ZN6thrust24THRUST_300001_SM_1000_NS8cuda_cub4core6detail5shmemE+40];
	add.s64 	%rd700, %rd699, %rd697;
	setp.eq.s64 	%p286, %rd699, 0;
	selp.b32 	%r1258, %r1255, 0, %p286;
	add.s32 	%r1259, %r1258, %r1257;
	setp.eq.s32 	%p287, %r35, 3;
	selp.b64 	%rd701, %rd700, %rd698, %p287;
	selp.b32 	%r1260, %r1259, %r1256, %p287;
	ld.shared.u64 	%rd702, [_ZN6thrust24THRUST_300001_SM_1000_NS8cuda_cub4core6detail5shmemE+48];
	ld.shared.u32 	%r1261, [_ZN6thrust24THRUST_300001_SM_1000_NS8cuda_cub4core6detail5shmemE+56];
	add.s64 	%rd703, %rd702, %rd700;
	setp.eq.s64 	%p288, %rd702, 0;
	selp.b32 	%r1262, %r1259, 0, %p288;
	add.s32 	%r1263, %r1262, %r1261;
	setp.eq.s32 	%p289, %r35, 4;
	selp.b64 	%rd704, %rd703, %rd701, %p289;
	selp.b32 	%r1264, %r1263, %r1260, %p289;
	ld.shared.u64 	%rd705, [_ZN6thrust24THRUST_300001_SM_1000_NS8cuda_cub4core6detail5shmemE+64];
	ld.shared.u32 	%r1265, [_ZN6thrust24THRUST_300001_SM_1000_NS8cuda_cub4core6detail5shmemE+72];
	add.s64 	%rd706, %rd705, %rd703;
	setp.eq.s64 	%p290, %rd705, 0;
	selp.b32 	%r1266, %r1263, 0, %p290;
	add.s32 	%r1267, %r1266, %r1265;
	setp.eq.s32 	%p291, %r35, 5;
	selp.b64 	%rd707, %rd706, %rd704, %p291;
	selp.b32 	%r1268, %r1267, %r1264, %p291;
	ld.shared.u64 	%rd708, [_ZN6thrust24THRUST_300001_SM_1000_NS8cuda_cub4core6detail5shmemE+80];
	ld.shared.u32 	%r1269, [_ZN6thrust24THRUST_300001_SM_1000_NS8cuda_cub4core6detail5shmemE+88];
	add.s64 	%rd709, %rd708, %rd706;
	setp.eq.s64 	%p292, %rd708, 0;
	selp.b32 	%r1270, %r1267, 0, %p292;
	add.s32 	%r1271, %r1270, %r1269;
	setp.eq.s32 	%p293, %r35, 6;
	selp.b64 	%rd710, %rd709, %rd707, %p293;
	selp.b32 	%r1272, %r1271, %r1268, %p293;
	ld.shared.u64 	%rd711, [_ZN6thrust24THRUST_300001_SM_1000_NS8cuda_cub4core6detail5shmemE+96];
	ld.shared.u32 	%r1273, [_ZN6thrust24THRUST_300001_SM_1000_NS8cuda_cub4core6detail5shmemE+104];
	add.s64 	%rd712, %rd711, %rd709;
	setp.eq.s64 	%p294, %rd711, 0;
	selp.b32 	%r1274, %r1271, 0, %p294;
	add.s32 	%r1275, %r1274, %r1273;
	setp.eq.s32 	%p295, %r35, 7;
	selp.b64 	%rd76, %rd712, %rd710, %p295;
	selp.b32 	%r52, %r1275, %r1272, %p295;
	ld.shared.u64 	%rd713, [_ZN6thrust24THRUST_300001_SM_1000_NS8cuda_cub4core6detail5shmemE+112];
	ld.shared.u32 	%r1276, [_ZN6thrust24THRUST_300001_SM_1000_NS8cuda_cub4core6detail5shmemE+120];
	add.s64 	%rd77, %rd713, %rd712;
	setp.eq.s64 	%p296, %rd713, 0;
	selp.b32 	%r1277, %r1275, 0, %p296;
	add.s32 	%r53, %r1277, %r1276;
	setp.lt.u32 	%p297, %r33, 32;
	@%p297 bra 	$L__BB6_60;
	setp.eq.s64 	%p298, %rd954, 0;
	selp.b32 	%r1278, %r52, 0, %p298;
	add.s32 	%r1279, %r1278, %r1860;
	setp.eq.s32 	%p299, %r1088, 0;
	selp.b64 	%rd714, 0, %rd954, %p299;
	add.s64 	%rd954, %rd76, %rd714;
	selp.b32 	%r1860, %r52, %r1279, %p299;
	bra.uni 	$L__BB6_96;
$L__BB6_60:
	setp.ne.s32 	%p300, %r33, 0;
	mul.wide.u32 	%rd715, %r2, 16;
	add.s64 	%rd79, %rd4, %rd715;
	@%p300 bra 	$L__BB6_62;
	st.shared.u64 	[_ZN6thrust24THRUST_300001_SM_1000_NS8cuda_cub4core6detail5shmemE+200], %rd77;
	st.shared.u32 	[_ZN6thrust24THRUST_300001_SM_1000_NS8cuda_cub4core6detail5shmemE+208], %r53;
	mov.b32 	%r1280, 100;
	mov.b64 	%rd717, {%r53, %r1280};
	add.s64 	%rd716, %rd79, 512;
	// begin inline asm
	st.relaxed.gpu.v2.u64 [%rd716], {%rd717, %rd77};
	// end inline asm
$L__BB6_62:
	not.b32 	%r55, %r33;
	mov.u32 	%r1281, %nctaid.x;
	setp.gt.u32 	%p301, %r1281, 499;
	@%p301 bra 	$L__BB6_64;
	membar.cta;
	bra.uni 	$L__BB6_65;
$L__BB6_64:
	mov.b32 	%r1282, 450;
	// begin inline asm
	nanosleep.u32 %r1282;
	// end inline asm
$L__BB6_65:
	mul.wide.s32 	%rd719, %r55, 16;
	add.s64 	%rd720, %rd79, %rd719;
	add.s64 	%rd80, %rd720, 512;
$L__BB6_66:
	// begin inline asm
	ld.relaxed.gpu.v2.u64 {%rd721, %rd944}, [%rd80];
	// end inline asm
	mov.b64 	{%r1848, %r1853}, %rd721;
	setp.eq.s32 	%p302, %r1853, 99;
	mov.b32 	%r1283, -1;
	vote.sync.any.pred 	%p303, %p302, %r1283;
	@%p303 bra 	$L__BB6_66;
	setp.eq.s32 	%p304, %r1853, 101;
	mov.b32 	%r1305, -1;
	vote.sync.ballot.b32 	%r1306, %p304, %r1305;
	// begin inline asm
	mov.u32 %r1285, %lanemask_ge;
	// end inline asm
	and.b32  	%r1307, %r1306, %r1285;
	or.b32  	%r1308, %r1307, -2147483648;
	add.s32 	%r1309, %r1308, -1;
	not.b32 	%r1310, %r1308;
	and.b32  	%r1311, %r1310, %r1309;
	popc.b32 	%r59, %r1311;
	mov.b64 	{%r1287, %r1292}, %rd944;
	mov.b32 	%r1303, 1;
	// begin inline asm
	shfl.sync.down.b32 %r1286, %r1287, %r1303, %r59, %r1305;
	// end inline asm
	// begin inline asm
	shfl.sync.down.b32 %r1291, %r1292, %r1303, %r59, %r1305;
	// end inline asm
	// begin inline asm
	shfl.sync.down.b32 %r1296, %r1848, %r1303, %r59, %r1305;
	// end inline asm
	// begin inline asm
	shfl.sync.down.b32 %r1301, %r1302, %r1303, %r59, %r1305;
	// end inline asm
	setp.ge.s32 	%p306, %r1088, %r59;
	@%p306 bra 	$L__BB6_69;
	mov.b64 	%rd724, {%r1286, %r1291};
	add.s64 	%rd82, %rd944, %rd724;
	setp.eq.s64 	%p307, %rd944, 0;
	selp.b32 	%r1312, %r1296, 0, %p307;
	add.s32 	%r1848, %r1312, %r1848;
	mov.u64 	%rd944, %rd82;
$L__BB6_69:
	mov.b64 	{%r1314, %r1319}, %rd944;
	mov.b32 	%r1330, 2;
	mov.b32 	%r1332, -1;
	// begin inline asm
	shfl.sync.down.b32 %r1313, %r1314, %r1330, %r59, %r1332;
	// end inline asm
	// begin inline asm
	shfl.sync.down.b32 %r1318, %r1319, %r1330, %r59, %r1332;
	// end inline asm
	// begin inline asm
	shfl.sync.down.b32 %r1323, %r1848, %r1330, %r59, %r1332;
	// end inline asm
	// begin inline asm
	shfl.sync.down.b32 %r1328, %r1329, %r1330, %r59, %r1332;
	// end inline asm
	add.s32 	%r68, %r1088, 2;
	setp.gt.s32 	%p308, %r68, %r59;
	@%p308 bra 	$L__BB6_71;
	mov.b64 	%rd725, {%r1313, %r1318};
	add.s64 	%rd84, %rd944, %rd725;
	setp.eq.s64 	%p309, %rd944, 0;
	selp.b32 	%r1333, %r1323, 0, %p309;
	add.s32 	%r1848, %r1333, %r1848;
	mov.u64 	%rd944, %rd84;
$L__BB6_71:
	mov.b64 	{%r1335, %r1340}, %rd944;
	mov.b32 	%r1351, 4;
	mov.b32 	%r1353, -1;
	// begin inline asm
	shfl.sync.down.b32 %r1334, %r1335, %r1351, %r59, %r1353;
	// end inline asm
	// begin inline asm
	shfl.sync.down.b32 %r1339, %r1340, %r1351, %r59, %r1353;
	// end inline asm
	// begin inline asm
	shfl.sync.down.b32 %r1344, %r1848, %r1351, %r59, %r1353;
	// end inline asm
	// begin inline asm
	shfl.sync.down.b32 %r1349, %r1350, %r1351, %r59, %r1353;
	// end inline asm
	add.s32 	%r74, %r1088, 4;
	setp.gt.s32 	%p310, %r74, %r59;
	@%p310 bra 	$L__BB6_73;
	mov.b64 	%rd726, {%r1334, %r1339};
	add.s64 	%rd86, %rd944, %rd726;
	setp.eq.s64 	%p311, %rd944, 0;
	selp.b32 	%r1354, %r1344, 0, %p311;
	add.s32 	%r1848, %r1354, %r1848;
	mov.u64 	%rd944, %rd86;
$L__BB6_73:
	mov.b64 	{%r1356, %r1361}, %rd944;
	mov.b32 	%r1372, 8;
	mov.b32 	%r1374, -1;
	// begin inline asm
	shfl.sync.down.b32 %r1355, %r1356, %r1372, %r59, %r1374;
	// end inline asm
	// begin inline asm
	shfl.sync.down.b32 %r1360, %r1361, %r1372, %r59, %r1374;
	// end inline asm
	// begin inline asm
	shfl.sync.down.b32 %r1365, %r1848, %r1372, %r59, %r1374;
	// end inline asm
	// begin inline asm
	shfl.sync.down.b32 %r1370, %r1371, %r1372, %r59, %r1374;
	// end inline asm
	add.s32 	%r80, %r1088, 8;
	setp.gt.s32 	%p312, %r80, %r59;
	@%p312 bra 	$L__BB6_75;
	mov.b64 	%rd727, {%r1355, %r1360};
	add.s64 	%rd88, %rd944, %rd727;
	setp.eq.s64 	%p313, %rd944, 0;
	selp.b32 	%r1375, %r1365, 0, %p313;
	add.s32 	%r1848, %r1375, %r1848;
	mov.u64 	%rd944, %rd88;
$L__BB6_75:
	mov.b64 	{%r1377, %r1382}, %rd944;
	mov.b32 	%r1393, 16;
	mov.b32 	%r1395, -1;
	// begin inline asm
	shfl.sync.down.b32 %r1376, %r1377, %r1393, %r59, %r1395;
	// end inline asm
	// begin inline asm
	shfl.sync.down.b32 %r1381, %r1382, %r1393, %r59, %r1395;
	// end inline asm
	// begin inline asm
	shfl.sync.down.b32 %r1386, %r1848, %r1393, %r59, %r1395;
	// end inline asm
	// begin inline asm
	shfl.sync.down.b32 %r1391, %r1392, %r1393, %r59, %r1395;
	// end inline asm
	add.s32 	%r86, %r1088, 16;
	setp.gt.s32 	%p314, %r86, %r59;
	@%p314 bra 	$L__BB6_77;
	mov.b64 	%rd728, {%r1376, %r1381};
	add.s64 	%rd90, %rd944, %rd728;
	setp.eq.s64 	%p315, %rd944, 0;
	selp.b32 	%r1396, %r1386, 0, %p315;
	add.s32 	%r1848, %r1396, %r1848;
	mov.u64 	%rd944, %rd90;
$L__BB6_77:
	add.s32 	%r1854, %r2, %r55;
	add.s64 	%rd92, %rd4, 512;
$L__BB6_78:
	setp.ne.s32 	%p316, %r1853, 101;
	mov.b32 	%r1397, -1;
	vote.sync.all.pred 	%p317, %p316, %r1397;
	not.pred 	%p318, %p317;
	@%p318 bra 	$L__BB6_92;
	mul.wide.s32 	%rd794, %r1854, 16;
	add.s64 	%rd795, %rd92, %rd794;
	add.s64 	%rd94, %rd795, -512;
$L__BB6_80:
	// begin inline asm
	ld.relaxed.gpu.v2.u64 {%rd796, %rd950}, [%rd94];
	// end inline asm
	mov.b64 	{%r1856, %r1853}, %rd796;
	setp.eq.s32 	%p356, %r1853, 99;
	mov.b32 	%r1478, -1;
	vote.sync.any.pred 	%p357, %p356, %r1478;
	@%p357 bra 	$L__BB6_80;
	setp.eq.s32 	%p358, %r1853, 101;
	mov.b32 	%r1499, -1;
	vote.sync.ballot.b32 	%r1500, %p358, %r1499;
	and.b32  	%r1501, %r1500, %r1285;
	or.b32  	%r1502, %r1501, -2147483648;
	add.s32 	%r1503, %r1502, -1;
	not.b32 	%r1504, %r1502;
	and.b32  	%r1505, %r1504, %r1503;
	popc.b32 	%r95, %r1505;
	mov.b64 	{%r1481, %r1486}, %rd950;
	mov.b32 	%r1497, 1;
	// begin inline asm
	shfl.sync.down.b32 %r1480, %r1481, %r1497, %r95, %r1499;
	// end inline asm
	// begin inline asm
	shfl.sync.down.b32 %r1485, %r1486, %r1497, %r95, %r1499;
	// end inline asm
	// begin inline asm
	shfl.sync.down.b32 %r1490, %r1856, %r1497, %r95, %r1499;
	// end inline asm
	// begin inline asm
	shfl.sync.down.b32 %r1495, %r1496, %r1497, %r95, %r1499;
	// end inline asm
	setp.ge.s32 	%p360, %r1088, %r95;
	@%p360 bra 	$L__BB6_83;
	mov.b64 	%rd799, {%r1480, %r1485};
	add.s64 	%rd96, %rd950, %rd799;
	setp.eq.s64 	%p361, %rd950, 0;
	selp.b32 	%r1506, %r1490, 0, %p361;
	add.s32 	%r1856, %r1506, %r1856;
	mov.u64 	%rd950, %rd96;
$L__BB6_83:
	mov.b64 	{%r1508, %r1513}, %rd950;
	mov.b32 	%r1524, 2;
	mov.b32 	%r1526, -1;
	// begin inline asm
	shfl.sync.down.b32 %r1507, %r1508, %r1524, %r95, %r1526;
	// end inline asm
	// begin inline asm
	shfl.sync.down.b32 %r1512, %r1513, %r1524, %r95, %r1526;
	// end inline asm
	// begin inline asm
	shfl.sync.down.b32 %r1517, %r1856, %r1524, %r95, %r1526;
	// end inline asm
	// begin inline asm
	shfl.sync.down.b32 %r1522, %r1523, %r1524, %r95, %r1526;
	// end inline asm
	setp.gt.s32 	%p362, %r68, %r95;
	@%p362 bra 	$L__BB6_85;
	mov.b64 	%rd800, {%r1507, %r1512};
	add.s64 	%rd98, %rd950, %rd800;
	setp.eq.s64 	%p363, %rd950, 0;
	selp.b32 	%r1527, %r1517, 0, %p363;
	add.s32 	%r1856, %r1527, %r1856;
	mov.u64 	%rd950, %rd98;
$L__BB6_85:
	mov.b64 	{%r1529, %r1534}, %rd950;
	mov.b32 	%r1545, 4;
	mov.b32 	%r1547, -1;
	// begin inline asm
	shfl.sync.down.b32 %r1528, %r1529, %r1545, %r95, %r1547;
	// end inline asm
	// begin inline asm
	shfl.sync.down.b32 %r1533, %r1534, %r1545, %r95, %r1547;
	// end inline asm
	// begin inline asm
	shfl.sync.down.b32 %r1538, %r1856, %r1545, %r95, %r1547;
	// end inline asm
	// begin inline asm
	shfl.sync.down.b32 %r1543, %r1544, %r1545, %r95, %r1547;
	// end inline asm
	setp.gt.s32 	%p364, %r74, %r95;
	@%p364 bra 	$L__BB6_87;
	mov.b64 	%rd801, {%r1528, %r1533};
	add.s64 	%rd100, %rd950, %rd801;
	setp.eq.s64 	%p365, %rd950, 0;
	selp.b32 	%r1548, %r1538, 0, %p365;
	add.s32 	%r1856, %r1548, %r1856;
	mov.u64 	%rd950, %rd100;
$L__BB6_87:
	mov.b64 	{%r1550, %r1555}, %rd950;
	mov.b32 	%r1566, 8;
	mov.b32 	%r1568, -1;
	// begin inline asm
	shfl.sync.down.b32 %r1549, %r1550, %r1566, %r95, %r1568;
	// end inline asm
	// begin inline asm
	shfl.sync.down.b32 %r1554, %r1555, %r1566, %r95, %r1568;
	// end inline asm
	// begin inline asm
	shfl.sync.down.b32 %r1559, %r1856, %r1566, %r95, %r1568;
	// end inline asm
	// begin inline asm
	shfl.sync.down.b32 %r1564, %r1565, %r1566, %r95, %r1568;
	// end inline asm
	setp.gt.s32 	%p366, %r80, %r95;
	@%p366 bra 	$L__BB6_89;
	mov.b64 	%rd802, {%r1549, %r1554};
	add.s64 	%rd102, %rd950, %rd802;
	setp.eq.s64 	%p367, %rd950, 0;
	selp.b32 	%r1569, %r1559, 0, %p367;
	add.s32 	%r1856, %r1569, %r1856;
	mov.u64 	%rd950, %rd102;
$L__BB6_89:
	mov.b64 	{%r1571, %r1576}, %rd950;
	mov.b32 	%r1587, 16;
	mov.b32 	%r1589, -1;
	// begin inline asm
	shfl.sync.down.b32 %r1570, %r1571, %r1587, %r95, %r1589;
	// end inline asm
	// begin inline asm
	shfl.sync.down.b32 %r1575, %r1576, %r1587, %r95, %r1589;
	// end inline asm
	// begin inline asm
	shfl.sync.down.b32 %r1580, %r1856, %r1587, %r95, %r1589;
	// end inline asm
	// begin inline asm
	shfl.sync.down.b32 %r1585, %r1586, %r1587, %r95, %r1589;
	// end inline asm
	setp.gt.s32 	%p368, %r86, %r95;
	@%p368 bra 	$L__BB6_91;
	mov.b64 	%rd803, {%r1570, %r1575};
	add.s64 	%rd104, %rd950, %rd803;
	setp.eq.s64 	%p369, %rd950, 0;
	selp.b32 	%r1590, %r1580, 0, %p369;
	add.s32 	%r1856, %r1590, %r1856;
	mov.u64 	%rd950, %rd104;
$L__BB6_91:
	add.s64 	%rd106, %rd950, %rd944;
	setp.eq.s64 	%p370, %rd944, 0;
	selp.b32 	%r1591, %r1856, 0, %p370;
	add.s32 	%r1848, %r1591, %r1848;
	add.s32 	%r1854, %r1854, -32;
	mov.u64 	%rd944, %rd106;
	bra.uni 	$L__BB6_78;
$L__BB6_92:
	@%p300 bra 	$L__BB6_94;
	add.s64 	%rd731, %rd944, %rd77;
	setp.eq.s64 	%p320, %rd77, 0;
	selp.b32 	%r1399, %r1848, 0, %p320;
	add.s32 	%r1400, %r1399, %r53;
	mov.b32 	%r1401, 101;
	mov.b64 	%rd730, {%r1400, %r1401};
	add.s64 	%rd729, %rd79, 512;
	// begin inline asm
	st.relaxed.gpu.v2.u64 [%rd729], {%rd730, %rd731};
	// end inline asm
	st.shared.u64 	[_ZN6thrust24THRUST_300001_SM_1000_NS8cuda_cub4core6detail5shmemE+168], %rd944;
	st.shared.u32 	[_ZN6thrust24THRUST_300001_SM_1000_NS8cuda_cub4core6detail5shmemE+176], %r1848;
	st.shared.u64 	[_ZN6thrust24THRUST_300001_SM_1000_NS8cuda_cub4core6detail5shmemE+184], %rd731;
	st.shared.u32 	[_ZN6thrust24THRUST_300001_SM_1000_NS8cuda_cub4core6detail5shmemE+192], %r1400;
$L__BB6_94:
	setp.ne.s32 	%p321, %r1088, 0;
	@%p321 bra 	$L__BB6_96;
	st.shared.u64 	[_ZN6thrust24THRUST_300001_SM_1000_NS8cuda_cub4core6detail5shmemE+136], %rd944;
	st.shared.u32 	[_ZN6thrust24THRUST_300001_SM_1000_NS8cuda_cub4core6detail5shmemE+144], %r1848;
	mov.u64 	%rd954, %rd944;
	mov.u32 	%r1860, %r1848;
$L__BB6_96:
	setp.eq.s32 	%p322, %r33, 0;
	bar.sync 	0;
	@%p322 bra 	$L__BB6_98;
	ld.shared.u32 	%r1402, [_ZN6thrust24THRUST_300001_SM_1000_NS8cuda_cub4core6detail5shmemE+144];
	ld.shared.u64 	%rd732, [_ZN6thrust24THRUST_300001_SM_1000_NS8cuda_cub4core6detail5shmemE+136];
	add.s64 	%rd108, %rd732, %rd954;
	setp.eq.s64 	%p323, %rd954, 0;
	selp.b32 	%r1403, %r1402, 0, %p323;
	add.s32 	%r1860, %r1403, %r1860;
	mov.u64 	%rd954, %rd108;
$L__BB6_98:
	setp.ne.s64 	%p324, %rd59, %rd60;
	setp.ne.s64 	%p325, %rd58, %rd59;
	setp.ne.s64 	%p326, %rd57, %rd58;
	setp.ne.s64 	%p327, %rd56, %rd57;
	setp.ne.s64 	%p328, %rd55, %rd56;
	setp.ne.s64 	%p329, %rd54, %rd55;
	setp.ne.s64 	%p330, %rd53, %rd54;
	setp.ne.s64 	%p331, %rd942, %rd53;
	add.s64 	%rd110, %rd954, %rd66;
	selp.b32 	%r1404, 0, %r1860, %p331;
	add.s32 	%r126, %r1404, %r40;
	add.s64 	%rd111, %rd67, %rd954;
	selp.b32 	%r1405, 0, %r126, %p330;
	add.s32 	%r127, %r41, %r1405;
	add.s64 	%rd112, %rd68, %rd954;
	selp.b32 	%r1406, 0, %r127, %p329;
	add.s32 	%r128, %r42, %r1406;
	add.s64 	%rd113, %rd69, %rd954;
	selp.b32 	%r1407, 0, %r128, %p328;
	add.s32 	%r129, %r43, %r1407;
	add.s64 	%rd114, %rd70, %rd954;
	selp.b32 	%r1408, 0, %r129, %p327;
	add.s32 	%r130, %r44, %r1408;
	add.s64 	%rd115, %rd71, %rd954;
	selp.b32 	%r1409, 0, %r130, %p326;
	add.s32 	%r131, %r45, %r1409;
	add.s64 	%rd116, %rd72, %rd954;
	selp.b32 	%r1410, 0, %r131, %p325;
	add.s32 	%r132, %r46, %r1410;
	add.s64 	%rd117, %rd73, %rd954;
	selp.b32 	%r1411, 0, %r132, %p324;
	add.s32 	%r133, %r47, %r1411;
	ld.shared.u64 	%rd118, [_ZN6thrust24THRUST_300001_SM_1000_NS8cuda_cub4core6detail5shmemE+200];
	ld.shared.u64 	%rd119, [_ZN6thrust24THRUST_300001_SM_1000_NS8cuda_cub4core6detail5shmemE+168];
	setp.lt.s64 	%p332, %rd118, 257;
	@%p332 bra 	$L__BB6_124;
	setp.eq.s64 	%p342, %rd942, %rd53;
	bar.sync 	0;
	@%p342 bra 	$L__BB6_101;
	cvt.u32.u64 	%r1412, %rd119;
	cvt.u32.u64 	%r1413, %rd954;
	sub.s32 	%r1414, %r1413, %r1412;
	shl.b32 	%r1415, %r1414, 4;
	mov.u32 	%r1416, _ZN6thrust24THRUST_300001_SM_1000_NS8cuda_cub4core6detail5shmemE;
	add.s32 	%r1417, %r1416, %r1415;
	st.shared.u64 	[%r1417], %rd942;
	st.shared.u32 	[%r1417+8], %r1860;
$L__BB6_101:
	setp.eq.s64 	%p343, %rd53, %rd54;
	@%p343 bra 	$L__BB6_103;
	cvt.u32.u64 	%r1418, %rd119;
	cvt.u32.u64 	%r1419, %rd110;
	sub.s32 	%r1420, %r1419, %r1418;
	shl.b32 	%r1421, %r1420, 4;
	mov.u32 	%r1422, _ZN6thrust24THRUST_300001_SM_1000_NS8cuda_cub4core6detail5shmemE;
	add.s32 	%r1423, %r1422, %r1421;
	st.shared.u64 	[%r1423], %rd53;
	st.shared.u32 	[%r1423+8], %r126;
$L__BB6_103:
	setp.eq.s64 	%p344, %rd54, %rd55;
	@%p344 bra 	$L__BB6_105;
	cvt.u32.u64 	%r1424, %rd119;
	cvt.u32.u64 	%r1425, %rd111;
	sub.s32 	%r1426, %r1425, %r1424;
	shl.b32 	%r1427, %r1426, 4;
	mov.u32 	%r1428, _ZN6thrust24THRUST_300001_SM_1000_NS8cuda_cub4core6detail5shmemE;
	add.s32 	%r1429, %r1428, %r1427;
	st.shared.u64 	[%r1429], %rd54;
	st.shared.u32 	[%r1429+8], %r127;
$L__BB6_105:
	setp.eq.s64 	%p345, %rd55, %rd56;
	@%p345 bra 	$L__BB6_107;
	cvt.u32.u64 	%r1430, %rd119;
	cvt.u32.u64 	%r1431, %rd112;
	sub.s32 	%r1432, %r1431, %r1430;
	shl.b32 	%r1433, %r1432, 4;
	mov.u32 	%r1434, _ZN6thrust24THRUST_300001_SM_1000_NS8cuda_cub4core6detail5shmemE;
	add.s32 	%r1435, %r1434, %r1433;
	st.shared.u64 	[%r1435], %rd55;
	st.shared.u32 	[%r1435+8], %r128;
$L__BB6_107:
	setp.eq.s64 	%p346, %rd56, %rd57;
	@%p346 bra 	$L__BB6_109;
	cvt.u32.u64 	%r1436, %rd119;
	cvt.u32.u64 	%r1437, %rd113;
	sub.s32 	%r1438, %r1437, %r1436;
	shl.b32 	%r1439, %r1438, 4;
	mov.u32 	%r1440, _ZN6thrust24THRUST_300001_SM_1000_NS8cuda_cub4core6detail5shmemE;
	add.s32 	%r1441, %r1440, %r1439;
	st.shared.u64 	[%r1441], %rd56;
	st.shared.u32 	[%r1441+8], %r129;
$L__BB6_109:
	setp.eq.s64 	%p347, %rd57, %rd58;
	@%p347 bra 	$L__BB6_111;
	cvt.u32.u64 	%r1442, %rd119;
	cvt.u32.u64 	%r1443, %rd114;
	sub.s32 	%r1444, %r1443, %r1442;
	shl.b32 	%r1445, %r1444, 4;
	mov.u32 	%r1446, _ZN6thrust24THRUST_300001_SM_1000_NS8cuda_cub4core6detail5shmemE;
	add.s32 	%r1447, %r1446, %r1445;
	st.shared.u64 	[%r1447], %rd57;
	st.shared.u32 	[%r1447+8], %r130;
$L__BB6_111:
	setp.eq.s64 	%p348, %rd58, %rd59;
	@%p348 bra 	$L__BB6_113;
	cvt.u32.u64 	%r1448, %rd119;
	cvt.u32.u64 	%r1449, %rd115;
	sub.s32 	%r1450, %r1449, %r1448;
	shl.b32 	%r1451, %r1450, 4;
	mov.u32 	%r1452, _ZN6thrust24THRUST_300001_SM_1000_NS8cuda_cub4core6detail5shmemE;
	add.s32 	%r1453, %r1452, %r1451;
	st.shared.u64 	[%r1453], %rd58;
	st.shared.u32 	[%r1453+8], %r131;
$L__BB6_113:
	setp.eq.s64 	%p349, %rd59, %rd60;
	@%p349 bra 	$L__BB6_115;
	cvt.u32.u64 	%r1454, %rd119;
	cvt.u32.u64 	%r1455, %rd116;
	sub.s32 	%r1456, %r1455, %r1454;
	shl.b32 	%r1457, %r1456, 4;
	mov.u32 	%r1458, _ZN6thrust24THRUST_300001_SM_1000_NS8cuda_cub4core6detail5shmemE;
	add.s32 	%r1459, %r1458, %r1457;
	st.shared.u64 	[%r1459], %rd59;
	st.shared.u32 	[%r1459+8], %r132;
$L__BB6_115:
	setp.eq.s64 	%p350, %rd60, %rd61;
	@%p350 bra 	$L__BB6_117;
	cvt.u32.u64 	%r1460, %rd119;
	cvt.u32.u64 	%r1461, %rd117;
	sub.s32 	%r1462, %r1461, %r1460;
	shl.b32 	%r1463, %r1462, 4;
	mov.u32 	%r1464, _ZN6thrust24THRUST_300001_SM_1000_NS8cuda_cub4core6detail5shmemE;
	add.s32 	%r1465, %r1464, %r1463;
	st.shared.u64 	[%r1465], %rd60;
	st.shared.u32 	[%r1465+8], %r133;
$L__BB6_117:
	bar.sync 	0;
	cvt.u64.u32 	%rd960, %r33;
	setp.le.u64 	%p351, %rd118, %rd960;
	@%p351 bra 	$L__BB6_326;
	not.b64 	%rd769, %rd960;
	add.s64 	%rd121, %rd118, %rd769;
	shr.u64 	%rd770, %rd121, 8;
	add.s64 	%rd771, %rd770, 1;
	and.b64  	%rd956, %rd771, 3;
	and.b64  	%rd772, %rd121, 768;
	setp.eq.s64 	%p352, %rd772, 768;
	@%p352 bra 	$L__BB6_121;
	add.s64 	%rd773, %rd119, %rd960;
	shl.b64 	%rd774, %rd773, 2;
	add.s64 	%rd958, %rd2, %rd774;
	shl.b64 	%rd775, %rd773, 3;
	add.s64 	%rd957, %rd3, %rd775;
	shl.b32 	%r1466, %r33, 4;
	mov.u32 	%r1467, _ZN6thrust24THRUST_300001_SM_1000_NS8cuda_cub4core6detail5shmemE;
	add.s32 	%r1468, %r1466, %r1467;
	add.s32 	%r1862, %r1468, 8;
	shl.b64 	%rd776, %rd956, 8;
	add.s64 	%rd960, %rd776, %rd960;
$L__BB6_120:
	.pragma "nounroll";
	ld.shared.u64 	%rd777, [%r1862+-8];
	ld.shared.u32 	%r1469, [%r1862];
	st.global.u64 	[%rd957], %rd777;
	st.global.u32 	[%rd958], %r1469;
	add.s64 	%rd958, %rd958, 1024;
	add.s64 	%rd957, %rd957, 2048;
	add.s32 	%r1862, %r1862, 4096;
	add.s64 	%rd956, %rd956, -1;
	setp.ne.s64 	%p353, %rd956, 0;
	@%p353 bra 	$L__BB6_120;
$L__BB6_121:
	setp.lt.u64 	%p354, %rd121, 768;
	@%p354 bra 	$L__BB6_326;
	mov.u32 	%r1472, _ZN6thrust24THRUST_300001_SM_1000_NS8cuda_cub4core6detail5shmemE;
$L__BB6_123:
	cvt.u32.u64 	%r1470, %rd960;
	add.s64 	%rd778, %rd960, %rd119;
	shl.b32 	%r1471, %r1470, 4;
	add.s32 	%r1473, %r1472, %r1471;
	ld.shared.u64 	%rd779, [%r1473];
	ld.shared.u32 	%r1474, [%r1473+8];
	shl.b64 	%rd780, %rd778, 3;
	add.s64 	%rd781, %rd3, %rd780;
	st.global.u64 	[%rd781], %rd779;
	shl.b64 	%rd782, %rd778, 2;
	add.s64 	%rd783, %rd2, %rd782;
	st.global.u32 	[%rd783], %r1474;
	and.b64  	%rd784, %rd960, 4294967295;
	add.s64 	%rd785, %rd119, %rd784;
	ld.shared.u64 	%rd786, [%r1473+4096];
	ld.shared.u32 	%r1475, [%r1473+4104];
	shl.b64 	%rd787, %rd785, 3;
	add.s64 	%rd788, %rd3, %rd787;
	st.global.u64 	[%rd788+2048], %rd786;
	shl.b64 	%rd789, %rd785, 2;
	add.s64 	%rd790, %rd2, %rd789;
	st.global.u32 	[%rd790+1024], %r1475;
	ld.shared.u64 	%rd791, [%r1473+8192];
	ld.shared.u32 	%r1476, [%r1473+8200];
	st.global.u64 	[%rd788+4096], %rd791;
	st.global.u32 	[%rd790+2048], %r1476;
	ld.shared.u64 	%rd792, [%r1473+12288];
	ld.shared.u32 	%r1477, [%r1473+12296];
	st.global.u64 	[%rd788+6144], %rd792;
	st.global.u32 	[%rd790+3072], %r1477;
	add.s64 	%rd793, %rd960, 1024;
	and.b64  	%rd960, %rd793, 4294967295;
	setp.gt.u64 	%p355, %rd118, %rd960;
	@%p355 bra 	$L__BB6_123;
	bra.uni 	$L__BB6_326;
$L__BB6_124:
	setp.eq.s64 	%p333, %rd942, %rd53;
	@%p333 bra 	$L__BB6_126;
	shl.b64 	%rd733, %rd954, 3;
	add.s64 	%rd734, %rd3, %rd733;
	st.global.u64 	[%rd734], %rd942;
	shl.b64 	%rd735, %rd954, 2;
	add.s64 	%rd736, %rd2, %rd735;
	st.global.u32 	[%rd736], %r1860;
$L__BB6_126:
	setp.eq.s64 	%p334, %rd53, %rd54;
	@%p334 bra 	$L__BB6_128;
	shl.b64 	%rd737, %rd110, 3;
	add.s64 	%rd738, %rd3, %rd737;
	st.global.u64 	[%rd738], %rd53;
	shl.b64 	%rd739, %rd110, 2;
	add.s64 	%rd740, %rd2, %rd739;
	st.global.u32 	[%rd740], %r126;
$L__BB6_128:
	setp.eq.s64 	%p335, %rd54, %rd55;
	@%p335 bra 	$L__BB6_130;
	shl.b64 	%rd741, %rd111, 3;
	add.s64 	%rd742, %rd3, %rd741;
	st.global.u64 	[%rd742], %rd54;
	shl.b64 	%rd743, %rd111, 2;
	add.s64 	%rd744, %rd2, %rd743;
	st.global.u32 	[%rd744], %r127;
$L__BB6_130:
	setp.eq.s64 	%p336, %rd55, %rd56;
	@%p336 bra 	$L__BB6_132;
	shl.b64 	%rd745, %rd112, 3;
	add.s64 	%rd746, %rd3, %rd745;
	st.global.u64 	[%rd746], %rd55;
	shl.b64 	%rd747, %rd112, 2;
	add.s64 	%rd748, %rd2, %rd747;
	st.global.u32 	[%rd748], %r128;
$L__BB6_132:
	setp.eq.s64 	%p337, %rd56, %rd57;
	@%p337 bra 	$L__BB6_134;
	shl.b64 	%rd749, %rd113, 3;
	add.s64 	%rd750, %rd3, %rd749;
	st.global.u64 	[%rd750], %rd56;
	shl.b64 	%rd751, %rd113, 2;
	add.s64 	%rd752, %rd2, %rd751;
	st.global.u32 	[%rd752], %r129;
$L__BB6_134:
	setp.eq.s64 	%p338, %rd57, %rd58;
	@%p338 bra 	$L__BB6_136;
	shl.b64 	%rd753, %rd114, 3;
	add.s64 	%rd754, %rd3, %rd753;
	st.global.u64 	[%rd754], %rd57;
	shl.b64 	%rd755, %rd114, 2;
	add.s64 	%rd756, %rd2, %rd755;
	st.global.u32 	[%rd756], %r130;
$L__BB6_136:
	setp.eq.s64 	%p339, %rd58, %rd59;
	@%p339 bra 	$L__BB6_138;
	shl.b64 	%rd757, %rd115, 3;
	add.s64 	%rd758, %rd3, %rd757;
	st.global.u64 	[%rd758], %rd58;
	shl.b64 	%rd759, %rd115, 2;
	add.s64 	%rd760, %rd2, %rd759;
	st.global.u32 	[%rd760], %r131;
$L__BB6_138:
	setp.eq.s64 	%p340, %rd59, %rd60;
	@%p340 bra 	$L__BB6_140;
	shl.b64 	%rd761, %rd116, 3;
	add.s64 	%rd762, %rd3, %rd761;
	st.global.u64 	[%rd762], %rd59;
	shl.b64 	%rd763, %rd116, 2;
	add.s64 	%rd764, %rd2, %rd763;
	st.global.u32 	[%rd764], %r132;
$L__BB6_140:
	setp.eq.s64 	%p341, %rd60, %rd61;
	@%p341 bra 	$L__BB6_326;
	shl.b64 	%rd765, %rd117, 3;
	add.s64 	%rd766, %rd3, %rd765;
	st.global.u64 	[%rd766], %rd60;
	shl.b64 	%rd767, %rd117, 2;
	add.s64 	%rd768, %rd2, %rd767;
	st.global.u32 	[%rd768], %r133;
	bra.uni 	$L__BB6_326;
$L__BB6_142:
	setp.lt.s64 	%p13, %rd6, 1;
	@%p13 bra 	$L__BB6_326;
	setp.ne.s32 	%p14, %r2, 0;
	@%p14 bra 	$L__BB6_214;
	cvt.u32.u64 	%r137, %rd311;
	shl.b64 	%rd498, %rd5, 3;
	add.s64 	%rd497, %rd309, %rd498;
	// begin inline asm
	ld.global.nc.u64 %rd969, [%rd497];
	// end inline asm
	mov.u32 	%r138, %tid.x;
	and.b32  	%r807, %r138, 31;
	and.b32  	%r808, %r138, 992;
	mul.lo.s32 	%r809, %r808, 9;
	or.b32  	%r139, %r809, %r807;
	setp.ge.s32 	%p159, %r139, %r137;
	shl.b32 	%r810, %r139, 3;
	cvt.u64.u32 	%rd499, %r810;
	add.s64 	%rd136, %rd497, %rd499;
	mov.u64 	%rd961, %rd969;
	@%p159 bra 	$L__BB6_146;
	// begin inline asm
	ld.global.nc.u64 %rd961, [%rd136];
	// end inline asm
$L__BB6_146:
	add.s32 	%r811, %r139, 32;
	setp.ge.s32 	%p160, %r811, %r137;
	mov.u64 	%rd962, %rd969;
	@%p160 bra 	$L__BB6_148;
	add.s64 	%rd503, %rd136, 256;
	// begin inline asm
	ld.global.nc.u64 %rd962, [%rd503];
	// end inline asm
$L__BB6_148:
	add.s32 	%r812, %r139, 64;
	setp.ge.s32 	%p161, %r812, %r137;
	mov.u64 	%rd963, %rd969;
	@%p161 bra 	$L__BB6_150;
	add.s64 	%rd505, %rd136, 512;
	// begin inline asm
	ld.global.nc.u64 %rd963, [%rd505];
	// end inline asm
$L__BB6_150:
	add.s32 	%r813, %r139, 96;
	setp.ge.s32 	%p162, %r813, %r137;
	mov.u64 	%rd964, %rd969;
	@%p162 bra 	$L__BB6_152;
	add.s64 	%rd507, %rd136, 768;
	// begin inline asm
	ld.global.nc.u64 %rd964, [%rd507];
	// end inline asm
$L__BB6_152:
	add.s32 	%r814, %r139, 128;
	setp.ge.s32 	%p163, %r814, %r137;
	mov.u64 	%rd965, %rd969;
	@%p163 bra 	$L__BB6_154;
	add.s64 	%rd509, %rd136, 1024;
	// begin inline asm
	ld.global.nc.u64 %rd965, [%rd509];
	// end inline asm
$L__BB6_154:
	add.s32 	%r815, %r139, 160;
	setp.ge.s32 	%p164, %r815, %r137;
	mov.u64 	%rd966, %rd969;
	@%p164 bra 	$L__BB6_156;
	add.s64 	%rd511, %rd136, 1280;
	// begin inline asm
	ld.global.nc.u64 %rd966, [%rd511];
	// end inline asm
$L__BB6_156:
	add.s32 	%r816, %r139, 192;
	setp.ge.s32 	%p165, %r816, %r137;
	mov.u64 	%rd967, %rd969;
	@%p165 bra 	$L__BB6_158;
	add.s64 	%rd513, %rd136, 1536;
	// begin inline asm
	ld.global.nc.u64 %rd967, [%rd513];
	// end inline asm
$L__BB6_158:
	add.s32 	%r817, %r139, 224;
	setp.ge.s32 	%p166, %r817, %r137;
	mov.u64 	%rd968, %rd969;
	@%p166 bra 	$L__BB6_160;
	add.s64 	%rd515, %rd136, 1792;
	// begin inline asm
	ld.global.nc.u64 %rd968, [%rd515];
	// end inline asm
$L__BB6_160:
	add.s32 	%r818, %r139, 256;
	setp.ge.s32 	%p167, %r818, %r137;
	@%p167 bra 	$L__BB6_162;
	add.s64 	%rd517, %rd136, 2048;
	// begin inline asm
	ld.global.nc.u64 %rd969, [%rd517];
	// end inline asm
$L__BB6_162:
	// begin inline asm
	mov.u32 %r819, %laneid;
	// end inline asm
	shr.u32 	%r141, %r138, 5;
	mad.lo.s32 	%r820, %r141, 288, %r819;
	shl.b32 	%r821, %r820, 3;
	mov.u32 	%r822, _ZN6thrust24THRUST_300001_SM_1000_NS8cuda_cub4core6detail5shmemE;
	add.s32 	%r823, %r822, %r821;
	st.shared.u64 	[%r823], %rd961;
	st.shared.u64 	[%r823+256], %rd962;
	st.shared.u64 	[%r823+512], %rd963;
	st.shared.u64 	[%r823+768], %rd964;
	st.shared.u64 	[%r823+1024], %rd965;
	st.shared.u64 	[%r823+1280], %rd966;
	st.shared.u64 	[%r823+1536], %rd967;
	st.shared.u64 	[%r823+1792], %rd968;
	st.shared.u64 	[%r823+2048], %rd969;
	bar.warp.sync 	-1;
	shl.b32 	%r824, %r819, 3;
	add.s32 	%r825, %r820, %r824;
	shl.b32 	%r826, %r819, 6;
	add.s32 	%r827, %r823, %r826;
	ld.shared.u64 	%rd155, [%r827];
	ld.shared.u64 	%rd156, [%r827+8];
	ld.shared.u64 	%rd157, [%r827+16];
	ld.shared.u64 	%rd158, [%r827+24];
	ld.shared.u64 	%rd159, [%r827+32];
	ld.shared.u64 	%rd160, [%r827+40];
	ld.shared.u64 	%rd161, [%r827+48];
	ld.shared.u64 	%rd162, [%r827+56];
	ld.shared.u64 	%rd163, [%r827+64];
	bar.sync 	0;
	shl.b32 	%r828, %r820, 2;
	sub.s32 	%r829, %r823, %r828;
	st.shared.u32 	[%r829], %r1;
	st.shared.u32 	[%r829+128], %r1;
	st.shared.u32 	[%r829+256], %r1;
	st.shared.u32 	[%r829+384], %r1;
	st.shared.u32 	[%r829+512], %r1;
	st.shared.u32 	[%r829+640], %r1;
	st.shared.u32 	[%r829+768], %r1;
	st.shared.u32 	[%r829+896], %r1;
	st.shared.u32 	[%r829+1024], %r1;
	bar.warp.sync 	-1;
	shl.b32 	%r830, %r825, 2;
	sub.s32 	%r831, %r827, %r830;
	ld.shared.u32 	%r142, [%r831];
	ld.shared.u32 	%r143, [%r831+4];
	ld.shared.u32 	%r144, [%r831+8];
	ld.shared.u32 	%r145, [%r831+12];
	ld.shared.u32 	%r146, [%r831+16];
	ld.shared.u32 	%r147, [%r831+20];
	ld.shared.u32 	%r148, [%r831+24];
	ld.shared.u32 	%r149, [%r831+28];
	ld.shared.u32 	%r150, [%r831+32];
	bar.sync 	0;
	shl.b32 	%r832, %r138, 3;
	add.s32 	%r833, %r822, %r832;
	add.s32 	%r151, %r833, 2264;
	st.shared.u64 	[%r833+2264], %rd163;
	bar.sync 	0;
	setp.eq.s32 	%p168, %r138, 0;
	mov.b64 	%rd971, 1;
	@%p168 bra 	$L__BB6_164;
	ld.shared.u64 	%rd970, [%r151+-8];
	setp.ne.s64 	%p169, %rd970, %rd155;
	selp.u64 	%rd971, 1, 0, %p169;
$L__BB6_164:
	setp.eq.s32 	%p170, %r138, 0;
	setp.ne.s64 	%p171, %rd155, %rd156;
	setp.ne.s64 	%p172, %rd156, %rd157;
	setp.ne.s64 	%p173, %rd157, %rd158;
	setp.ne.s64 	%p174, %rd158, %rd159;
	setp.ne.s64 	%p175, %rd159, %rd160;
	setp.ne.s64 	%p176, %rd160, %rd161;
	setp.ne.s64 	%p177, %rd161, %rd162;
	setp.ne.s64 	%p178, %rd162, %rd163;
	mul.lo.s32 	%r954, %r138, 9;
	cvt.u64.u32 	%rd520, %r954;
	setp.eq.s64 	%p179, %rd6, %rd520;
	selp.u64 	%rd521, 1, 0, %p179;
	selp.b64 	%rd522, %rd521, %rd971, %p179;
	selp.b64 	%rd168, %rd521, %rd522, %p170;
	add.s32 	%r955, %r954, 1;
	cvt.u64.u32 	%rd523, %r955;
	setp.eq.s64 	%p180, %rd6, %rd523;
	or.pred  	%p1, %p180, %p171;
	selp.u64 	%rd524, 1, 0, %p1;
	add.s32 	%r956, %r954, 2;
	cvt.u64.u32 	%rd525, %r956;
	setp.eq.s64 	%p181, %rd6, %rd525;
	or.pred  	%p2, %p181, %p172;
	selp.u64 	%rd526, 1, 0, %p2;
	add.s32 	%r957, %r954, 3;
	cvt.u64.u32 	%rd527, %r957;
	setp.eq.s64 	%p182, %rd6, %rd527;
	or.pred  	%p3, %p182, %p173;
	selp.u64 	%rd528, 1, 0, %p3;
	add.s32 	%r958, %r954, 4;
	cvt.u64.u32 	%rd529, %r958;
	setp.eq.s64 	%p183, %rd6, %rd529;
	or.pred  	%p4, %p183, %p174;
	selp.u64 	%rd530, 1, 0, %p4;
	add.s32 	%r959, %r954, 5;
	cvt.u64.u32 	%rd531, %r959;
	setp.eq.s64 	%p184, %rd6, %rd531;
	or.pred  	%p185, %p184, %p175;
	selp.u64 	%rd532, 1, 0, %p185;
	add.s32 	%r960, %r954, 6;
	cvt.u64.u32 	%rd533, %r960;
	setp.eq.s64 	%p186, %rd6, %rd533;
	or.pred  	%p5, %p186, %p176;
	selp.u64 	%rd534, 1, 0, %p5;
	add.s32 	%r961, %r954, 7;
	cvt.u64.u32 	%rd535, %r961;
	setp.eq.s64 	%p187, %rd6, %rd535;
	or.pred  	%p188, %p187, %p177;
	selp.u64 	%rd536, 1, 0, %p188;
	add.s32 	%r962, %r954, 8;
	cvt.u64.u32 	%rd537, %r962;
	setp.eq.s64 	%p189, %rd6, %rd537;
	or.pred  	%p190, %p189, %p178;
	selp.u64 	%rd538, 1, 0, %p190;
	add.s64 	%rd169, %rd168, %rd524;
	selp.b32 	%r963, 0, %r142, %p1;
	add.s32 	%r964, %r143, %r963;
	add.s64 	%rd170, %rd169, %rd526;
	selp.b32 	%r965, 0, %r964, %p2;
	add.s32 	%r966, %r144, %r965;
	add.s64 	%rd171, %rd170, %rd528;
	selp.b32 	%r967, 0, %r966, %p3;
	add.s32 	%r968, %r145, %r967;
	add.s64 	%rd172, %rd171, %rd530;
	selp.b32 	%r969, 0, %r968, %p4;
	add.s32 	%r970, %r146, %r969;
	add.s64 	%rd173, %rd172, %rd532;
	selp.b32 	%r971, 0, %r970, %p185;
	add.s32 	%r972, %r147, %r971;
	add.s64 	%rd174, %rd173, %rd534;
	selp.b32 	%r973, 0, %r972, %p5;
	add.s32 	%r974, %r148, %r973;
	add.s64 	%rd175, %rd174, %rd536;
	selp.b32 	%r975, 0, %r974, %p188;
	add.s32 	%r976, %r149, %r975;
	add.s64 	%rd539, %rd175, %rd538;
	mov.b64 	{%r835, %r840}, %rd539;
	selp.b32 	%r977, 0, %r976, %p190;
	add.s32 	%r845, %r150, %r977;
	mov.b32 	%r951, 1;
	mov.b32 	%r952, 0;
	mov.b32 	%r953, -1;
	// begin inline asm
	shfl.sync.up.b32 %r834, %r835, %r951, %r952, %r953;
	// end inline asm
	// begin inline asm
	shfl.sync.up.b32 %r839, %r840, %r951, %r952, %r953;
	// end inline asm
	mov.b64 	%rd540, {%r834, %r839};
	// begin inline asm
	shfl.sync.up.b32 %r844, %r845, %r951, %r952, %r953;
	// end inline asm
	// begin inline asm
	shfl.sync.up.b32 %r849, %r850, %r951, %r952, %r953;
	// end inline asm
	setp.eq.s64 	%p191, %rd539, 0;
	selp.b32 	%r978, %r844, 0, %p191;
	setp.lt.s32 	%p192, %r819, 1;
	selp.b64 	%rd541, 0, %rd540, %p192;
	add.s64 	%rd542, %rd541, %rd539;
	mov.b64 	{%r855, %r860}, %rd542;
	selp.b32 	%r979, 0, %r978, %p192;
	add.s32 	%r865, %r979, %r845;
	mov.b32 	%r871, 2;
	// begin inline asm
	shfl.sync.up.b32 %r854, %r855, %r871, %r952, %r953;
	// end inline asm
	// begin inline asm
	shfl.sync.up.b32 %r859, %r860, %r871, %r952, %r953;
	// end inline asm
	mov.b64 	%rd543, {%r854, %r859};
	// begin inline asm
	shfl.sync.up.b32 %r864, %r865, %r871, %r952, %r953;
	// end inline asm
	// begin inline asm
	shfl.sync.up.b32 %r869, %r870, %r871, %r952, %r953;
	// end inline asm
	setp.eq.s64 	%p193, %rd542, 0;
	selp.b32 	%r980, %r864, 0, %p193;
	setp.lt.s32 	%p194, %r819, 2;
	selp.b64 	%rd544, 0, %rd543, %p194;
	add.s64 	%rd545, %rd544, %rd542;
	mov.b64 	{%r875, %r880}, %rd545;
	selp.b32 	%r981, 0, %r980, %p194;
	add.s32 	%r885, %r981, %r865;
	mov.b32 	%r891, 4;
	// begin inline asm
	shfl.sync.up.b32 %r874, %r875, %r891, %r952, %r953;
	// end inline asm
	// begin inline asm
	shfl.sync.up.b32 %r879, %r880, %r891, %r952, %r953;
	// end inline asm
	mov.b64 	%rd546, {%r874, %r879};
	// begin inline asm
	shfl.sync.up.b32 %r884, %r885, %r891, %r952, %r953;
	// end inline asm
	// begin inline asm
	shfl.sync.up.b32 %r889, %r890, %r891, %r952, %r953;
	// end inline asm
	setp.eq.s64 	%p195, %rd545, 0;
	selp.b32 	%r982, %r884, 0, %p195;
	setp.lt.s32 	%p196, %r819, 4;
	selp.b64 	%rd547, 0, %rd546, %p196;
	add.s64 	%rd548, %rd547, %rd545;
	mov.b64 	{%r895, %r900}, %rd548;
	selp.b32 	%r983, 0, %r982, %p196;
	add.s32 	%r905, %r983, %r885;
	mov.b32 	%r911, 8;
	// begin inline asm
	shfl.sync.up.b32 %r894, %r895, %r911, %r952, %r953;
	// end inline asm
	// begin inline asm
	shfl.sync.up.b32 %r899, %r900, %r911, %r952, %r953;
	// end inline asm
	mov.b64 	%rd549, {%r894, %r899};
	// begin inline asm
	shfl.sync.up.b32 %r904, %r905, %r911, %r952, %r953;
	// end inline asm
	// begin inline asm
	shfl.sync.up.b32 %r909, %r910, %r911, %r952, %r953;
	// end inline asm
	setp.eq.s64 	%p197, %rd548, 0;
	selp.b32 	%r984, %r904, 0, %p197;
	setp.lt.s32 	%p198, %r819, 8;
	selp.b64 	%rd550, 0, %rd549, %p198;
	add.s64 	%rd551, %rd550, %rd548;
	mov.b64 	{%r915, %r920}, %rd551;
	selp.b32 	%r985, 0, %r984, %p198;
	add.s32 	%r925, %r985, %r905;
	mov.b32 	%r931, 16;
	// begin inline asm
	shfl.sync.up.b32 %r914, %r915, %r931, %r952, %r953;
	// end inline asm
	// begin inline asm
	shfl.sync.up.b32 %r919, %r920, %r931, %r952, %r953;
	// end inline asm
	mov.b64 	%rd552, {%r914, %r919};
	// begin inline asm
	shfl.sync.up.b32 %r924, %r925, %r931, %r952, %r953;
	// end inline asm
	// begin inline asm
	shfl.sync.up.b32 %r929, %r930, %r931, %r952, %r953;
	// end inline asm
	setp.eq.s64 	%p199, %rd551, 0;
	selp.b32 	%r986, %r924, 0, %p199;
	setp.lt.s32 	%p200, %r819, 16;
	selp.b64 	%rd553, 0, %rd552, %p200;
	add.s64 	%rd176, %rd553, %rd551;
	mov.b64 	{%r935, %r940}, %rd176;
	selp.b32 	%r987, 0, %r986, %p200;
	add.s32 	%r945, %r987, %r925;
	// begin inline asm
	shfl.sync.up.b32 %r934, %r935, %r951, %r952, %r953;
	// end inline asm
	// begin inline asm
	shfl.sync.up.b32 %r939, %r940, %r951, %r952, %r953;
	// end inline asm
	// begin inline asm
	shfl.sync.up.b32 %r944, %r945, %r951, %r952, %r953;
	// end inline asm
	// begin inline asm
	shfl.sync.up.b32 %r949, %r950, %r951, %r952, %r953;
	// end inline asm
	setp.ne.s32 	%p201, %r819, 31;
	@%p201 bra 	$L__BB6_166;
	shl.b32 	%r988, %r141, 4;
	mov.u32 	%r989, _ZN6thrust24THRUST_300001_SM_1000_NS8cuda_cub4core6detail5shmemE;
	add.s32 	%r990, %r989, %r988;
	st.shared.u64 	[%r990], %rd176;
	st.shared.u32 	[%r990+8], %r945;
$L__BB6_166:
	mov.b64 	%rd554, {%r934, %r939};
	bar.sync 	0;
	ld.shared.u64 	%rd555, [_ZN6thrust24THRUST_300001_SM_1000_NS8cuda_cub4core6detail5shmemE];
	ld.shared.u32 	%r991, [_ZN6thrust24THRUST_300001_SM_1000_NS8cuda_cub4core6detail5shmemE+8];
	ld.shared.u64 	%rd556, [_ZN6thrust24THRUST_300001_SM_1000_NS8cuda_cub4core6detail5shmemE+16];
	ld.shared.u32 	%r992, [_ZN6thrust24THRUST_300001_SM_1000_NS8cuda_cub4core6detail5shmemE+24];
	add.s64 	%rd557, %rd556, %rd555;
	setp.eq.s64 	%p202, %rd556, 0;
	selp.b32 	%r993, %r991, 0, %p202;
	add.s32 	%r994, %r993, %r992;
	setp.eq.s32 	%p203, %r141, 2;
	selp.b64 	%rd558, %rd557, %rd555, %p203;
	selp.b32 	%r995, %r994, %r991, %p203;
	ld.shared.u64 	%rd559, [_ZN6thrust24THRUST_300001_SM_1000_NS8cuda_cub4core6detail5shmemE+32];
	ld.shared.u32 	%r996, [_ZN6thrust24THRUST_300001_SM_1000_NS8cuda_cub4core6detail5shmemE+40];
	add.s64 	%rd560, %rd559, %rd557;
	setp.eq.s64 	%p204, %rd559, 0;
	selp.b32 	%r997, %r994, 0, %p204;
	add.s32 	%r998, %r997, %r996;
	setp.eq.s32 	%p205, %r141, 3;
	selp.b64 	%rd561, %rd560, %rd558, %p205;
	selp.b32 	%r999, %r998, %r995, %p205;
	ld.shared.u64 	%rd562, [_ZN6thrust24THRUST_300001_SM_1000_NS8cuda_cub4core6detail5shmemE+48];
	ld.shared.u32 	%r1000, [_ZN6thrust24THRUST_300001_SM_1000_NS8cuda_cub4core6detail5shmemE+56];
	add.s64 	%rd563, %rd562, %rd560;
	setp.eq.s64 	%p206, %rd562, 0;
	selp.b32 	%r1001, %r998, 0, %p206;
	add.s32 	%r1002, %r1001, %r1000;
	setp.eq.s32 	%p207, %r141, 4;
	selp.b64 	%rd564, %rd563, %rd561, %p207;
	selp.b32 	%r1003, %r1002, %r999, %p207;
	ld.shared.u64 	%rd565, [_ZN6thrust24THRUST_300001_SM_1000_NS8cuda_cub4core6detail5shmemE+64];
	ld.shared.u32 	%r1004, [_ZN6thrust24THRUST_300001_SM_1000_NS8cuda_cub4core6detail5shmemE+72];
	add.s64 	%rd566, %rd565, %rd563;
	setp.eq.s64 	%p208, %rd565, 0;
	selp.b32 	%r1005, %r1002, 0, %p208;
	add.s32 	%r1006, %r1005, %r1004;
	setp.eq.s32 	%p209, %r141, 5;
	selp.b64 	%rd567, %rd566, %rd564, %p209;
	selp.b32 	%r1007, %r1006, %r1003, %p209;
	ld.shared.u64 	%rd568, [_ZN6thrust24THRUST_300001_SM_1000_NS8cuda_cub4core6detail5shmemE+80];
	ld.shared.u32 	%r1008, [_ZN6thrust24THRUST_300001_SM_1000_NS8cuda_cub4core6detail5shmemE+88];
	add.s64 	%rd569, %rd568, %rd566;
	setp.eq.s64 	%p210, %rd568, 0;
	selp.b32 	%r1009, %r1006, 0, %p210;
	add.s32 	%r1010, %r1009, %r1008;
	setp.eq.s32 	%p211, %r141, 6;
	selp.b64 	%rd570, %rd569, %rd567, %p211;
	selp.b32 	%r1011, %r1010, %r1007, %p211;
	ld.shared.u64 	%rd571, [_ZN6thrust24THRUST_300001_SM_1000_NS8cuda_cub4core6detail5shmemE+96];
	ld.shared.u32 	%r1012, [_ZN6thrust24THRUST_300001_SM_1000_NS8cuda_cub4core6detail5shmemE+104];
	add.s64 	%rd572, %rd571, %rd569;
	setp.eq.s64 	%p212, %rd571, 0;
	selp.b32 	%r1013, %r1010, 0, %p212;
	add.s32 	%r1014, %r1013, %r1012;
	setp.eq.s32 	%p213, %r141, 7;
	selp.b64 	%rd573, %rd572, %rd570, %p213;
	selp.b32 	%r1015, %r1014, %r1011, %p213;
	ld.shared.u64 	%rd574, [_ZN6thrust24THRUST_300001_SM_1000_NS8cuda_cub4core6detail5shmemE+112];
	ld.shared.u32 	%r1016, [_ZN6thrust24THRUST_300001_SM_1000_NS8cuda_cub4core6detail5shmemE+120];
	add.s64 	%rd977, %rd574, %rd572;
	setp.eq.s64 	%p214, %rd574, 0;
	selp.b32 	%r1017, %r1014, 0, %p214;
	add.s32 	%r156, %r1017, %r1016;
	setp.lt.u32 	%p215, %r138, 32;
	selp.b64 	%rd575, 0, %rd573, %p215;
	selp.b32 	%r1018, 0, %r1015, %p215;
	setp.eq.s64 	%p216, %rd554, 0;
	selp.b32 	%r1019, %r1018, 0, %p216;
	add.s32 	%r1020, %r1019, %r944;
	setp.eq.s32 	%p217, %r819, 0;
	selp.b64 	%rd576, 0, %rd554, %p217;
	add.s64 	%rd178, %rd575, %rd576;
	selp.b32 	%r157, %r1018, %r1020, %p217;
	add.s64 	%rd179, %rd178, %rd168;
	setp.eq.s64 	%p218, %rd168, 0;
	selp.b32 	%r1021, %r157, 0, %p218;
	add.s32 	%r158, %r1021, %r142;
	add.s64 	%rd180, %rd169, %rd178;
	selp.b32 	%r1022, 0, %r158, %p1;
	add.s32 	%r159, %r143, %r1022;
	add.s64 	%rd181, %rd170, %rd178;
	selp.b32 	%r1023, 0, %r159, %p2;
	add.s32 	%r160, %r144, %r1023;
	add.s64 	%rd182, %rd171, %rd178;
	selp.b32 	%r1024, 0, %r160, %p3;
	add.s32 	%r161, %r145, %r1024;
	add.s64 	%rd183, %rd172, %rd178;
	selp.b32 	%r1025, 0, %r161, %p4;
	add.s32 	%r162, %r146, %r1025;
	add.s64 	%rd184, %rd173, %rd178;
	mul.lo.s32 	%r1026, %r138, 9;
	add.s32 	%r1027, %r1026, 5;
	cvt.u64.u32 	%rd577, %r1027;
	setp.eq.s64 	%p219, %rd6, %rd577;
	setp.ne.s64 	%p220, %rd159, %rd160;
	selp.b32 	%r1028, 0, %r162, %p220;
	selp.b32 	%r1029, 0, %r1028, %p219;
	add.s32 	%r163, %r147, %r1029;
	add.s64 	%rd185, %rd174, %rd178;
	selp.b32 	%r1030, 0, %r163, %p5;
	add.s32 	%r164, %r148, %r1030;
	add.s64 	%rd186, %rd175, %rd178;
	add.s32 	%r1031, %r1026, 7;
	cvt.u64.u32 	%rd578, %r1031;
	setp.eq.s64 	%p221, %rd6, %rd578;
	setp.ne.s64 	%p222, %rd161, %rd162;
	selp.b32 	%r1032, 0, %r164, %p222;
	selp.b32 	%r1033, 0, %r1032, %p221;
	add.s32 	%r165, %r149, %r1033;
	setp.lt.s64 	%p223, %rd977, 257;
	@%p223 bra 	$L__BB6_192;
	bar.sync 	0;
	@%p218 bra 	$L__BB6_169;
	cvt.u32.u64 	%r1037, %rd178;
	shl.b32 	%r1038, %r1037, 4;
	mov.u32 	%r1039, _ZN6thrust24THRUST_300001_SM_1000_NS8cuda_cub4core6detail5shmemE;
	add.s32 	%r1040, %r1039, %r1038;
	st.shared.u64 	[%r1040], %rd970;
	st.shared.u32 	[%r1040+8], %r157;
$L__BB6_169:
	not.pred 	%p240, %p1;
	@%p240 bra 	$L__BB6_171;
	cvt.u32.u64 	%r1041, %rd179;
	shl.b32 	%r1042, %r1041, 4;
	mov.u32 	%r1043, _ZN6thrust24THRUST_300001_SM_1000_NS8cuda_cub4core6detail5shmemE;
	add.s32 	%r1044, %r1043, %r1042;
	st.shared.u64 	[%r1044], %rd155;
	st.shared.u32 	[%r1044+8], %r158;
$L__BB6_171:
	not.pred 	%p241, %p2;
	@%p241 bra 	$L__BB6_173;
	cvt.u32.u64 	%r1045, %rd180;
	shl.b32 	%r1046, %r1045, 4;
	mov.u32 	%r1047, _ZN6thrust24THRUST_300001_SM_1000_NS8cuda_cub4core6detail5shmemE;
	add.s32 	%r1048, %r1047, %r1046;
	st.shared.u64 	[%r1048], %rd156;
	st.shared.u32 	[%r1048+8], %r159;
$L__BB6_173:
	not.pred 	%p242, %p3;
	@%p242 bra 	$L__BB6_175;
	cvt.u32.u64 	%r1049, %rd181;
	shl.b32 	%r1050, %r1049, 4;
	mov.u32 	%r1051, _ZN6thrust24THRUST_300001_SM_1000_NS8cuda_cub4core6detail5shmemE;
	add.s32 	%r1052, %r1051, %r1050;
	st.shared.u64 	[%r1052], %rd157;
	st.shared.u32 	[%r1052+8], %r160;
$L__BB6_175:
	not.pred 	%p243, %p4;
	@%p243 bra 	$L__BB6_177;
	cvt.u32.u64 	%r1053, %rd182;
	shl.b32 	%r1054, %r1053, 4;
	mov.u32 	%r1055, _ZN6thrust24THRUST_300001_SM_1000_NS8cuda_cub4core6detail5shmemE;
	add.s32 	%r1056, %r1055, %r1054;
	st.shared.u64 	[%r1056], %rd158;
	st.shared.u32 	[%r1056+8], %r161;
$L__BB6_177:
	mad.lo.s32 	%r1057, %r138, 9, 5;
	cvt.u64.u32 	%rd618, %r1057;
	setp.ne.s64 	%p244, %rd6, %rd618;
	setp.eq.s64 	%p245, %rd159, %rd160;
	and.pred  	%p246, %p244, %p245;
	@%p246 bra 	$L__BB6_179;
	cvt.u32.u64 	%r1058, %rd183;
	shl.b32 	%r1059, %r1058, 4;
	mov.u32 	%r1060, _ZN6thrust24THRUST_300001_SM_1000_NS8cuda_cub4core6detail5shmemE;
	add.s32 	%r1061, %r1060, %r1059;
	st.shared.u64 	[%r1061], %rd159;
	st.shared.u32 	[%r1061+8], %r162;
$L__BB6_179:
	not.pred 	%p247, %p5;
	@%p247 bra 	$L__BB6_181;
	cvt.u32.u64 	%r1062, %rd184;
	shl.b32 	%r1063, %r1062, 4;
	mov.u32 	%r1064, _ZN6thrust24THRUST_300001_SM_1000_NS8cuda_cub4core6detail5shmemE;
	add.s32 	%r1065, %r1064, %r1063;
	st.shared.u64 	[%r1065], %rd160;
	st.shared.u32 	[%r1065+8], %r163;
$L__BB6_181:
	mad.lo.s32 	%r1066, %r138, 9, 7;
	cvt.u64.u32 	%rd619, %r1066;
	setp.ne.s64 	%p248, %rd6, %rd619;
	setp.eq.s64 	%p249, %rd161, %rd162;
	and.pred  	%p250, %p248, %p249;
	@%p250 bra 	$L__BB6_183;
	cvt.u32.u64 	%r1067, %rd185;
	shl.b32 	%r1068, %r1067, 4;
	mov.u32 	%r1069, _ZN6thrust24THRUST_300001_SM_1000_NS8cuda_cub4core6detail5shmemE;
	add.s32 	%r1070, %r1069, %r1068;
	st.shared.u64 	[%r1070], %rd161;
	st.shared.u32 	[%r1070+8], %r164;
$L__BB6_183:
	mad.lo.s32 	%r1071, %r138, 9, 8;
	cvt.u64.u32 	%rd620, %r1071;
	setp.ne.s64 	%p251, %rd6, %rd620;
	setp.eq.s64 	%p252, %rd162, %rd163;
	and.pred  	%p253, %p251, %p252;
	@%p253 bra 	$L__BB6_185;
	cvt.u32.u64 	%r1072, %rd186;
	shl.b32 	%r1073, %r1072, 4;
	mov.u32 	%r1074, _ZN6thrust24THRUST_300001_SM_1000_NS8cuda_cub4core6detail5shmemE;
	add.s32 	%r1075, %r1074, %r1073;
	st.shared.u64 	[%r1075], %rd162;
	st.shared.u32 	[%r1075+8], %r165;
$L__BB6_185:
	bar.sync 	0;
	cvt.u64.u32 	%rd976, %r138;
	setp.le.u64 	%p254, %rd977, %rd976;
	@%p254 bra 	$L__BB6_210;
	not.b64 	%rd621, %rd976;
	add.s64 	%rd188, %rd977, %rd621;
	shr.u64 	%rd622, %rd188, 8;
	add.s64 	%rd623, %rd622, 1;
	and.b64  	%rd972, %rd623, 3;
	and.b64  	%rd624, %rd188, 768;
	setp.eq.s64 	%p255, %rd624, 768;
	@%p255 bra 	$L__BB6_189;
	shl.b64 	%rd625, %rd976, 2;
	add.s64 	%rd974, %rd2, %rd625;
	shl.b64 	%rd626, %rd976, 3;
	add.s64 	%rd973, %rd3, %rd626;
	shl.b32 	%r1076, %r138, 4;
	mov.u32 	%r1077, _ZN6thrust24THRUST_300001_SM_1000_NS8cuda_cub4core6detail5shmemE;
	add.s32 	%r1078, %r1076, %r1077;
	add.s32 	%r1863, %r1078, 8;
	shl.b64 	%rd627, %rd972, 8;
	add.s64 	%rd976, %rd627, %rd976;
$L__BB6_188:
	.pragma "nounroll";
	ld.shared.u64 	%rd628, [%r1863+-8];
	ld.shared.u32 	%r1079, [%r1863];
	st.global.u64 	[%rd973], %rd628;
	st.global.u32 	[%rd974], %r1079;
	add.s64 	%rd974, %rd974, 1024;
	add.s64 	%rd973, %rd973, 2048;
	add.s32 	%r1863, %r1863, 4096;
	add.s64 	%rd972, %rd972, -1;
	setp.ne.s64 	%p256, %rd972, 0;
	@%p256 bra 	$L__BB6_188;
$L__BB6_189:
	setp.lt.u64 	%p257, %rd188, 768;
	@%p257 bra 	$L__BB6_210;
	mov.u32 	%r1082, _ZN6thrust24THRUST_300001_SM_1000_NS8cuda_cub4core6detail5shmemE;
$L__BB6_191:
	cvt.u32.u64 	%r1080, %rd976;
	shl.b32 	%r1081, %r1080, 4;
	add.s32 	%r1083, %r1082, %r1081;
	ld.shared.u64 	%rd629, [%r1083];
	ld.shared.u32 	%r1084, [%r1083+8];
	shl.b64 	%rd630, %rd976, 3;
	add.s64 	%rd631, %rd3, %rd630;
	st.global.u64 	[%rd631], %rd629;
	shl.b64 	%rd632, %rd976, 2;
	add.s64 	%rd633, %rd2, %rd632;
	st.global.u32 	[%rd633], %r1084;
	ld.shared.u64 	%rd634, [%r1083+4096];
	ld.shared.u32 	%r1085, [%r1083+4104];
	and.b64  	%rd635, %rd630, 34359738360;
	add.s64 	%rd636, %rd3, %rd635;
	st.global.u64 	[%rd636+2048], %rd634;
	and.b64  	%rd637, %rd632, 17179869180;
	add.s64 	%rd638, %rd2, %rd637;
	st.global.u32 	[%rd638+1024], %r1085;
	ld.shared.u64 	%rd639, [%r1083+8192];
	ld.shared.u32 	%r1086, [%r1083+8200];
	st.global.u64 	[%rd636+4096], %rd639;
	st.global.u32 	[%rd638+2048], %r1086;
	ld.shared.u64 	%rd640, [%r1083+12288];
	ld.shared.u32 	%r1087, [%r1083+12296];
	st.global.u64 	[%rd636+6144], %rd640;
	st.global.u32 	[%rd638+3072], %r1087;
	add.s64 	%rd641, %rd976, 1024;
	and.b64  	%rd976, %rd641, 4294967295;
	setp.gt.u64 	%p258, %rd977, %rd976;
	@%p258 bra 	$L__BB6_191;
	bra.uni 	$L__BB6_210;
$L__BB6_192:
	@%p218 bra 	$L__BB6_194;
	shl.b64 	%rd579, %rd178, 3;
	add.s64 	%rd580, %rd3, %rd579;
	st.global.u64 	[%rd580], %rd970;
	shl.b64 	%rd581, %rd178, 2;
	add.s64 	%rd582, %rd2, %rd581;
	st.global.u32 	[%rd582], %r157;
$L__BB6_194:
	not.pred 	%p225, %p1;
	@%p225 bra 	$L__BB6_196;
	shl.b64 	%rd583, %rd179, 3;
	add.s64 	%rd584, %rd3, %rd583;
	st.global.u64 	[%rd584], %rd155;
	shl.b64 	%rd585, %rd179, 2;
	add.s64 	%rd586, %rd2, %rd585;
	st.global.u32 	[%rd586], %r158;
$L__BB6_196:
	not.pred 	%p226, %p2;
	@%p226 bra 	$L__BB6_198;
	shl.b64 	%rd587, %rd180, 3;
	add.s64 	%rd588, %rd3, %rd587;
	st.global.u64 	[%rd588], %rd156;
	shl.b64 	%rd589, %rd180, 2;
	add.s64 	%rd590, %rd2, %rd589;
	st.global.u32 	[%rd590], %r159;
$L__BB6_198:
	not.pred 	%p227, %p3;
	@%p227 bra 	$L__BB6_200;
	shl.b64 	%rd591, %rd181, 3;
	add.s64 	%rd592, %rd3, %rd591;
	st.global.u64 	[%rd592], %rd157;
	shl.b64 	%rd593, %rd181, 2;
	add.s64 	%rd594, %rd2, %rd593;
	st.global.u32 	[%rd594], %r160;
$L__BB6_200:
	not.pred 	%p228, %p4;
	@%p228 bra 	$L__BB6_202;
	shl.b64 	%rd595, %rd182, 3;
	add.s64 	%rd596, %rd3, %rd595;
	st.global.u64 	[%rd596], %rd158;
	shl.b64 	%rd597, %rd182, 2;
	add.s64 	%rd598, %rd2, %rd597;
	st.global.u32 	[%rd598], %r161;
$L__BB6_202:
	mad.lo.s32 	%r1034, %r138, 9, 5;
	cvt.u64.u32 	%rd599, %r1034;
	setp.ne.s64 	%p229, %rd6, %rd599;
	setp.eq.s64 	%p230, %rd159, %rd160;
	and.pred  	%p231, %p229, %p230;
	@%p231 bra 	$L__BB6_204;
	shl.b64 	%rd600, %rd183, 3;
	add.s64 	%rd601, %rd3, %rd600;
	st.global.u64 	[%rd601], %rd159;
	shl.b64 	%rd602, %rd183, 2;
	add.s64 	%rd603, %rd2, %rd602;
	st.global.u32 	[%rd603], %r162;
$L__BB6_204:
	not.pred 	%p232, %p5;
	@%p232 bra 	$L__BB6_206;
	shl.b64 	%rd604, %rd184, 3;
	add.s64 	%rd605, %rd3, %rd604;
	st.global.u64 	[%rd605], %rd160;
	shl.b64 	%rd606, %rd184, 2;
	add.s64 	%rd607, %rd2, %rd606;
	st.global.u32 	[%rd607], %r163;
$L__BB6_206:
	mad.lo.s32 	%r1035, %r138, 9, 7;
	cvt.u64.u32 	%rd608, %r1035;
	setp.ne.s64 	%p233, %rd6, %rd608;
	setp.eq.s64 	%p234, %rd161, %rd162;
	and.pred  	%p235, %p233, %p234;
	@%p235 bra 	$L__BB6_208;
	shl.b64 	%rd609, %rd185, 3;
	add.s64 	%rd610, %rd3, %rd609;
	st.global.u64 	[%rd610], %rd161;
	shl.b64 	%rd611, %rd185, 2;
	add.s64 	%rd612, %rd2, %rd611;
	st.global.u32 	[%rd612], %r164;
$L__BB6_208:
	mad.lo.s32 	%r1036, %r138, 9, 8;
	cvt.u64.u32 	%rd613, %r1036;
	setp.ne.s64 	%p236, %rd6, %rd613;
	setp.eq.s64 	%p237, %rd162, %rd163;
	and.pred  	%p238, %p236, %p237;
	@%p238 bra 	$L__BB6_210;
	shl.b64 	%rd614, %rd186, 3;
	add.s64 	%rd615, %rd3, %rd614;
	st.global.u64 	[%rd615], %rd162;
	shl.b64 	%rd616, %rd186, 2;
	add.s64 	%rd617, %rd2, %rd616;
	st.global.u32 	[%rd617], %r165;
$L__BB6_210:
	setp.ne.s32 	%p259, %r138, 255;
	@%p259 bra 	$L__BB6_326;
	setp.ne.s64 	%p260, %rd6, 2304;
	@%p260 bra 	$L__BB6_213;
	shl.b64 	%rd642, %rd977, 3;
	add.s64 	%rd643, %rd3, %rd642;
	st.global.u64 	[%rd643], %rd163;
	shl.b64 	%rd644, %rd977, 2;
	add.s64 	%rd645, %rd2, %rd644;
	st.global.u32 	[%rd645], %r156;
	add.s64 	%rd977, %rd977, 1;
$L__BB6_213:
	st.global.u64 	[%rd1], %rd977;
	bra.uni 	$L__BB6_326;
$L__BB6_214:
	cvt.u32.u64 	%r169, %rd6;
	shl.b64 	%rd316, %rd5, 3;
	add.s64 	%rd315, %rd309, %rd316;
	// begin inline asm
	ld.global.nc.u64 %rd986, [%rd315];
	// end inline asm
	mov.u32 	%r170, %tid.x;
	and.b32  	%r276, %r170, 31;
	and.b32  	%r277, %r170, 992;
	mul.lo.s32 	%r278, %r277, 9;
	or.b32  	%r171, %r278, %r276;
	setp.ge.u32 	%p15, %r171, %r169;
	shl.b32 	%r279, %r171, 3;
	cvt.u64.u32 	%rd317, %r279;
	add.s64 	%rd206, %rd315, %rd317;
	mov.u64 	%rd978, %rd986;
	@%p15 bra 	$L__BB6_216;
	// begin inline asm
	ld.global.nc.u64 %rd978, [%rd206];
	// end inline asm
$L__BB6_216:
	add.s32 	%r280, %r171, 32;
	setp.ge.u32 	%p16, %r280, %r169;
	mov.u64 	%rd979, %rd986;
	@%p16 bra 	$L__BB6_218;
	add.s64 	%rd321, %rd206, 256;
	// begin inline asm
	ld.global.nc.u64 %rd979, [%rd321];
	// end inline asm
$L__BB6_218:
	add.s32 	%r281, %r171, 64;
	setp.ge.u32 	%p17, %r281, %r169;
	mov.u64 	%rd980, %rd986;
	@%p17 bra 	$L__BB6_220;
	add.s64 	%rd323, %rd206, 512;
	// begin inline asm
	ld.global.nc.u64 %rd980, [%rd323];
	// end inline asm
$L__BB6_220:
	add.s32 	%r282, %r171, 96;
	setp.ge.u32 	%p18, %r282, %r169;
	mov.u64 	%rd981, %rd986;
	@%p18 bra 	$L__BB6_222;
	add.s64 	%rd325, %rd206, 768;
	// begin inline asm
	ld.global.nc.u64 %rd981, [%rd325];
	// end inline asm
$L__BB6_222:
	add.s32 	%r283, %r171, 128;
	setp.ge.u32 	%p19, %r283, %r169;
	mov.u64 	%rd982, %rd986;
	@%p19 bra 	$L__BB6_224;
	add.s64 	%rd327, %rd206, 1024;
	// begin inline asm
	ld.global.nc.u64 %rd982, [%rd327];
	// end inline asm
$L__BB6_224:
	add.s32 	%r284, %r171, 160;
	setp.ge.u32 	%p20, %r284, %r169;
	mov.u64 	%rd983, %rd986;
	@%p20 bra 	$L__BB6_226;
	add.s64 	%rd329, %rd206, 1280;
	// begin inline asm
	ld.global.nc.u64 %rd983, [%rd329];
	// end inline asm
$L__BB6_226:
	add.s32 	%r285, %r171, 192;
	setp.ge.u32 	%p21, %r285, %r169;
	mov.u64 	%rd984, %rd986;
	@%p21 bra 	$L__BB6_228;
	add.s64 	%rd331, %rd206, 1536;
	// begin inline asm
	ld.global.nc.u64 %rd984, [%rd331];
	// end inline asm
$L__BB6_228:
	add.s32 	%r286, %r171, 224;
	setp.ge.u32 	%p22, %r286, %r169;
	mov.u64 	%rd985, %rd986;
	@%p22 bra 	$L__BB6_230;
	add.s64 	%rd333, %rd206, 1792;
	// begin inline asm
	ld.global.nc.u64 %rd985, [%rd333];
	// end inline asm
$L__BB6_230:
	add.s32 	%r287, %r171, 256;
	setp.ge.u32 	%p23, %r287, %r169;
	@%p23 bra 	$L__BB6_232;
	add.s64 	%rd335, %rd206, 2048;
	// begin inline asm
	ld.global.nc.u64 %rd986, [%rd335];
	// end inline asm
$L__BB6_232:
	// begin inline asm
	mov.u32 %r288, %laneid;
	// end inline asm
	shr.u32 	%r173, %r170, 5;
	mad.lo.s32 	%r174, %r173, 288, %r288;
	shl.b32 	%r289, %r174, 3;
	mov.u32 	%r290, _ZN6thrust24THRUST_300001_SM_1000_NS8cuda_cub4core6detail5shmemE;
	add.s32 	%r175, %r290, %r289;
	st.shared.u64 	[%r175], %rd978;
	st.shared.u64 	[%r175+256], %rd979;
	st.shared.u64 	[%r175+512], %rd980;
	st.shared.u64 	[%r175+768], %rd981;
	st.shared.u64 	[%r175+1024], %rd982;
	st.shared.u64 	[%r175+1280], %rd983;
	st.shared.u64 	[%r175+1536], %rd984;
	st.shared.u64 	[%r175+1792], %rd985;
	st.shared.u64 	[%r175+2048], %rd986;
	bar.warp.sync 	-1;
	shl.b32 	%r176, %r288, 3;
	shl.b32 	%r291, %r288, 6;
	add.s32 	%r177, %r175, %r291;
	ld.shared.u64 	%rd225, [%r177];
	ld.shared.u64 	%rd226, [%r177+8];
	ld.shared.u64 	%rd227, [%r177+16];
	ld.shared.u64 	%rd228, [%r177+24];
	ld.shared.u64 	%rd229, [%r177+32];
	ld.shared.u64 	%rd230, [%r177+40];
	ld.shared.u64 	%rd231, [%r177+48];
	ld.shared.u64 	%rd232, [%r177+56];
	ld.shared.u64 	%rd233, [%r177+64];
	setp.ne.s32 	%p24, %r170, 0;
	mov.b64 	%rd988, 0;
	@%p24 bra 	$L__BB6_234;
	add.s64 	%rd338, %rd315, -8;
	// begin inline asm
	ld.global.nc.u64 %rd988, [%rd338];
	// end inline asm
$L__BB6_234:
	setp.eq.s32 	%p25, %r170, 0;
	bar.sync 	0;
	shl.b32 	%r292, %r174, 2;
	sub.s32 	%r293, %r175, %r292;
	st.shared.u32 	[%r293], %r1;
	st.shared.u32 	[%r293+128], %r1;
	st.shared.u32 	[%r293+256], %r1;
	st.shared.u32 	[%r293+384], %r1;
	st.shared.u32 	[%r293+512], %r1;
	st.shared.u32 	[%r293+640], %r1;
	st.shared.u32 	[%r293+768], %r1;
	st.shared.u32 	[%r293+896], %r1;
	st.shared.u32 	[%r293+1024], %r1;
	bar.warp.sync 	-1;
	add.s32 	%r294, %r174, %r176;
	shl.b32 	%r295, %r294, 2;
	sub.s32 	%r296, %r177, %r295;
	ld.shared.u32 	%r178, [%r296];
	ld.shared.u32 	%r179, [%r296+4];
	ld.shared.u32 	%r180, [%r296+8];
	ld.shared.u32 	%r181, [%r296+12];
	ld.shared.u32 	%r182, [%r296+16];
	ld.shared.u32 	%r183, [%r296+20];
	ld.shared.u32 	%r184, [%r296+24];
	ld.shared.u32 	%r185, [%r296+28];
	ld.shared.u32 	%r186, [%r296+32];
	bar.sync 	0;
	shl.b32 	%r297, %r170, 3;
	add.s32 	%r299, %r290, %r297;
	add.s32 	%r187, %r299, 2264;
	st.shared.u64 	[%r299+2264], %rd233;
	bar.sync 	0;
	@%p25 bra 	$L__BB6_236;
	ld.shared.u64 	%rd988, [%r187+-8];
$L__BB6_236:
	setp.ne.s64 	%p26, %rd988, %rd225;
	setp.ne.s64 	%p27, %rd225, %rd226;
	setp.ne.s64 	%p28, %rd226, %rd227;
	setp.ne.s64 	%p29, %rd227, %rd228;
	setp.ne.s64 	%p30, %rd228, %rd229;
	setp.ne.s64 	%p31, %rd229, %rd230;
	setp.ne.s64 	%p32, %rd230, %rd231;
	setp.ne.s64 	%p33, %rd231, %rd232;
	setp.ne.s64 	%p34, %rd232, %rd233;
	mul.lo.s32 	%r420, %r170, 9;
	cvt.u64.u32 	%rd339, %r420;
	setp.eq.s64 	%p35, %rd6, %rd339;
	or.pred  	%p36, %p35, %p26;
	selp.u64 	%rd340, 1, 0, %p36;
	add.s32 	%r421, %r420, 1;
	cvt.u64.u32 	%rd341, %r421;
	setp.eq.s64 	%p37, %rd6, %rd341;
	or.pred  	%p6, %p37, %p27;
	selp.u64 	%rd342, 1, 0, %p6;
	add.s32 	%r422, %r420, 2;
	cvt.u64.u32 	%rd343, %r422;
	setp.eq.s64 	%p38, %rd6, %rd343;
	or.pred  	%p7, %p38, %p28;
	selp.u64 	%rd344, 1, 0, %p7;
	add.s32 	%r423, %r420, 3;
	cvt.u64.u32 	%rd345, %r423;
	setp.eq.s64 	%p39, %rd6, %rd345;
	or.pred  	%p8, %p39, %p29;
	selp.u64 	%rd346, 1, 0, %p8;
	add.s32 	%r424, %r420, 4;
	cvt.u64.u32 	%rd347, %r424;
	setp.eq.s64 	%p40, %rd6, %rd347;
	or.pred  	%p9, %p40, %p30;
	selp.u64 	%rd348, 1, 0, %p9;
	add.s32 	%r425, %r420, 5;
	cvt.u64.u32 	%rd349, %r425;
	setp.eq.s64 	%p41, %rd6, %rd349;
	or.pred  	%p42, %p41, %p31;
	selp.u64 	%rd350, 1, 0, %p42;
	add.s32 	%r426, %r420, 6;
	cvt.u64.u32 	%rd351, %r426;
	setp.eq.s64 	%p43, %rd6, %rd351;
	or.pred  	%p44, %p43, %p32;
	selp.u64 	%rd352, 1, 0, %p44;
	add.s32 	%r427, %r420, 7;
	cvt.u64.u32 	%rd353, %r427;
	setp.eq.s64 	%p45, %rd6, %rd353;
	or.pred  	%p10, %p45, %p33;
	selp.u64 	%rd354, 1, 0, %p10;
	add.s32 	%r428, %r420, 8;
	cvt.u64.u32 	%rd355, %r428;
	setp.eq.s64 	%p46, %rd6, %rd355;
	or.pred  	%p47, %p46, %p34;
	selp.u64 	%rd356, 1, 0, %p47;
	add.s64 	%rd238, %rd342, %rd340;
	selp.b32 	%r429, 0, %r178, %p6;
	add.s32 	%r430, %r179, %r429;
	add.s64 	%rd239, %rd238, %rd344;
	selp.b32 	%r431, 0, %r430, %p7;
	add.s32 	%r432, %r180, %r431;
	add.s64 	%rd240, %rd239, %rd346;
	selp.b32 	%r433, 0, %r432, %p8;
	add.s32 	%r434, %r181, %r433;
	add.s64 	%rd241, %rd240, %rd348;
	selp.b32 	%r435, 0, %r434, %p9;
	add.s32 	%r436, %r182, %r435;
	add.s64 	%rd242, %rd241, %rd350;
	selp.b32 	%r437, 0, %r436, %p42;
	add.s32 	%r438, %r183, %r437;
	add.s64 	%rd243, %rd242, %rd352;
	selp.b32 	%r439, 0, %r438, %p44;
	add.s32 	%r440, %r184, %r439;
	add.s64 	%rd244, %rd243, %rd354;
	selp.b32 	%r441, 0, %r440, %p10;
	add.s32 	%r442, %r185, %r441;
	add.s64 	%rd357, %rd244, %rd356;
	mov.b64 	{%r301, %r306}, %rd357;
	selp.b32 	%r443, 0, %r442, %p47;
	add.s32 	%r311, %r186, %r443;
	mov.b32 	%r417, 1;
	mov.b32 	%r418, 0;
	mov.b32 	%r419, -1;
	// begin inline asm
	shfl.sync.up.b32 %r300, %r301, %r417, %r418, %r419;
	// end inline asm
	// begin inline asm
	shfl.sync.up.b32 %r305, %r306, %r417, %r418, %r419;
	// end inline asm
	mov.b64 	%rd358, {%r300, %r305};
	// begin inline asm
	shfl.sync.up.b32 %r310, %r311, %r417, %r418, %r419;
	// end inline asm
	// begin inline asm
	shfl.sync.up.b32 %r315, %r316, %r417, %r418, %r419;
	// end inline asm
	setp.eq.s64 	%p48, %rd357, 0;
	selp.b32 	%r444, %r310, 0, %p48;
	setp.lt.s32 	%p49, %r288, 1;
	selp.b64 	%rd359, 0, %rd358, %p49;
	add.s64 	%rd360, %rd359, %rd357;
	mov.b64 	{%r321, %r326}, %rd360;
	selp.b32 	%r445, 0, %r444, %p49;
	add.s32 	%r331, %r445, %r311;
	mov.b32 	%r337, 2;
	// begin inline asm
	shfl.sync.up.b32 %r320, %r321, %r337, %r418, %r419;
	// end inline asm
	// begin inline asm
	shfl.sync.up.b32 %r325, %r326, %r337, %r418, %r419;
	// end inline asm
	mov.b64 	%rd361, {%r320, %r325};
	// begin inline asm
	shfl.sync.up.b32 %r330, %r331, %r337, %r418, %r419;
	// end inline asm
	// begin inline asm
	shfl.sync.up.b32 %r335, %r336, %r337, %r418, %r419;
	// end inline asm
	setp.eq.s64 	%p50, %rd360, 0;
	selp.b32 	%r446, %r330, 0, %p50;
	setp.lt.s32 	%p51, %r288, 2;
	selp.b64 	%rd362, 0, %rd361, %p51;
	add.s64 	%rd363, %rd362, %rd360;
	mov.b64 	{%r341, %r346}, %rd363;
	selp.b32 	%r447, 0, %r446, %p51;
	add.s32 	%r351, %r447, %r331;
	mov.b32 	%r357, 4;
	// begin inline asm
	shfl.sync.up.b32 %r340, %r341, %r357, %r418, %r419;
	// end inline asm
	// begin inline asm
	shfl.sync.up.b32 %r345, %r346, %r357, %r418, %r419;
	// end inline asm
	mov.b64 	%rd364, {%r340, %r345};
	// begin inline asm
	shfl.sync.up.b32 %r350, %r351, %r357, %r418, %r419;
	// end inline asm
	// begin inline asm
	shfl.sync.up.b32 %r355, %r356, %r357, %r418, %r419;
	// end inline asm
	setp.eq.s64 	%p52, %rd363, 0;
	selp.b32 	%r448, %r350, 0, %p52;
	setp.lt.s32 	%p53, %r288, 4;
	selp.b64 	%rd365, 0, %rd364, %p53;
	add.s64 	%rd366, %rd365, %rd363;
	mov.b64 	{%r361, %r366}, %rd366;
	selp.b32 	%r449, 0, %r448, %p53;
	add.s32 	%r371, %r449, %r351;
	mov.b32 	%r377, 8;
	// begin inline asm
	shfl.sync.up.b32 %r360, %r361, %r377, %r418, %r419;
	// end inline asm
	// begin inline asm
	shfl.sync.up.b32 %r365, %r366, %r377, %r418, %r419;
	// end inline asm
	mov.b64 	%rd367, {%r360, %r365};
	// begin inline asm
	shfl.sync.up.b32 %r370, %r371, %r377, %r418, %r419;
	// end inline asm
	// begin inline asm
	shfl.sync.up.b32 %r375, %r376, %r377, %r418, %r419;
	// end inline asm
	setp.eq.s64 	%p54, %rd366, 0;
	selp.b32 	%r450, %r370, 0, %p54;
	setp.lt.s32 	%p55, %r288, 8;
	selp.b64 	%rd368, 0, %rd367, %p55;
	add.s64 	%rd369, %rd368, %rd366;
	mov.b64 	{%r381, %r386}, %rd369;
	selp.b32 	%r451, 0, %r450, %p55;
	add.s32 	%r391, %r451, %r371;
	mov.b32 	%r397, 16;
	// begin inline asm
	shfl.sync.up.b32 %r380, %r381, %r397, %r418, %r419;
	// end inline asm
	// begin inline asm
	shfl.sync.up.b32 %r385, %r386, %r397, %r418, %r419;
	// end inline asm
	mov.b64 	%rd370, {%r380, %r385};
	// begin inline asm
	shfl.sync.up.b32 %r390, %r391, %r397, %r418, %r419;
	// end inline asm
	// begin inline asm
	shfl.sync.up.b32 %r395, %r396, %r397, %r418, %r419;
	// end inline asm
	setp.eq.s64 	%p56, %rd369, 0;
	selp.b32 	%r452, %r390, 0, %p56;
	setp.lt.s32 	%p57, %r288, 16;
	selp.b64 	%rd371, 0, %rd370, %p57;
	add.s64 	%rd245, %rd371, %rd369;
	mov.b64 	{%r401, %r406}, %rd245;
	selp.b32 	%r453, 0, %r452, %p57;
	add.s32 	%r411, %r453, %r391;
	// begin inline asm
	shfl.sync.up.b32 %r400, %r401, %r417, %r418, %r419;
	// end inline asm
	// begin inline asm
	shfl.sync.up.b32 %r405, %r406, %r417, %r418, %r419;
	// end inline asm
	mov.b64 	%rd1000, {%r400, %r405};
	// begin inline asm
	shfl.sync.up.b32 %r1877, %r411, %r417, %r418, %r419;
	// end inline asm
	// begin inline asm
	shfl.sync.up.b32 %r415, %r416, %r417, %r418, %r419;
	// end inline asm
	setp.ne.s32 	%p58, %r288, 31;
	@%p58 bra 	$L__BB6_238;
	shl.b32 	%r454, %r173, 4;
	mov.u32 	%r455, _ZN6thrust24THRUST_300001_SM_1000_NS8cuda_cub4core6detail5shmemE;
	add.s32 	%r456, %r455, %r454;
	st.shared.u64 	[%r456], %rd245;
	st.shared.u32 	[%r456+8], %r411;
$L__BB6_238:
	bar.sync 	0;
	ld.shared.u64 	%rd372, [_ZN6thrust24THRUST_300001_SM_1000_NS8cuda_cub4core6detail5shmemE];
	ld.shared.u32 	%r457, [_ZN6thrust24THRUST_300001_SM_1000_NS8cuda_cub4core6detail5shmemE+8];
	ld.shared.u64 	%rd373, [_ZN6thrust24THRUST_300001_SM_1000_NS8cuda_cub4core6detail5shmemE+16];
	ld.shared.u32 	%r458, [_ZN6thrust24THRUST_300001_SM_1000_NS8cuda_cub4core6detail5shmemE+24];
	add.s64 	%rd374, %rd373, %rd372;
	setp.eq.s64 	%p59, %rd373, 0;
	selp.b32 	%r459, %r457, 0, %p59;
	add.s32 	%r460, %r459, %r458;
	setp.eq.s32 	%p60, %r173, 2;
	selp.b64 	%rd375, %rd374, %rd372, %p60;
	selp.b32 	%r461, %r460, %r457, %p60;
	ld.shared.u64 	%rd376, [_ZN6thrust24THRUST_300001_SM_1000_NS8cuda_cub4core6detail5shmemE+32];
	ld.shared.u32 	%r462, [_ZN6thrust24THRUST_300001_SM_1000_NS8cuda_cub4core6detail5shmemE+40];
	add.s64 	%rd377, %rd376, %rd374;
	setp.eq.s64 	%p61, %rd376, 0;
	selp.b32 	%r463, %r460, 0, %p61;
	add.s32 	%r464, %r463, %r462;
	setp.eq.s32 	%p62, %r173, 3;
	selp.b64 	%rd378, %rd377, %rd375, %p62;
	selp.b32 	%r465, %r464, %r461, %p62;
	ld.shared.u64 	%rd379, [_ZN6thrust24THRUST_300001_SM_1000_NS8cuda_cub4core6detail5shmemE+48];
	ld.shared.u32 	%r466, [_ZN6thrust24THRUST_300001_SM_1000_NS8cuda_cub4core6detail5shmemE+56];
	add.s64 	%rd380, %rd379, %rd377;
	setp.eq.s64 	%p63, %rd379, 0;
	selp.b32 	%r467, %r464, 0, %p63;
	add.s32 	%r468, %r467, %r466;
	setp.eq.s32 	%p64, %r173, 4;
	selp.b64 	%rd381, %rd380, %rd378, %p64;
	selp.b32 	%r469, %r468, %r465, %p64;
	ld.shared.u64 	%rd382, [_ZN6thrust24THRUST_300001_SM_1000_NS8cuda_cub4core6detail5shmemE+64];
	ld.shared.u32 	%r470, [_ZN6thrust24THRUST_300001_SM_1000_NS8cuda_cub4core6detail5shmemE+72];
	add.s64 	%rd383, %rd382, %rd380;
	setp.eq.s64 	%p65, %rd382, 0;
	selp.b32 	%r471, %r468, 0, %p65;
	add.s32 	%r472, %r471, %r470;
	setp.eq.s32 	%p66, %r173, 5;
	selp.b64 	%rd384, %rd383, %rd381, %p66;
	selp.b32 	%r473, %r472, %r469, %p66;
	ld.shared.u64 	%rd385, [_ZN6thrust24THRUST_300001_SM_1000_NS8cuda_cub4core6detail5shmemE+80];
	ld.shared.u32 	%r474, [_ZN6thrust24THRUST_300001_SM_1000_NS8cuda_cub4core6detail5shmemE+88];
	add.s64 	%rd386, %rd385, %rd383;
	setp.eq.s64 	%p67, %rd385, 0;
	selp.b32 	%r475, %r472, 0, %p67;
	add.s32 	%r476, %r475, %r474;
	setp.eq.s32 	%p68, %r173, 6;
	selp.b64 	%rd387, %rd386, %rd384, %p68;
	selp.b32 	%r477, %r476, %r473, %p68;
	ld.shared.u64 	%rd388, [_ZN6thrust24THRUST_300001_SM_1000_NS8cuda_cub4core6detail5shmemE+96];
	ld.shared.u32 	%r478, [_ZN6thrust24THRUST_300001_SM_1000_NS8cuda_cub4core6detail5shmemE+104];
	add.s64 	%rd389, %rd388, %rd386;
	setp.eq.s64 	%p69, %rd388, 0;
	selp.b32 	%r479, %r476, 0, %p69;
	add.s32 	%r480, %r479, %r478;
	setp.eq.s32 	%p70, %r173, 7;
	selp.b64 	%rd247, %rd389, %rd387, %p70;
	selp.b32 	%r190, %r480, %r477, %p70;
	ld.shared.u64 	%rd390, [_ZN6thrust24THRUST_300001_SM_1000_NS8cuda_cub4core6detail5shmemE+112];
	ld.shared.u32 	%r481, [_ZN6thrust24THRUST_300001_SM_1000_NS8cuda_cub4core6detail5shmemE+120];
	add.s64 	%rd248, %rd390, %rd389;
	setp.eq.s64 	%p71, %rd390, 0;
	selp.b32 	%r482, %r480, 0, %p71;
	add.s32 	%r191, %r482, %r481;
	setp.lt.u32 	%p72, %r170, 32;
	@%p72 bra 	$L__BB6_240;
	setp.eq.s64 	%p73, %rd1000, 0;
	selp.b32 	%r483, %r190, 0, %p73;
	add.s32 	%r484, %r483, %r1877;
	setp.eq.s32 	%p74, %r288, 0;
	selp.b64 	%rd391, 0, %rd1000, %p74;
	add.s64 	%rd1000, %rd247, %rd391;
	selp.b32 	%r1877, %r190, %r484, %p74;
	bra.uni 	$L__BB6_276;
$L__BB6_240:
	setp.ne.s32 	%p75, %r170, 0;
	mul.wide.u32 	%rd392, %r2, 16;
	add.s64 	%rd250, %rd4, %rd392;
	@%p75 bra 	$L__BB6_242;
	st.shared.u64 	[_ZN6thrust24THRUST_300001_SM_1000_NS8cuda_cub4core6detail5shmemE+200], %rd248;
	st.shared.u32 	[_ZN6thrust24THRUST_300001_SM_1000_NS8cuda_cub4core6detail5shmemE+208], %r191;
	mov.b32 	%r485, 100;
	mov.b64 	%rd394, {%r191, %r485};
	add.s64 	%rd393, %rd250, 512;
	// begin inline asm
	st.relaxed.gpu.v2.u64 [%rd393], {%rd394, %rd248};
	// end inline asm
$L__BB6_242:
	not.b32 	%r193, %r170;
	mov.u32 	%r486, %nctaid.x;
	setp.gt.u32 	%p76, %r486, 499;
	@%p76 bra 	$L__BB6_244;
	membar.cta;
	bra.uni 	$L__BB6_245;
$L__BB6_244:
	mov.b32 	%r487, 450;
	// begin inline asm
	nanosleep.u32 %r487;
	// end inline asm
$L__BB6_245:
	mul.wide.s32 	%rd396, %r193, 16;
	add.s64 	%rd397, %rd250, %rd396;
	add.s64 	%rd251, %rd397, 512;
$L__BB6_246:
	// begin inline asm
	ld.relaxed.gpu.v2.u64 {%rd398, %rd990}, [%rd251];
	// end inline asm
	mov.b64 	{%r1865, %r1870}, %rd398;
	setp.eq.s32 	%p77, %r1870, 99;
	mov.b32 	%r488, -1;
	vote.sync.any.pred 	%p78, %p77, %r488;
	@%p78 bra 	$L__BB6_246;
	setp.eq.s32 	%p79, %r1870, 101;
	mov.b32 	%r510, -1;
	vote.sync.ballot.b32 	%r511, %p79, %r510;
	// begin inline asm
	mov.u32 %r490, %lanemask_ge;
	// end inline asm
	and.b32  	%r512, %r511, %r490;
	or.b32  	%r513, %r512, -2147483648;
	add.s32 	%r514, %r513, -1;
	not.b32 	%r515, %r513;
	and.b32  	%r516, %r515, %r514;
	popc.b32 	%r197, %r516;
	mov.b64 	{%r492, %r497}, %rd990;
	mov.b32 	%r508, 1;
	// begin inline asm
	shfl.sync.down.b32 %r491, %r492, %r508, %r197, %r510;
	// end inline asm
	// begin inline asm
	shfl.sync.down.b32 %r496, %r497, %r508, %r197, %r510;
	// end inline asm
	// begin inline asm
	shfl.sync.down.b32 %r501, %r1865, %r508, %r197, %r510;
	// end inline asm
	// begin inline asm
	shfl.sync.down.b32 %r506, %r507, %r508, %r197, %r510;
	// end inline asm
	setp.ge.s32 	%p81, %r288, %r197;
	@%p81 bra 	$L__BB6_249;
	mov.b64 	%rd401, {%r491, %r496};
	add.s64 	%rd253, %rd990, %rd401;
	setp.eq.s64 	%p82, %rd990, 0;
	selp.b32 	%r517, %r501, 0, %p82;
	add.s32 	%r1865, %r517, %r1865;
	mov.u64 	%rd990, %rd253;
$L__BB6_249:
	mov.b64 	{%r519, %r524}, %rd990;
	mov.b32 	%r535, 2;
	mov.b32 	%r537, -1;
	// begin inline asm
	shfl.sync.down.b32 %r518, %r519, %r535, %r197, %r537;
	// end inline asm
	// begin inline asm
	shfl.sync.down.b32 %r523, %r524, %r535, %r197, %r537;
	// end inline asm
	// begin inline asm
	shfl.sync.down.b32 %r528, %r1865, %r535, %r197, %r537;
	// end inline asm
	// begin inline asm
	shfl.sync.down.b32 %r533, %r534, %r535, %r197, %r537;
	// end inline asm
	add.s32 	%r206, %r288, 2;
	setp.gt.s32 	%p83, %r206, %r197;
	@%p83 bra 	$L__BB6_251;
	mov.b64 	%rd402, {%r518, %r523};
	add.s64 	%rd255, %rd990, %rd402;
	setp.eq.s64 	%p84, %rd990, 0;
	selp.b32 	%r538, %r528, 0, %p84;
	add.s32 	%r1865, %r538, %r1865;
	mov.u64 	%rd990, %rd255;
$L__BB6_251:
	mov.b64 	{%r540, %r545}, %rd990;
	mov.b32 	%r556, 4;
	mov.b32 	%r558, -1;
	// begin inline asm
	shfl.sync.down.b32 %r539, %r540, %r556, %r197, %r558;
	// end inline asm
	// begin inline asm
	shfl.sync.down.b32 %r544, %r545, %r556, %r197, %r558;
	// end inline asm
	// begin inline asm
	shfl.sync.down.b32 %r549, %r1865, %r556, %r197, %r558;
	// end inline asm
	// begin inline asm
	shfl.sync.down.b32 %r554, %r555, %r556, %r197, %r558;
	// end inline asm
	add.s32 	%r212, %r288, 4;
	setp.gt.s32 	%p85, %r212, %r197;
	@%p85 bra 	$L__BB6_253;
	mov.b64 	%rd403, {%r539, %r544};
	add.s64 	%rd257, %rd990, %rd403;
	setp.eq.s64 	%p86, %rd990, 0;
	selp.b32 	%r559, %r549, 0, %p86;
	add.s32 	%r1865, %r559, %r1865;
	mov.u64 	%rd990, %rd257;
$L__BB6_253:
	mov.b64 	{%r561, %r566}, %rd990;
	mov.b32 	%r577, 8;
	mov.b32 	%r579, -1;
	// begin inline asm
	shfl.sync.down.b32 %r560, %r561, %r577, %r197, %r579;
	// end inline asm
	// begin inline asm
	shfl.sync.down.b32 %r565, %r566, %r577, %r197, %r579;
	// end inline asm
	// begin inline asm
	shfl.sync.down.b32 %r570, %r1865, %r577, %r197, %r579;
	// end inline asm
	// begin inline asm
	shfl.sync.down.b32 %r575, %r576, %r577, %r197, %r579;
	// end inline asm
	add.s32 	%r218, %r288, 8;
	setp.gt.s32 	%p87, %r218, %r197;
	@%p87 bra 	$L__BB6_255;
	mov.b64 	%rd404, {%r560, %r565};
	add.s64 	%rd259, %rd990, %rd404;
	setp.eq.s64 	%p88, %rd990, 0;
	selp.b32 	%r580, %r570, 0, %p88;
	add.s32 	%r1865, %r580, %r1865;
	mov.u64 	%rd990, %rd259;
$L__BB6_255:
	mov.b64 	{%r582, %r587}, %rd990;
	mov.b32 	%r598, 16;
	mov.b32 	%r600, -1;
	// begin inline asm
	shfl.sync.down.b32 %r581, %r582, %r598, %r197, %r600;
	// end inline asm
	// begin inline asm
	shfl.sync.down.b32 %r586, %r587, %r598, %r197, %r600;
	// end inline asm
	// begin inline asm
	shfl.sync.down.b32 %r591, %r1865, %r598, %r197, %r600;
	// end inline asm
	// begin inline asm
	shfl.sync.down.b32 %r596, %r597, %r598, %r197, %r600;
	// end inline asm
	add.s32 	%r224, %r288, 16;
	setp.gt.s32 	%p89, %r224, %r197;
	@%p89 bra 	$L__BB6_257;
	mov.b64 	%rd405, {%r581, %r586};
	add.s64 	%rd261, %rd990, %rd405;
	setp.eq.s64 	%p90, %rd990, 0;
	selp.b32 	%r601, %r591, 0, %p90;
	add.s32 	%r1865, %r601, %r1865;
	mov.u64 	%rd990, %rd261;
$L__BB6_257:
	add.s32 	%r1871, %r2, %r193;
	add.s64 	%rd263, %rd4, 512;
$L__BB6_258:
	setp.ne.s32 	%p91, %r1870, 101;
	mov.b32 	%r602, -1;
	vote.sync.all.pred 	%p92, %p91, %r602;
	not.pred 	%p93, %p92;
	@%p93 bra 	$L__BB6_272;
	mul.wide.s32 	%rd486, %r1871, 16;
	add.s64 	%rd487, %rd263, %rd486;
	add.s64 	%rd265, %rd487, -512;
$L__BB6_260:
	// begin inline asm
	ld.relaxed.gpu.v2.u64 {%rd488, %rd996}, [%rd265];
	// end inline asm
	mov.b64 	{%r1873, %r1870}, %rd488;
	setp.eq.s32 	%p144, %r1870, 99;
	mov.b32 	%r693, -1;
	vote.sync.any.pred 	%p145, %p144, %r693;
	@%p145 bra 	$L__BB6_260;
	setp.eq.s32 	%p146, %r1870, 101;
	mov.b32 	%r714, -1;
	vote.sync.ballot.b32 	%r715, %p146, %r714;
	and.b32  	%r716, %r715, %r490;
	or.b32  	%r717, %r716, -2147483648;
	add.s32 	%r718, %r717, -1;
	not.b32 	%r719, %r717;
	and.b32  	%r720, %r719, %r718;
	popc.b32 	%r233, %r720;
	mov.b64 	{%r696, %r701}, %rd996;
	mov.b32 	%r712, 1;
	// begin inline asm
	shfl.sync.down.b32 %r695, %r696, %r712, %r233, %r714;
	// end inline asm
	// begin inline asm
	shfl.sync.down.b32 %r700, %r701, %r712, %r233, %r714;
	// end inline asm
	// begin inline asm
	shfl.sync.down.b32 %r705, %r1873, %r712, %r233, %r714;
	// end inline asm
	// begin inline asm
	shfl.sync.down.b32 %r710, %r711, %r712, %r233, %r714;
	// end inline asm
	setp.ge.s32 	%p148, %r288, %r233;
	@%p148 bra 	$L__BB6_263;
	mov.b64 	%rd491, {%r695, %r700};
	add.s64 	%rd267, %rd996, %rd491;
	setp.eq.s64 	%p149, %rd996, 0;
	selp.b32 	%r721, %r705, 0, %p149;
	add.s32 	%r1873, %r721, %r1873;
	mov.u64 	%rd996, %rd267;
$L__BB6_263:
	mov.b64 	{%r723, %r728}, %rd996;
	mov.b32 	%r739, 2;
	mov.b32 	%r741, -1;
	// begin inline asm
	shfl.sync.down.b32 %r722, %r723, %r739, %r233, %r741;
	// end inline asm
	// begin inline asm
	shfl.sync.down.b32 %r727, %r728, %r739, %r233, %r741;
	// end inline asm
	// begin inline asm
	shfl.sync.down.b32 %r732, %r1873, %r739, %r233, %r741;
	// end inline asm
	// begin inline asm
	shfl.sync.down.b32 %r737, %r738, %r739, %r233, %r741;
	// end inline asm
	setp.gt.s32 	%p150, %r206, %r233;
	@%p150 bra 	$L__BB6_265;
	mov.b64 	%rd492, {%r722, %r727};
	add.s64 	%rd269, %rd996, %rd492;
	setp.eq.s64 	%p151, %rd996, 0;
	selp.b32 	%r742, %r732, 0, %p151;
	add.s32 	%r1873, %r742, %r1873;
	mov.u64 	%rd996, %rd269;
$L__BB6_265:
	mov.b64 	{%r744, %r749}, %rd996;
	mov.b32 	%r760, 4;
	mov.b32 	%r762, -1;
	// begin inline asm
	shfl.sync.down.b32 %r743, %r744, %r760, %r233, %r762;
	// end inline asm
	// begin inline asm
	shfl.sync.down.b32 %r748, %r749, %r760, %r233, %r762;
	// end inline asm
	// begin inline asm
	shfl.sync.down.b32 %r753, %r1873, %r760, %r233, %r762;
	// end inline asm
	// begin inline asm
	shfl.sync.down.b32 %r758, %r759, %r760, %r233, %r762;
	// end inline asm
	setp.gt.s32 	%p152, %r212, %r233;
	@%p152 bra 	$L__BB6_267;
	mov.b64 	%rd493, {%r743, %r748};
	add.s64 	%rd271, %rd996, %rd493;
	setp.eq.s64 	%p153, %rd996, 0;
	selp.b32 	%r763, %r753, 0, %p153;
	add.s32 	%r1873, %r763, %r1873;
	mov.u64 	%rd996, %rd271;
$L__BB6_267:
	mov.b64 	{%r765, %r770}, %rd996;
	mov.b32 	%r781, 8;
	mov.b32 	%r783, -1;
	// begin inline asm
	shfl.sync.down.b32 %r764, %r765, %r781, %r233, %r783;
	// end inline asm
	// begin inline asm
	shfl.sync.down.b32 %r769, %r770, %r781, %r233, %r783;
	// end inline asm
	// begin inline asm
	shfl.sync.down.b32 %r774, %r1873, %r781, %r233, %r783;
	// end inline asm
	// begin inline asm
	shfl.sync.down.b32 %r779, %r780, %r781, %r233, %r783;
	// end inline asm
	setp.gt.s32 	%p154, %r218, %r233;
	@%p154 bra 	$L__BB6_269;
	mov.b64 	%rd494, {%r764, %r769};
	add.s64 	%rd273, %rd996, %rd494;
	setp.eq.s64 	%p155, %rd996, 0;
	selp.b32 	%r784, %r774, 0, %p155;
	add.s32 	%r1873, %r784, %r1873;
	mov.u64 	%rd996, %rd273;
$L__BB6_269:
	mov.b64 	{%r786, %r791}, %rd996;
	mov.b32 	%r802, 16;
	mov.b32 	%r804, -1;
	// begin inline asm
	shfl.sync.down.b32 %r785, %r786, %r802, %r233, %r804;
	// end inline asm
	// begin inline asm
	shfl.sync.down.b32 %r790, %r791, %r802, %r233, %r804;
	// end inline asm
	// begin inline asm
	shfl.sync.down.b32 %r795, %r1873, %r802, %r233, %r804;
	// end inline asm
	// begin inline asm
	shfl.sync.down.b32 %r800, %r801, %r802, %r233, %r804;
	// end inline asm
	setp.gt.s32 	%p156, %r224, %r233;
	@%p156 bra 	$L__BB6_271;
	mov.b64 	%rd495, {%r785, %r790};
	add.s64 	%rd275, %rd996, %rd495;
	setp.eq.s64 	%p157, %rd996, 0;
	selp.b32 	%r805, %r795, 0, %p157;
	add.s32 	%r1873, %r805, %r1873;
	mov.u64 	%rd996, %rd275;
$L__BB6_271:
	add.s64 	%rd277, %rd996, %rd990;
	setp.eq.s64 	%p158, %rd990, 0;
	selp.b32 	%r806, %r1873, 0, %p158;
	add.s32 	%r1865, %r806, %r1865;
	add.s32 	%r1871, %r1871, -32;
	mov.u64 	%rd990, %rd277;
	bra.uni 	$L__BB6_258;
$L__BB6_272:
	setp.ne.s32 	%p94, %r170, 0;
	@%p94 bra 	$L__BB6_274;
	add.s64 	%rd408, %rd990, %rd248;
	setp.eq.s64 	%p95, %rd248, 0;
	selp.b32 	%r604, %r1865, 0, %p95;
	add.s32 	%r605, %r604, %r191;
	mov.b32 	%r606, 101;
	mov.b64 	%rd407, {%r605, %r606};
	add.s64 	%rd406, %rd250, 512;
	// begin inline asm
	st.relaxed.gpu.v2.u64 [%rd406], {%rd407, %rd408};
	// end inline asm
	st.shared.u64 	[_ZN6thrust24THRUST_300001_SM_1000_NS8cuda_cub4core6detail5shmemE+168], %rd990;
	st.shared.u32 	[_ZN6thrust24THRUST_300001_SM_1000_NS8cuda_cub4core6detail5shmemE+176], %r1865;
	st.shared.u64 	[_ZN6thrust24THRUST_300001_SM_1000_NS8cuda_cub4core6detail5shmemE+184], %rd408;
	st.shared.u32 	[_ZN6thrust24THRUST_300001_SM_1000_NS8cuda_cub4core6detail5shmemE+192], %r605;
$L__BB6_274:
	setp.ne.s32 	%p96, %r288, 0;
	@%p96 bra 	$L__BB6_276;
	st.shared.u64 	[_ZN6thrust24THRUST_300001_SM_1000_NS8cuda_cub4core6detail5shmemE+136], %rd990;
	st.shared.u32 	[_ZN6thrust24THRUST_300001_SM_1000_NS8cuda_cub4core6detail5shmemE+144], %r1865;
	mov.u64 	%rd1000, %rd990;
	mov.u32 	%r1877, %r1865;
$L__BB6_276:
	setp.eq.s32 	%p97, %r170, 0;
	bar.sync 	0;
	@%p97 bra 	$L__BB6_278;
	ld.shared.u32 	%r607, [_ZN6thrust24THRUST_300001_SM_1000_NS8cuda_cub4core6detail5shmemE+144];
	ld.shared.u64 	%rd409, [_ZN6thrust24THRUST_300001_SM_1000_NS8cuda_cub4core6detail5shmemE+136];
	add.s64 	%rd279, %rd409, %rd1000;
	setp.eq.s64 	%p98, %rd1000, 0;
	selp.b32 	%r608, %r607, 0, %p98;
	add.s32 	%r1877, %r608, %r1877;
	mov.u64 	%rd1000, %rd279;
$L__BB6_278:
	mul.lo.s32 	%r609, %r170, 9;
	cvt.u64.u32 	%rd410, %r609;
	setp.eq.s64 	%p99, %rd6, %rd410;
	setp.ne.s64 	%p100, %rd988, %rd225;
	or.pred  	%p101, %p99, %p100;
	selp.u64 	%rd411, 1, 0, %p101;
	add.s64 	%rd281, %rd1000, %rd411;
	selp.b32 	%r610, 0, %r1877, %p101;
	add.s32 	%r264, %r610, %r178;
	add.s64 	%rd282, %rd238, %rd1000;
	selp.b32 	%r611, 0, %r264, %p6;
	add.s32 	%r265, %r179, %r611;
	add.s64 	%rd283, %rd239, %rd1000;
	selp.b32 	%r612, 0, %r265, %p7;
	add.s32 	%r266, %r180, %r612;
	add.s64 	%rd284, %rd240, %rd1000;
	selp.b32 	%r613, 0, %r266, %p8;
	add.s32 	%r267, %r181, %r613;
	add.s64 	%rd285, %rd241, %rd1000;
	selp.b32 	%r614, 0, %r267, %p9;
	add.s32 	%r268, %r182, %r614;
	add.s64 	%rd286, %rd242, %rd1000;
	add.s32 	%r615, %r609, 5;
	cvt.u64.u32 	%rd412, %r615;
	setp.eq.s64 	%p102, %rd6, %rd412;
	setp.ne.s64 	%p103, %rd229, %rd230;
	or.pred  	%p11, %p102, %p103;
	selp.b32 	%r616, 0, %r268, %p11;
	add.s32 	%r269, %r183, %r616;
	add.s64 	%rd287, %rd243, %rd1000;
	add.s32 	%r617, %r609, 6;
	cvt.u64.u32 	%rd413, %r617;
	setp.eq.s64 	%p104, %rd6, %rd413;
	setp.ne.s64 	%p105, %rd230, %rd231;
	selp.b32 	%r618, 0, %r269, %p105;
	selp.b32 	%r619, 0, %r618, %p104;
	add.s32 	%r270, %r184, %r619;
	add.s64 	%rd288, %rd244, %rd1000;
	selp.b32 	%r620, 0, %r270, %p10;
	add.s32 	%r271, %r185, %r620;
	ld.shared.u64 	%rd289, [_ZN6thrust24THRUST_300001_SM_1000_NS8cuda_cub4core6detail5shmemE+200];
	ld.shared.u64 	%rd1007, [_ZN6thrust24THRUST_300001_SM_1000_NS8cuda_cub4core6detail5shmemE+184];
	ld.shared.u32 	%r272, [_ZN6thrust24THRUST_300001_SM_1000_NS8cuda_cub4core6detail5shmemE+192];
	ld.shared.u64 	%rd291, [_ZN6thrust24THRUST_300001_SM_1000_NS8cuda_cub4core6detail5shmemE+168];
	setp.lt.s64 	%p106, %rd289, 257;
	@%p106 bra 	$L__BB6_304;
	bar.sync 	0;
	mul.lo.s32 	%r624, %r170, 9;
	cvt.u64.u32 	%rd453, %r624;
	setp.ne.s64 	%p122, %rd6, %rd453;
	setp.eq.s64 	%p123, %rd988, %rd225;
	and.pred  	%p124, %p122, %p123;
	@%p124 bra 	$L__BB6_281;
	cvt.u32.u64 	%r625, %rd291;
	cvt.u32.u64 	%r626, %rd1000;
	sub.s32 	%r627, %r626, %r625;
	shl.b32 	%r628, %r627, 4;
	mov.u32 	%r629, _ZN6thrust24THRUST_300001_SM_1000_NS8cuda_cub4core6detail5shmemE;
	add.s32 	%r630, %r629, %r628;
	st.shared.u64 	[%r630], %rd988;
	st.shared.u32 	[%r630+8], %r1877;
$L__BB6_281:
	not.pred 	%p125, %p6;
	@%p125 bra 	$L__BB6_283;
	cvt.u32.u64 	%r631, %rd291;
	cvt.u32.u64 	%r632, %rd281;
	sub.s32 	%r633, %r632, %r631;
	shl.b32 	%r634, %r633, 4;
	mov.u32 	%r635, _ZN6thrust24THRUST_300001_SM_1000_NS8cuda_cub4core6detail5shmemE;
	add.s32 	%r636, %r635, %r634;
	st.shared.u64 	[%r636], %rd225;
	st.shared.u32 	[%r636+8], %r264;
$L__BB6_283:
	not.pred 	%p126, %p7;
	@%p126 bra 	$L__BB6_285;
	cvt.u32.u64 	%r637, %rd291;
	cvt.u32.u64 	%r638, %rd282;
	sub.s32 	%r639, %r638, %r637;
	shl.b32 	%r640, %r639, 4;
	mov.u32 	%r641, _ZN6thrust24THRUST_300001_SM_1000_NS8cuda_cub4core6detail5shmemE;
	add.s32 	%r642, %r641, %r640;
	st.shared.u64 	[%r642], %rd226;
	st.shared.u32 	[%r642+8], %r265;
$L__BB6_285:
	not.pred 	%p127, %p8;
	@%p127 bra 	$L__BB6_287;
	cvt.u32.u64 	%r643, %rd291;
	cvt.u32.u64 	%r644, %rd283;
	sub.s32 	%r645, %r644, %r643;
	shl.b32 	%r646, %r645, 4;
	mov.u32 	%r647, _ZN6thrust24THRUST_300001_SM_1000_NS8cuda_cub4core6detail5shmemE;
	add.s32 	%r648, %r647, %r646;
	st.shared.u64 	[%r648], %rd227;
	st.shared.u32 	[%r648+8], %r266;
$L__BB6_287:
	not.pred 	%p128, %p9;
	@%p128 bra 	$L__BB6_289;
	cvt.u32.u64 	%r649, %rd291;
	cvt.u32.u64 	%r650, %rd284;
	sub.s32 	%r651, %r650, %r649;
	shl.b32 	%r652, %r651, 4;
	mov.u32 	%r653, _ZN6thrust24THRUST_300001_SM_1000_NS8cuda_cub4core6detail5shmemE;
	add.s32 	%r654, %r653, %r652;
	st.shared.u64 	[%r654], %rd228;
	st.shared.u32 	[%r654+8], %r267;
$L__BB6_289:
	not.pred 	%p129, %p11;
	@%p129 bra 	$L__BB6_291;
	cvt.u32.u64 	%r655, %rd291;
	cvt.u32.u64 	%r656, %rd285;
	sub.s32 	%r657, %r656, %r655;
	shl.b32 	%r658, %r657, 4;
	mov.u32 	%r659, _ZN6thrust24THRUST_300001_SM_1000_NS8cuda_cub4core6detail5shmemE;
	add.s32 	%r660, %r659, %r658;
	st.shared.u64 	[%r660], %rd229;
	st.shared.u32 	[%r660+8], %r268;
$L__BB6_291:
	mad.lo.s32 	%r661, %r170, 9, 6;
	cvt.u64.u32 	%rd454, %r661;
	setp.ne.s64 	%p130, %rd6, %rd454;
	setp.eq.s64 	%p131, %rd230, %rd231;
	and.pred  	%p132, %p130, %p131;
	@%p132 bra 	$L__BB6_293;
	cvt.u32.u64 	%r662, %rd291;
	cvt.u32.u64 	%r663, %rd286;
	sub.s32 	%r664, %r663, %r662;
	shl.b32 	%r665, %r664, 4;
	mov.u32 	%r666, _ZN6thrust24THRUST_300001_SM_1000_NS8cuda_cub4core6detail5shmemE;
	add.s32 	%r667, %r666, %r665;
	st.shared.u64 	[%r667], %rd230;
	st.shared.u32 	[%r667+8], %r269;
$L__BB6_293:
	not.pred 	%p133, %p10;
	@%p133 bra 	$L__BB6_295;
	cvt.u32.u64 	%r668, %rd291;
	cvt.u32.u64 	%r669, %rd287;
	sub.s32 	%r670, %r669, %r668;
	shl.b32 	%r671, %r670, 4;
	mov.u32 	%r672, _ZN6thrust24THRUST_300001_SM_1000_NS8cuda_cub4core6detail5shmemE;
	add.s32 	%r673, %r672, %r671;
	st.shared.u64 	[%r673], %rd231;
	st.shared.u32 	[%r673+8], %r270;
$L__BB6_295:
	mad.lo.s32 	%r674, %r170, 9, 8;
	cvt.u64.u32 	%rd455, %r674;
	setp.ne.s64 	%p134, %rd6, %rd455;
	setp.eq.s64 	%p135, %rd232, %rd233;
	and.pred  	%p136, %p134, %p135;
	@%p136 bra 	$L__BB6_297;
	cvt.u32.u64 	%r675, %rd291;
	cvt.u32.u64 	%r676, %rd288;
	sub.s32 	%r677, %r676, %r675;
	shl.b32 	%r678, %r677, 4;
	mov.u32 	%r679, _ZN6thrust24THRUST_300001_SM_1000_NS8cuda_cub4core6detail5shmemE;
	add.s32 	%r680, %r679, %r678;
	st.shared.u64 	[%r680], %rd232;
	st.shared.u32 	[%r680+8], %r271;
$L__BB6_297:
	bar.sync 	0;
	cvt.u64.u32 	%rd1006, %r170;
	setp.le.u64 	%p137, %rd289, %rd1006;
	@%p137 bra 	$L__BB6_322;
	not.b64 	%rd456, %rd1006;
	add.s64 	%rd293, %rd289, %rd456;
	shr.u64 	%rd457, %rd293, 8;
	add.s64 	%rd458, %rd457, 1;
	and.b64  	%rd1002, %rd458, 3;
	and.b64  	%rd459, %rd293, 768;
	setp.eq.s64 	%p138, %rd459, 768;
	@%p138 bra 	$L__BB6_301;
	add.s64 	%rd460, %rd291, %rd1006;
	shl.b64 	%rd461, %rd460, 2;
	add.s64 	%rd1004, %rd2, %rd461;
	shl.b64 	%rd462, %rd460, 3;
	add.s64 	%rd1003, %rd3, %rd462;
	shl.b32 	%r681, %r170, 4;
	mov.u32 	%r682, _ZN6thrust24THRUST_300001_SM_1000_NS8cuda_cub4core6detail5shmemE;
	add.s32 	%r683, %r681, %r682;
	add.s32 	%r1879, %r683, 8;
	shl.b64 	%rd463, %rd1002, 8;
	add.s64 	%rd1006, %rd463, %rd1006;
$L__BB6_300:
	.pragma "nounroll";
	ld.shared.u64 	%rd464, [%r1879+-8];
	ld.shared.u32 	%r684, [%r1879];
	st.global.u64 	[%rd1003], %rd464;
	st.global.u32 	[%rd1004], %r684;
	add.s64 	%rd1004, %rd1004, 1024;
	add.s64 	%rd1003, %rd1003, 2048;
	add.s32 	%r1879, %r1879, 4096;
	add.s64 	%rd1002, %rd1002, -1;
	setp.ne.s64 	%p139, %rd1002, 0;
	@%p139 bra 	$L__BB6_300;
$L__BB6_301:
	setp.lt.u64 	%p140, %rd293, 768;
	@%p140 bra 	$L__BB6_322;
	mov.u32 	%r687, _ZN6thrust24THRUST_300001_SM_1000_NS8cuda_cub4core6detail5shmemE;
$L__BB6_303:
	cvt.u32.u64 	%r685, %rd1006;
	add.s64 	%rd465, %rd1006, %rd291;
	shl.b32 	%r686, %r685, 4;
	add.s32 	%r688, %r687, %r686;
	ld.shared.u64 	%rd466, [%r688];
	ld.shared.u32 	%r689, [%r688+8];
	shl.b64 	%rd467, %rd465, 3;
	add.s64 	%rd468, %rd3, %rd467;
	st.global.u64 	[%rd468], %rd466;
	shl.b64 	%rd469, %rd465, 2;
	add.s64 	%rd470, %rd2, %rd469;
	st.global.u32 	[%rd470], %r689;
	and.b64  	%rd471, %rd1006, 4294967295;
	add.s64 	%rd472, %rd291, %rd471;
	ld.shared.u64 	%rd473, [%r688+4096];
	ld.shared.u32 	%r690, [%r688+4104];
	shl.b64 	%rd474, %rd472, 3;
	add.s64 	%rd475, %rd3, %rd474;
	st.global.u64 	[%rd475+2048], %rd473;
	shl.b64 	%rd476, %rd472, 2;
	add.s64 	%rd477, %rd2, %rd476;
	st.global.u32 	[%rd477+1024], %r690;
	ld.shared.u64 	%rd478, [%r688+8192];
	ld.shared.u32 	%r691, [%r688+8200];
	st.global.u64 	[%rd475+4096], %rd478;
	st.global.u32 	[%rd477+2048], %r691;
	ld.shared.u64 	%rd479, [%r688+12288];
	ld.shared.u32 	%r692, [%r688+12296];
	st.global.u64 	[%rd475+6144], %rd479;
	st.global.u32 	[%rd477+3072], %r692;
	add.s64 	%rd480, %rd1006, 1024;
	and.b64  	%rd1006, %rd480, 4294967295;
	setp.gt.u64 	%p141, %rd289, %rd1006;
	@%p141 bra 	$L__BB6_303;
	bra.uni 	$L__BB6_322;
$L__BB6_304:
	mul.lo.s32 	%r621, %r170, 9;
	cvt.u64.u32 	%rd414, %r621;
	setp.ne.s64 	%p107, %rd6, %rd414;
	setp.eq.s64 	%p108, %rd988, %rd225;
	and.pred  	%p109, %p107, %p108;
	@%p109 bra 	$L__BB6_306;
	shl.b64 	%rd415, %rd1000, 3;
	add.s64 	%rd416, %rd3, %rd415;
	st.global.u64 	[%rd416], %rd988;
	shl.b64 	%rd417, %rd1000, 2;
	add.s64 	%rd418, %rd2, %rd417;
	st.global.u32 	[%rd418], %r1877;
$L__BB6_306:
	not.pred 	%p110, %p6;
	@%p110 bra 	$L__BB6_308;
	shl.b64 	%rd419, %rd281, 3;
	add.s64 	%rd420, %rd3, %rd419;
	st.global.u64 	[%rd420], %rd225;
	shl.b64 	%rd421, %rd281, 2;
	add.s64 	%rd422, %rd2, %rd421;
	st.global.u32 	[%rd422], %r264;
$L__BB6_308:
	not.pred 	%p111, %p7;
	@%p111 bra 	$L__BB6_310;
	shl.b64 	%rd423, %rd282, 3;
	add.s64 	%rd424, %rd3, %rd423;
	st.global.u64 	[%rd424], %rd226;
	shl.b64 	%rd425, %rd282, 2;
	add.s64 	%rd426, %rd2, %rd425;
	st.global.u32 	[%rd426], %r265;
$L__BB6_310:
	not.pred 	%p112, %p8;
	@%p112 bra 	$L__BB6_312;
	shl.b64 	%rd427, %rd283, 3;
	add.s64 	%rd428, %rd3, %rd427;
	st.global.u64 	[%rd428], %rd227;
	shl.b64 	%rd429, %rd283, 2;
	add.s64 	%rd430, %rd2, %rd429;
	st.global.u32 	[%rd430], %r266;
$L__BB6_312:
	not.pred 	%p113, %p9;
	@%p113 bra 	$L__BB6_314;
	shl.b64 	%rd431, %rd284, 3;
	add.s64 	%rd432, %rd3, %rd431;
	st.global.u64 	[%rd432], %rd228;
	shl.b64 	%rd433, %rd284, 2;
	add.s64 	%rd434, %rd2, %rd433;
	st.global.u32 	[%rd434], %r267;
$L__BB6_314:
	not.pred 	%p114, %p11;
	@%p114 bra 	$L__BB6_316;
	shl.b64 	%rd435, %rd285, 3;
	add.s64 	%rd436, %rd3, %rd435;
	st.global.u64 	[%rd436], %rd229;
	shl.b64 	%rd437, %rd285, 2;
	add.s64 	%rd438, %rd2, %rd437;
	st.global.u32 	[%rd438], %r268;
$L__BB6_316:
	mad.lo.s32 	%r622, %r170, 9, 6;
	cvt.u64.u32 	%rd439, %r622;
	setp.ne.s64 	%p115, %rd6, %rd439;
	setp.eq.s64 	%p116, %rd230, %rd231;
	and.pred  	%p117, %p115, %p116;
	@%p117 bra 	$L__BB6_318;
	shl.b64 	%rd440, %rd286, 3;
	add.s64 	%rd441, %rd3, %rd440;
	st.global.u64 	[%rd441], %rd230;
	shl.b64 	%rd442, %rd286, 2;
	add.s64 	%rd443, %rd2, %rd442;
	st.global.u32 	[%rd443], %r269;
$L__BB6_318:
	not.pred 	%p118, %p10;
	@%p118 bra 	$L__BB6_320;
	shl.b64 	%rd444, %rd287, 3;
	add.s64 	%rd445, %rd3, %rd444;
	st.global.u64 	[%rd445], %rd231;
	shl.b64 	%rd446, %rd287, 2;
	add.s64 	%rd447, %rd2, %rd446;
	st.global.u32 	[%rd447], %r270;
$L__BB6_320:
	mad.lo.s32 	%r623, %r170, 9, 8;
	cvt.u64.u32 	%rd448, %r623;
	setp.ne.s64 	%p119, %rd6, %rd448;
	setp.eq.s64 	%p120, %rd232, %rd233;
	and.pred  	%p121, %p119, %p120;
	@%p121 bra 	$L__BB6_322;
	shl.b64 	%rd449, %rd288, 3;
	add.s64 	%rd450, %rd3, %rd449;
	st.global.u64 	[%rd450], %rd232;
	shl.b64 	%rd451, %rd288, 2;
	add.s64 	%rd452, %rd2, %rd451;
	st.global.u32 	[%rd452], %r271;
$L__BB6_322:
	setp.ne.s32 	%p142, %r170, 255;
	@%p142 bra 	$L__BB6_326;
	setp.ne.s64 	%p143, %rd6, 2304;
	@%p143 bra 	$L__BB6_325;
	shl.b64 	%rd481, %rd1007, 3;
	add.s64 	%rd482, %rd3, %rd481;
	st.global.u64 	[%rd482], %rd233;
	shl.b64 	%rd483, %rd1007, 2;
	add.s64 	%rd484, %rd2, %rd483;
	st.global.u32 	[%rd484], %r272;
	add.s64 	%rd1007, %rd1007, 1;
$L__BB6_325:
	ld.param.u64 	%rd933, [_ZN6thrust24THRUST_300001_SM_1000_NS8cuda_cub4core6detail13_kernel_agentINS1_15__reduce_by_key16ReduceByKeyAgentIPyNS0_17constant_iteratorIiNS0_11use_defaultES9_EES7_PiN4cuda3std3__48equal_toIyEENSE_4plusIiEEPllEEJS7_SA_S7_SB_SJ_N3cub18CUB_300001_SM_100024ReduceByKeyScanTileStateIilLb1EEESG_SI_llEEEvDpT0__param_4];
	cvta.to.global.u64 	%rd485, %rd933;
	st.global.u64 	[%rd485], %rd1007;
$L__BB6_326:
	ret;

}
	// .globl	_ZN3cub18CUB_300001_SM_10006detail11EmptyKernelIvEEvv
.visible .entry _ZN3cub18CUB_300001_SM_10006detail11EmptyKernelIvEEvv()
{


	ret;

}
	// .globl	_ZN3cub18CUB_300001_SM_10006detail9transform16transform_kernelINS2_10policy_hubILb1EN4cuda3std3__45tupleIJPyEEEE10policy1000Ei8last_merS9_JS9_EEEvT0_iT1_T2_DpNS2_10kernel_argIT3_EE
.visible .entry _ZN3cub18CUB_300001_SM_10006detail9transform16transform_kernelINS2_10policy_hubILb1EN4cuda3std3__45tupleIJPyEEEE10policy1000Ei8last_merS9_JS9_EEEvT0_iT1_T2_DpNS2_10kernel_argIT3_EE(
	.param .u32 _ZN3cub18CUB_300001_SM_10006detail9transform16transform_kernelINS2_10policy_hubILb1EN4cuda3std3__45tupleIJPyEEEE10policy1000Ei8last_merS9_JS9_EEEvT0_iT1_T2_DpNS2_10kernel_argIT3_EE_param_0,
	.param .u32 _ZN3cub18CUB_300001_SM_10006detail9transform16transform_kernelINS2_10policy_hubILb1EN4cuda3std3__45tupleIJPyEEEE10policy1000Ei8last_merS9_JS9_EEEvT0_iT1_T2_DpNS2_10kernel_argIT3_EE_param_1,
	.param .align 8 .b8 _ZN3cub18CUB_300001_SM_10006detail9transform16transform_kernelINS2_10policy_hubILb1EN4cuda3std3__45tupleIJPyEEEE10policy1000Ei8last_merS9_JS9_EEEvT0_iT1_T2_DpNS2_10kernel_argIT3_EE_param_2[8],
	.param .u64 .ptr .align 1 _ZN3cub18CUB_300001_SM_10006detail9transform16transform_kernelINS2_10policy_hubILb1EN4cuda3std3__45tupleIJPyEEEE10policy1000Ei8last_merS9_JS9_EEEvT0_iT1_T2_DpNS2_10kernel_argIT3_EE_param_3,
	.param .align 8 .b8 _ZN3cub18CUB_300001_SM_10006detail9transform16transform_kernelINS2_10policy_hubILb1EN4cuda3std3__45tupleIJPyEEEE10policy1000Ei8last_merS9_JS9_EEEvT0_iT1_T2_DpNS2_10kernel_argIT3_EE_param_4[16]
)
.maxntid 128
{
	.reg .pred 	%p<67>;
	.reg .b32 	%r<167>;
	.reg .b64 	%rd<287>;

	ld.param.u64 	%rd142, [_ZN3cub18CUB_300001_SM_10006detail9transform16transform_kernelINS2_10policy_hubILb1EN4cuda3std3__45tupleIJPyEEEE10policy1000Ei8last_merS9_JS9_EEEvT0_iT1_T2_DpNS2_10kernel_argIT3_EE_param_2];
	ld.param.u32 	%r46, [_ZN3cub18CUB_300001_SM_10006detail9transform16transform_kernelINS2_10policy_hubILb1EN4cuda3std3__45tupleIJPyEEEE10policy1000Ei8last_merS9_JS9_EEEvT0_iT1_T2_DpNS2_10kernel_argIT3_EE_param_0];
	ld.param.u64 	%rd143, [_ZN3cub18CUB_300001_SM_10006detail9transform16transform_kernelINS2_10policy_hubILb1EN4cuda3std3__45tupleIJPyEEEE10policy1000Ei8last_merS9_JS9_EEEvT0_iT1_T2_DpNS2_10kernel_argIT3_EE_param_4];
	ld.param.u32 	%r45, [_ZN3cub18CUB_300001_SM_10006detail9transform16transform_kernelINS2_10policy_hubILb1EN4cuda3std3__45tupleIJPyEEEE10policy1000Ei8last_merS9_JS9_EEEvT0_iT1_T2_DpNS2_10kernel_argIT3_EE_param_1];
	ld.param.u64 	%rd144, [_ZN3cub18CUB_300001_SM_10006detail9transform16transform_kernelINS2_10policy_hubILb1EN4cuda3std3__45tupleIJPyEEEE10policy1000Ei8last_merS9_JS9_EEEvT0_iT1_T2_DpNS2_10kernel_argIT3_EE_param_3];
	cvta.to.global.u64 	%rd1, %rd144;
	cvta.to.global.u64 	%rd2, %rd143;
	shl.b32 	%r1, %r45, 7;
	mov.u32 	%r47, %ctaid.x;
	mul.lo.s32 	%r2, %r1, %r47;
	sub.s32 	%r3, %r46, %r2;
	min.s32 	%r4, %r1, %r3;
	shl.b32 	%r5, %r4, 3;
	mov.u32 	%r6, %tid.x;
	shl.b32 	%r157, %r6, 7;
	setp.ge.s32 	%p1, %r157, %r5;
	@%p1 bra 	$L__BB8_3;
	mul.wide.u32 	%rd145, %r6, 128;
	add.s64 	%rd146, %rd2, %rd145;
	mul.wide.s32 	%rd147, %r2, 8;
	add.s64 	%rd255, %rd146, %rd147;
$L__BB8_2:
	.pragma "nounroll";
	// begin inline asm
	prefetch.global.L2 [%rd255];
	// end inline asm
	add.s32 	%r157, %r157, 16384;
	add.s64 	%rd255, %rd255, 16384;
	setp.lt.s32 	%p2, %r157, %r5;
	@%p2 bra 	$L__BB8_2;
$L__BB8_3:
	mul.wide.s32 	%rd149, %r2, 8;
	add.s64 	%rd7, %rd2, %rd149;
	add.s64 	%rd8, %rd1, %rd149;
	setp.gt.s32 	%p3, %r1, %r3;
	@%p3 bra 	$L__BB8_9;
	setp.lt.s32 	%p4, %r45, 1;
	@%p4 bra 	$L__BB8_147;
	and.b32  	%r10, %r45, 7;
	setp.lt.u32 	%p5, %r45, 8;
	mov.b32 	%r164, 0;
	@%p5 bra 	$L__BB8_38;
	and.b32  	%r164, %r45, 2147483640;
	neg.s32 	%r159, %r164;
	mul.wide.u32 	%rd150, %r6, 8;
	add.s64 	%rd256, %rd149, %rd150;
	add.s32 	%r158, %r6, 128;
$L__BB8_7:
	.pragma "nounroll";
	mul.wide.s32 	%rd151, %r158, 8;
	add.s64 	%rd12, %rd149, %rd151;
	add.s64 	%rd152, %rd2, %rd256;
	ld.global.u64 	%rd13, [%rd152];
	or.b64  	%rd153, %rd13, %rd142;
	and.b64  	%rd154, %rd153, -4294967296;
	setp.ne.s64 	%p6, %rd154, 0;
	@%p6 bra 	$L__BB8_15;
	cvt.u32.u64 	%r49, %rd142;
	cvt.u32.u64 	%r50, %rd13;
	rem.u32 	%r51, %r50, %r49;
	cvt.u64.u32 	%rd257, %r51;
	bra.uni 	$L__BB8_16;
$L__BB8_9:
	setp.lt.s32 	%p28, %r45, 1;
	@%p28 bra 	$L__BB8_147;
	and.b32  	%r14, %r45, 7;
	setp.lt.u32 	%p29, %r45, 8;
	mov.b32 	%r161, 0;
	@%p29 bra 	$L__BB8_80;
	and.b32  	%r161, %r45, 2147483640;
	mov.b32 	%r160, 0;
$L__BB8_12:
	.pragma "nounroll";
	shl.b32 	%r100, %r160, 7;
	add.s32 	%r21, %r100, %r6;
	setp.ge.s32 	%p30, %r21, %r4;
	@%p30 bra 	$L__BB8_44;
	mul.wide.u32 	%rd192, %r21, 8;
	add.s64 	%rd193, %rd7, %rd192;
	ld.global.u64 	%rd48, [%rd193];
	or.b64  	%rd194, %rd48, %rd142;
	and.b64  	%rd195, %rd194, -4294967296;
	setp.ne.s64 	%p31, %rd195, 0;
	@%p31 bra 	$L__BB8_42;
	cvt.u32.u64 	%r101, %rd142;
	cvt.u32.u64 	%r102, %rd48;
	rem.u32 	%r103, %r102, %r101;
	cvt.u64.u32 	%rd265, %r103;
	bra.uni 	$L__BB8_43;
$L__BB8_15:
	rem.u64 	%rd257, %rd13, %rd142;
$L__BB8_16:
	add.s64 	%rd155, %rd1, %rd256;
	st.global.u64 	[%rd155], %rd257;
	add.s64 	%rd17, %rd2, %rd12;
	ld.global.u64 	%rd18, [%rd17];
	or.b64  	%rd156, %rd18, %rd142;
	and.b64  	%rd157, %rd156, -4294967296;
	setp.ne.s64 	%p7, %rd157, 0;
	@%p7 bra 	$L__BB8_18;
	cvt.u32.u64 	%r52, %rd142;
	cvt.u32.u64 	%r53, %rd18;
	rem.u32 	%r54, %r53, %r52;
	cvt.u64.u32 	%rd258, %r54;
	bra.uni 	$L__BB8_19;
$L__BB8_18:
	rem.u64 	%rd258, %rd18, %rd142;
$L__BB8_19:
	add.s64 	%rd22, %rd1, %rd12;
	st.global.u64 	[%rd22], %rd258;
	ld.global.u64 	%rd23, [%rd17+1024];
	or.b64  	%rd158, %rd23, %rd142;
	and.b64  	%rd159, %rd158, -4294967296;
	setp.ne.s64 	%p8, %rd159, 0;
	@%p8 bra 	$L__BB8_21;
	cvt.u32.u64 	%r55, %rd142;
	cvt.u32.u64 	%r56, %rd23;
	rem.u32 	%r57, %r56, %r55;
	cvt.u64.u32 	%rd259, %r57;
	bra.uni 	$L__BB8_22;
$L__BB8_21:
	rem.u64 	%rd259, %rd23, %rd142;
$L__BB8_22:
	st.global.u64 	[%rd22+1024], %rd259;
	ld.global.u64 	%rd27, [%rd17+2048];
	or.b64  	%rd160, %rd27, %rd142;
	and.b64  	%rd161, %rd160, -4294967296;
	setp.ne.s64 	%p9, %rd161, 0;
	@%p9 bra 	$L__BB8_24;
	cvt.u32.u64 	%r58, %rd142;
	cvt.u32.u64 	%r59, %rd27;
	rem.u32 	%r60, %r59, %r58;
	cvt.u64.u32 	%rd260, %r60;
	bra.uni 	$L__BB8_25;
$L__BB8_24:
	rem.u64 	%rd260, %rd27, %rd142;
$L__BB8_25:
	st.global.u64 	[%rd22+2048], %rd260;
	ld.global.u64 	%rd31, [%rd17+3072];
	or.b64  	%rd162, %rd31, %rd142;
	and.b64  	%rd163, %rd162, -4294967296;
	setp.ne.s64 	%p10, %rd163, 0;
	@%p10 bra 	$L__BB8_27;
	cvt.u32.u64 	%r61, %rd142;
	cvt.u32.u64 	%r62, %rd31;
	rem.u32 	%r63, %r62, %r61;
	cvt.u64.u32 	%rd261, %r63;
	bra.uni 	$L__BB8_28;
$L__BB8_27:
	rem.u64 	%rd261, %rd31, %rd142;
$L__BB8_28:
	st.global.u64 	[%rd22+3072], %rd261;
	ld.global.u64 	%rd35, [%rd17+4096];
	or.b64  	%rd164, %rd35, %rd142;
	and.b64  	%rd165, %rd164, -4294967296;
	setp.ne.s64 	%p11, %rd165, 0;
	@%p11 bra 	$L__BB8_30;
	cvt.u32.u64 	%r64, %rd142;
	cvt.u32.u64 	%r65, %rd35;
	rem.u32 	%r66, %r65, %r64;
	cvt.u64.u32 	%rd262, %r66;
	bra.uni 	$L__BB8_31;
$L__BB8_30:
	rem.u64 	%rd262, %rd35, %rd142;
$L__BB8_31:
	st.global.u64 	[%rd22+4096], %rd262;
	ld.global.u64 	%rd39, [%rd17+5120];
	or.b64  	%rd166, %rd39, %rd142;
	and.b64  	%rd167, %rd166, -4294967296;
	setp.ne.s64 	%p12, %rd167, 0;
	@%p12 bra 	$L__BB8_33;
	cvt.u32.u64 	%r67, %rd142;
	cvt.u32.u64 	%r68, %rd39;
	rem.u32 	%r69, %r68, %r67;
	cvt.u64.u32 	%rd263, %r69;
	bra.uni 	$L__BB8_34;
$L__BB8_33:
	rem.u64 	%rd263, %rd39, %rd142;
$L__BB8_34:
	st.global.u64 	[%rd22+5120], %rd263;
	ld.global.u64 	%rd43, [%rd17+6144];
	or.b64  	%rd168, %rd43, %rd142;
	and.b64  	%rd169, %rd168, -4294967296;
	setp.ne.s64 	%p13, %rd169, 0;
	@%p13 bra 	$L__BB8_36;
	cvt.u32.u64 	%r70, %rd142;
	cvt.u32.u64 	%r71, %rd43;
	rem.u32 	%r72, %r71, %r70;
	cvt.u64.u32 	%rd264, %r72;
	bra.uni 	$L__BB8_37;
$L__BB8_36:
	rem.u64 	%rd264, %rd43, %rd142;
$L__BB8_37:
	st.global.u64 	[%rd22+6144], %rd264;
	add.s32 	%r159, %r159, 8;
	add.s64 	%rd256, %rd256, 8192;
	add.s32 	%r158, %r158, 1024;
	setp.eq.s32 	%p14, %r159, 0;
	@%p14 bra 	$L__BB8_38;
	bra.uni 	$L__BB8_7;
$L__BB8_38:
	setp.eq.s32 	%p15, %r10, 0;
	@%p15 bra 	$L__BB8_147;
	and.b32  	%r37, %r45, 3;
	setp.lt.u32 	%p16, %r10, 4;
	@%p16 bra 	$L__BB8_133;
	shl.b32 	%r73, %r164, 7;
	add.s32 	%r38, %r73, %r6;
	mul.wide.s32 	%rd170, %r38, 8;
	add.s64 	%rd110, %rd7, %rd170;
	ld.global.u64 	%rd111, [%rd110];
	or.b64  	%rd171, %rd111, %rd142;
	and.b64  	%rd172, %rd171, -4294967296;
	setp.ne.s64 	%p17, %rd172, 0;
	@%p17 bra 	$L__BB8_122;
	cvt.u32.u64 	%r74, %rd142;
	cvt.u32.u64 	%r75, %rd111;
	rem.u32 	%r76, %r75, %r74;
	cvt.u64.u32 	%rd280, %r76;
	bra.uni 	$L__BB8_123;
$L__BB8_42:
	rem.u64 	%rd265, %rd48, %rd142;
$L__BB8_43:
	add.s64 	%rd197, %rd8, %rd192;
	st.global.u64 	[%rd197], %rd265;
$L__BB8_44:
	add.s32 	%r104, %r21, 128;
	setp.ge.s32 	%p32, %r104, %r4;
	mul.wide.s32 	%rd198, %r104, 8;
	add.s64 	%rd52, %rd7, %rd198;
	add.s64 	%rd53, %rd8, %rd198;
	@%p32 bra 	$L__BB8_49;
	ld.global.u64 	%rd54, [%rd52];
	or.b64  	%rd199, %rd54, %rd142;
	and.b64  	%rd200, %rd199, -4294967296;
	setp.ne.s64 	%p33, %rd200, 0;
	@%p33 bra 	$L__BB8_47;
	cvt.u32.u64 	%r105, %rd142;
	cvt.u32.u64 	%r106, %rd54;
	rem.u32 	%r107, %r106, %r105;
	cvt.u64.u32 	%rd266, %r107;
	bra.uni 	$L__BB8_48;
$L__BB8_47:
	rem.u64 	%rd266, %rd54, %rd142;
$L__BB8_48:
	st.global.u64 	[%rd53], %rd266;
$L__BB8_49:
	add.s32 	%r108, %r21, 256;
	setp.ge.s32 	%p34, %r108, %r4;
	@%p34 bra 	$L__BB8_54;
	ld.global.u64 	%rd58, [%rd52+1024];
	or.b64  	%rd201, %rd58, %rd142;
	and.b64  	%rd202, %rd201, -4294967296;
	setp.ne.s64 	%p35, %rd202, 0;
	@%p35 bra 	$L__BB8_52;
	cvt.u32.u64 	%r109, %rd142;
	cvt.u32.u64 	%r110, %rd58;
	rem.u32 	%r111, %r110, %r109;
	cvt.u64.u32 	%rd267, %r111;
	bra.uni 	$L__BB8_53;
$L__BB8_52:
	rem.u64 	%rd267, %rd58, %rd142;
$L__BB8_53:
	st.global.u64 	[%rd53+1024], %rd267;
$L__BB8_54:
	add.s32 	%r112, %r21, 384;
	setp.ge.s32 	%p36, %r112, %r4;
	@%p36 bra 	$L__BB8_59;
	ld.global.u64 	%rd62, [%rd52+2048];
	or.b64  	%rd203, %rd62, %rd142;
	and.b64  	%rd204, %rd203, -4294967296;
	setp.ne.s64 	%p37, %rd204, 0;
	@%p37 bra 	$L__BB8_57;
	cvt.u32.u64 	%r113, %rd142;
	cvt.u32.u64 	%r114, %rd62;
	rem.u32 	%r115, %r114, %r113;
	cvt.u64.u32 	%rd268, %r115;
	bra.uni 	$L__BB8_58;
$L__BB8_57:
	rem.u64 	%rd268, %rd62, %rd142;
$L__BB8_58:
	st.global.u64 	[%rd53+2048], %rd268;
$L__BB8_59:
	add.s32 	%r116, %r21, 512;
	setp.ge.s32 	%p38, %r116, %r4;
	@%p38 bra 	$L__BB8_64;
	ld.global.u64 	%rd66, [%rd52+3072];
	or.b64  	%rd205, %rd66, %rd142;
	and.b64  	%rd206, %rd205, -4294967296;
	setp.ne.s64 	%p39, %rd206, 0;
	@%p39 bra 	$L__BB8_62;
	cvt.u32.u64 	%r117, %rd142;
	cvt.u32.u64 	%r118, %rd66;
	rem.u32 	%r119, %r118, %r117;
	cvt.u64.u32 	%rd269, %r119;
	bra.uni 	$L__BB8_63;
$L__BB8_62:
	rem.u64 	%rd269, %rd66, %rd142;
$L__BB8_63:
	st.global.u64 	[%rd53+3072], %rd269;
$L__BB8_64:
	add.s32 	%r120, %r21, 640;
	setp.ge.s32 	%p40, %r120, %r4;
	@%p40 bra 	$L__BB8_69;
	ld.global.u64 	%rd70, [%rd52+4096];
	or.b64  	%rd207, %rd70, %rd142;
	and.b64  	%rd208, %rd207, -4294967296;
	setp.ne.s64 	%p41, %rd208, 0;
	@%p41 bra 	$L__BB8_67;
	cvt.u32.u64 	%r121, %rd142;
	cvt.u32.u64 	%r122, %rd70;
	rem.u32 	%r123, %r122, %r121;
	cvt.u64.u32 	%rd270, %r123;
	bra.uni 	$L__BB8_68;
$L__BB8_67:
	rem.u64 	%rd270, %rd70, %rd142;
$L__BB8_68:
	st.global.u64 	[%rd53+4096], %rd270;
$L__BB8_69:
	add.s32 	%r124, %r21, 768;
	setp.ge.s32 	%p42, %r124, %r4;
	@%p42 bra 	$L__BB8_74;
	ld.global.u64 	%rd74, [%rd52+5120];
	or.b64  	%rd209, %rd74, %rd142;
	and.b64  	%rd210, %rd209, -4294967296;
	setp.ne.s64 	%p43, %rd210, 0;
	@%p43 bra 	$L__BB8_72;
	cvt.u32.u64 	%r125, %rd142;
	cvt.u32.u64 	%r126, %rd74;
	rem.u32 	%r127, %r126, %r125;
	cvt.u64.u32 	%rd271, %r127;
	bra.uni 	$L__BB8_73;
$L__BB8_72:
	rem.u64 	%rd271, %rd74, %rd142;
$L__BB8_73:
	st.global.u64 	[%rd53+5120], %rd271;
$L__BB8_74:
	add.s32 	%r128, %r21, 896;
	setp.ge.s32 	%p44, %r128, %r4;
	@%p44 bra 	$L__BB8_79;
	ld.global.u64 	%rd78, [%rd52+6144];
	or.b64  	%rd211, %rd78, %rd142;
	and.b64  	%rd212, %rd211, -4294967296;
	setp.ne.s64 	%p45, %rd212, 0;
	@%p45 bra 	$L__BB8_77;
	cvt.u32.u64 	%r129, %rd142;
	cvt.u32.u64 	%r130, %rd78;
	rem.u32 	%r131, %r130, %r129;
	cvt.u64.u32 	%rd272, %r131;
	bra.uni 	$L__BB8_78;
$L__BB8_77:
	rem.u64 	%rd272, %rd78, %rd142;
$L__BB8_78:
	st.global.u64 	[%rd53+6144], %rd272;
$L__BB8_79:
	add.s32 	%r160, %r160, 8;
	setp.ne.s32 	%p46, %r160, %r161;
	@%p46 bra 	$L__BB8_12;
$L__BB8_80:
	setp.eq.s32 	%p47, %r14, 0;
	@%p47 bra 	$L__BB8_147;
	and.b32  	%r24, %r45, 3;
	setp.lt.u32 	%p48, %r14, 4;
	@%p48 bra 	$L__BB8_103;
	shl.b32 	%r132, %r161, 7;
	add.s32 	%r25, %r132, %r6;
	setp.ge.s32 	%p49, %r25, %r4;
	@%p49 bra 	$L__BB8_87;
	mul.wide.s32 	%rd213, %r25, 8;
	add.s64 	%rd214, %rd7, %rd213;
	ld.global.u64 	%rd82, [%rd214];
	or.b64  	%rd215, %rd82, %rd142;
	and.b64  	%rd216, %rd215, -4294967296;
	setp.ne.s64 	%p50, %rd216, 0;
	@%p50 bra 	$L__BB8_85;
	cvt.u32.u64 	%r133, %rd142;
	cvt.u32.u64 	%r134, %rd82;
	rem.u32 	%r135, %r134, %r133;
	cvt.u64.u32 	%rd273, %r135;
	bra.uni 	$L__BB8_86;
$L__BB8_85:
	rem.u64 	%rd273, %rd82, %rd142;
$L__BB8_86:
	add.s64 	%rd218, %rd8, %rd213;
	st.global.u64 	[%rd218], %rd273;
$L__BB8_87:
	add.s32 	%r26, %r25, 128;
	setp.ge.s32 	%p51, %r26, %r4;
	@%p51 bra 	$L__BB8_92;
	mul.wide.s32 	%rd219, %r26, 8;
	add.s64 	%rd220, %rd7, %rd219;
	ld.global.u64 	%rd86, [%rd220];
	or.b64  	%rd221, %rd86, %rd142;
	and.b64  	%rd222, %rd221, -4294967296;
	setp.ne.s64 	%p52, %rd222, 0;
	@%p52 bra 	$L__BB8_90;
	cvt.u32.u64 	%r136, %rd142;
	cvt.u32.u64 	%r137, %rd86;
	rem.u32 	%r138, %r137, %r136;
	cvt.u64.u32 	%rd274, %r138;
	bra.uni 	$L__BB8_91;
$L__BB8_90:
	rem.u64 	%rd274, %rd86, %rd142;
$L__BB8_91:
	add.s64 	%rd224, %rd8, %rd219;
	st.global.u64 	[%rd224], %rd274;
$L__BB8_92:
	add.s32 	%r27, %r25, 256;
	setp.ge.s32 	%p53, %r27, %r4;
	@%p53 bra 	$L__BB8_97;
	mul.wide.s32 	%rd225, %r27, 8;
	add.s64 	%rd226, %rd7, %rd225;
	ld.global.u64 	%rd90, [%rd226];
	or.b64  	%rd227, %rd90, %rd142;
	and.b64  	%rd228, %rd227, -4294967296;
	setp.ne.s64 	%p54, %rd228, 0;
	@%p54 bra 	$L__BB8_95;
	cvt.u32.u64 	%r139, %rd142;
	cvt.u32.u64 	%r140, %rd90;
	rem.u32 	%r141, %r140, %r139;
	cvt.u64.u32 	%rd275, %r141;
	bra.uni 	$L__BB8_96;
$L__BB8_95:
	rem.u64 	%rd275, %rd90, %rd142;
$L__BB8_96:
	add.s64 	%rd230, %rd8, %rd225;
	st.global.u64 	[%rd230], %rd275;
$L__BB8_97:
	add.s32 	%r28, %r25, 384;
	setp.ge.s32 	%p55, %r28, %r4;
	@%p55 bra 	$L__BB8_102;
	mul.wide.s32 	%rd231, %r28, 8;
	add.s64 	%rd232, %rd7, %rd231;
	ld.global.u64 	%rd94, [%rd232];
	or.b64  	%rd233, %rd94, %rd142;
	and.b64  	%rd234, %rd233, -4294967296;
	setp.ne.s64 	%p56, %rd234, 0;
	@%p56 bra 	$L__BB8_100;
	cvt.u32.u64 	%r142, %rd142;
	cvt.u32.u64 	%r143, %rd94;
	rem.u32 	%r144, %r143, %r142;
	cvt.u64.u32 	%rd276, %r144;
	bra.uni 	$L__BB8_101;
$L__BB8_100:
	rem.u64 	%rd276, %rd94, %rd142;
$L__BB8_101:
	add.s64 	%rd236, %rd8, %rd231;
	st.global.u64 	[%rd236], %rd276;
$L__BB8_102:
	add.s32 	%r161, %r161, 4;
$L__BB8_103:
	setp.eq.s32 	%p57, %r24, 0;
	@%p57 bra 	$L__BB8_147;
	setp.eq.s32 	%p58, %r24, 1;
	@%p58 bra 	$L__BB8_116;
	shl.b32 	%r145, %r161, 7;
	add.s32 	%r31, %r145, %r6;
	setp.ge.s32 	%p59, %r31, %r4;
	@%p59 bra 	$L__BB8_110;
	mul.wide.s32 	%rd237, %r31, 8;
	add.s64 	%rd238, %rd7, %rd237;
	ld.global.u64 	%rd98, [%rd238];
	or.b64  	%rd239, %rd98, %rd142;
	and.b64  	%rd240, %rd239, -4294967296;
	setp.ne.s64 	%p60, %rd240, 0;
	@%p60 bra 	$L__BB8_108;
	cvt.u32.u64 	%r146, %rd142;
	cvt.u32.u64 	%r147, %rd98;
	rem.u32 	%r148, %r147, %r146;
	cvt.u64.u32 	%rd277, %r148;
	bra.uni 	$L__BB8_109;
$L__BB8_108:
	rem.u64 	%rd277, %rd98, %rd142;
$L__BB8_109:
	add.s64 	%rd242, %rd8, %rd237;
	st.global.u64 	[%rd242], %rd277;
$L__BB8_110:
	add.s32 	%r32, %r31, 128;
	setp.ge.s32 	%p61, %r32, %r4;
	@%p61 bra 	$L__BB8_115;
	mul.wide.s32 	%rd243, %r32, 8;
	add.s64 	%rd244, %rd7, %rd243;
	ld.global.u64 	%rd102, [%rd244];
	or.b64  	%rd245, %rd102, %rd142;
	and.b64  	%rd246, %rd245, -4294967296;
	setp.ne.s64 	%p62, %rd246, 0;
	@%p62 bra 	$L__BB8_113;
	cvt.u32.u64 	%r149, %rd142;
	cvt.u32.u64 	%r150, %rd102;
	rem.u32 	%r151, %r150, %r149;
	cvt.u64.u32 	%rd278, %r151;
	bra.uni 	$L__BB8_114;
$L__BB8_113:
	rem.u64 	%rd278, %rd102, %rd142;
$L__BB8_114:
	add.s64 	%rd248, %rd8, %rd243;
	st.global.u64 	[%rd248], %rd278;
$L__BB8_115:
	add.s32 	%r161, %r161, 2;
$L__BB8_116:
	and.b32  	%r152, %r45, 1;
	setp.eq.b32 	%p63, %r152, 1;
	not.pred 	%p64, %p63;
	@%p64 bra 	$L__BB8_147;
	shl.b32 	%r153, %r161, 7;
	add.s32 	%r35, %r153, %r6;
	setp.ge.s32 	%p65, %r35, %r4;
	@%p65 bra 	$L__BB8_147;
	mul.wide.s32 	%rd249, %r35, 8;
	add.s64 	%rd250, %rd7, %rd249;
	ld.global.u64 	%rd106, [%rd250];
	or.b64  	%rd251, %rd106, %rd142;
	and.b64  	%rd252, %rd251, -4294967296;
	setp.ne.s64 	%p66, %rd252, 0;
	@%p66 bra 	$L__BB8_120;
	cvt.u32.u64 	%r154, %rd142;
	cvt.u32.u64 	%r155, %rd106;
	rem.u32 	%r156, %r155, %r154;
	cvt.u64.u32 	%rd279, %r156;
	bra.uni 	$L__BB8_121;
$L__BB8_120:
	rem.u64 	%rd279, %rd106, %rd142;
$L__BB8_121:
	add.s64 	%rd254, %rd8, %rd249;
	st.global.u64 	[%rd254], %rd279;
	bra.uni 	$L__BB8_147;
$L__BB8_122:
	rem.u64 	%rd280, %rd111, %rd142;
$L__BB8_123:
	add.s64 	%rd115, %rd8, %rd170;
	st.global.u64 	[%rd115], %rd280;
	ld.global.u64 	%rd116, [%rd110+1024];
	or.b64  	%rd174, %rd116, %rd142;
	and.b64  	%rd175, %rd174, -4294967296;
	setp.ne.s64 	%p18, %rd175, 0;
	@%p18 bra 	$L__BB8_125;
	cvt.u32.u64 	%r77, %rd142;
	cvt.u32.u64 	%r78, %rd116;
	rem.u32 	%r79, %r78, %r77;
	cvt.u64.u32 	%rd281, %r79;
	bra.uni 	$L__BB8_126;
$L__BB8_125:
	rem.u64 	%rd281, %rd116, %rd142;
$L__BB8_126:
	st.global.u64 	[%rd115+1024], %rd281;
	ld.global.u64 	%rd120, [%rd110+2048];
	or.b64  	%rd176, %rd120, %rd142;
	and.b64  	%rd177, %rd176, -4294967296;
	setp.ne.s64 	%p19, %rd177, 0;
	@%p19 bra 	$L__BB8_128;
	cvt.u32.u64 	%r80, %rd142;
	cvt.u32.u64 	%r81, %rd120;
	rem.u32 	%r82, %r81, %r80;
	cvt.u64.u32 	%rd282, %r82;
	bra.uni 	$L__BB8_129;
$L__BB8_128:
	rem.u64 	%rd282, %rd120, %rd142;
$L__BB8_129:
	st.global.u64 	[%rd115+2048], %rd282;
	ld.global.u64 	%rd124, [%rd110+3072];
	or.b64  	%rd178, %rd124, %rd142;
	and.b64  	%rd179, %rd178, -4294967296;
	setp.ne.s64 	%p20, %rd179, 0;
	@%p20 bra 	$L__BB8_131;
	cvt.u32.u64 	%r83, %rd142;
	cvt.u32.u64 	%r84, %rd124;
	rem.u32 	%r85, %r84, %r83;
	cvt.u64.u32 	%rd283, %r85;
	bra.uni 	$L__BB8_132;
$L__BB8_131:
	rem.u64 	%rd283, %rd124, %rd142;
$L__BB8_132:
	st.global.u64 	[%rd115+3072], %rd283;
	add.s32 	%r164, %r164, 4;
$L__BB8_133:
	setp.eq.s32 	%p21, %r37, 0;
	@%p21 bra 	$L__BB8_147;
	setp.eq.s32 	%p22, %r37, 1;
	@%p22 bra 	$L__BB8_142;
	shl.b32 	%r86, %r164, 7;
	add.s32 	%r41, %r86, %r6;
	mul.wide.s32 	%rd180, %r41, 8;
	add.s64 	%rd128, %rd7, %rd180;
	ld.global.u64 	%rd129, [%rd128];
	or.b64  	%rd181, %rd129, %rd142;
	and.b64  	%rd182, %rd181, -4294967296;
	setp.ne.s64 	%p23, %rd182, 0;
	@%p23 bra 	$L__BB8_137;
	cvt.u32.u64 	%r87, %rd142;
	cvt.u32.u64 	%r88, %rd129;
	rem.u32 	%r89, %r88, %r87;
	cvt.u64.u32 	%rd284, %r89;
	bra.uni 	$L__BB8_138;
$L__BB8_137:
	rem.u64 	%rd284, %rd129, %rd142;
$L__BB8_138:
	add.s64 	%rd133, %rd8, %rd180;
	st.global.u64 	[%rd133], %rd284;
	ld.global.u64 	%rd134, [%rd128+1024];
	or.b64  	%rd184, %rd134, %rd142;
	and.b64  	%rd185, %rd184, -4294967296;
	setp.ne.s64 	%p24, %rd185, 0;
	@%p24 bra 	$L__BB8_140;
	cvt.u32.u64 	%r90, %rd142;
	cvt.u32.u64 	%r91, %rd134;
	rem.u32 	%r92, %r91, %r90;
	cvt.u64.u32 	%rd285, %r92;
	bra.uni 	$L__BB8_141;
$L__BB8_140:
	rem.u64 	%rd285, %rd134, %rd142;
$L__BB8_141:
	st.global.u64 	[%rd133+1024], %rd285;
	add.s32 	%r164, %r164, 2;
$L__BB8_142:
	and.b32  	%r93, %r45, 1;
	setp.eq.b32 	%p25, %r93, 1;
	not.pred 	%p26, %p25;
	@%p26 bra 	$L__BB8_147;
	shl.b32 	%r94, %r164, 7;
	add.s32 	%r44, %r94, %r6;
	mul.wide.s32 	%rd186, %r44, 8;
	add.s64 	%rd187, %rd7, %rd186;
	ld.global.u64 	%rd138, [%rd187];
	or.b64  	%rd188, %rd138, %rd142;
	and.b64  	%rd189, %rd188, -4294967296;
	setp.ne.s64 	%p27, %rd189, 0;
	@%p27 bra 	$L__BB8_145;
	cvt.u32.u64 	%r95, %rd142;
	cvt.u32.u64 	%r96, %rd138;
	rem.u32 	%r97, %r96, %r95;
	cvt.u64.u32 	%rd286, %r97;
	bra.uni 	$L__BB8_146;
$L__BB8_145:
	rem.u64 	%rd286, %rd138, %rd142;
$L__BB8_146:
	add.s64 	%rd191, %rd8, %rd186;
	st.global.u64 	[%rd191], %rd286;
$L__BB8_147:
	ret;

}
	// .globl	_ZN3cub18CUB_300001_SM_10006detail9transform16transform_kernelINS2_10policy_hubILb1EN4cuda3std3__45tupleIJPyEEEE10policy1000El8last_merS9_JS9_EEEvT0_iT1_T2_DpNS2_10kernel_argIT3_EE
.visible .entry _ZN3cub18CUB_300001_SM_10006detail9transform16transform_kernelINS2_10policy_hubILb1EN4cuda3std3__45tupleIJPyEEEE10policy1000El8last_merS9_JS9_EEEvT0_iT1_T2_DpNS2_10kernel_argIT3_EE(
	.param .u64 _ZN3cub18CUB_300001_SM_10006detail9transform16transform_kernelINS2_10policy_hubILb1EN4cuda3std3__45tupleIJPyEEEE10policy1000El8last_merS9_JS9_EEEvT0_iT1_T2_DpNS2_10kernel_argIT3_EE_param_0,
	.param .u32 _ZN3cub18CUB_300001_SM_10006detail9transform16transform_kernelINS2_10policy_hubILb1EN4cuda3std3__45tupleIJPyEEEE10policy1000El8last_merS9_JS9_EEEvT0_iT1_T2_DpNS2_10kernel_argIT3_EE_param_1,
	.param .align 8 .b8 _ZN3cub18CUB_300001_SM_10006detail9transform16transform_kernelINS2_10policy_hubILb1EN4cuda3std3__45tupleIJPyEEEE10policy1000El8last_merS9_JS9_EEEvT0_iT1_T2_DpNS2_10kernel_argIT3_EE_param_2[8],
	.param .u64 .ptr .align 1 _ZN3cub18CUB_300001_SM_10006detail9transform16transform_kernelINS2_10policy_hubILb1EN4cuda3std3__45tupleIJPyEEEE10policy1000El8last_merS9_JS9_EEEvT0_iT1_T2_DpNS2_10kernel_argIT3_EE_param_3,
	.param .align 8 .b8 _ZN3cub18CUB_300001_SM_10006detail9transform16transform_kernelINS2_10policy_hubILb1EN4cuda3std3__45tupleIJPyEEEE10policy1000El8last_merS9_JS9_EEEvT0_iT1_T2_DpNS2_10kernel_argIT3_EE_param_4[16]
)
.maxntid 128
{
	.reg .pred 	%p<67>;
	.reg .b32 	%r<164>;
	.reg .b64 	%rd<293>;

	ld.param.u64 	%rd143, [_ZN3cub18CUB_300001_SM_10006detail9transform16transform_kernelINS2_10policy_hubILb1EN4cuda3std3__45tupleIJPyEEEE10policy1000El8last_merS9_JS9_EEEvT0_iT1_T2_DpNS2_10kernel_argIT3_EE_param_2];
	ld.param.u64 	%rd144, [_ZN3cub18CUB_300001_SM_10006detail9transform16transform_kernelINS2_10policy_hubILb1EN4cuda3std3__45tupleIJPyEEEE10policy1000El8last_merS9_JS9_EEEvT0_iT1_T2_DpNS2_10kernel_argIT3_EE_param_0];
	ld.param.u64 	%rd145, [_ZN3cub18CUB_300001_SM_10006detail9transform16transform_kernelINS2_10policy_hubILb1EN4cuda3std3__45tupleIJPyEEEE10policy1000El8last_merS9_JS9_EEEvT0_iT1_T2_DpNS2_10kernel_argIT3_EE_param_4];
	ld.param.u32 	%r43, [_ZN3cub18CUB_300001_SM_10006detail9transform16transform_kernelINS2_10policy_hubILb1EN4cuda3std3__45tupleIJPyEEEE10policy1000El8last_merS9_JS9_EEEvT0_iT1_T2_DpNS2_10kernel_argIT3_EE_param_1];
	ld.param.u64 	%rd146, [_ZN3cub18CUB_300001_SM_10006detail9transform16transform_kernelINS2_10policy_hubILb1EN4cuda3std3__45tupleIJPyEEEE10policy1000El8last_merS9_JS9_EEEvT0_iT1_T2_DpNS2_10kernel_argIT3_EE_param_3];
	cvta.to.global.u64 	%rd1, %rd146;
	cvta.to.global.u64 	%rd2, %rd145;
	shl.b32 	%r1, %r43, 7;
	mov.u32 	%r44, %ctaid.x;
	cvt.u64.u32 	%rd147, %r44;
	cvt.s64.s32 	%rd148, %r1;
	mul.lo.s64 	%rd3, %rd148, %rd147;
	sub.s64 	%rd149, %rd144, %rd3;
	min.s64 	%rd150, %rd149, %rd148;
	cvt.u32.u64 	%r2, %rd150;
	shl.b32 	%r3, %r2, 3;
	mov.u32 	%r4, %tid.x;
	shl.b32 	%r154, %r4, 7;
	setp.ge.s32 	%p1, %r154, %r3;
	@%p1 bra 	$L__BB9_3;
	shl.b64 	%rd151, %rd3, 3;
	add.s64 	%rd152, %rd2, %rd151;
	mul.wide.u32 	%rd153, %r4, 128;
	add.s64 	%rd261, %rd152, %rd153;
$L__BB9_2:
	.pragma "nounroll";
	// begin inline asm
	prefetch.global.L2 [%rd261];
	// end inline asm
	add.s32 	%r154, %r154, 16384;
	add.s64 	%rd261, %rd261, 16384;
	setp.lt.s32 	%p2, %r154, %r3;
	@%p2 bra 	$L__BB9_2;
$L__BB9_3:
	shl.b64 	%rd155, %rd3, 3;
	add.s64 	%rd8, %rd2, %rd155;
	add.s64 	%rd9, %rd1, %rd155;
	setp.eq.s32 	%p3, %r1, %r2;
	@%p3 bra 	$L__BB9_10;
	setp.lt.s32 	%p4, %r43, 1;
	@%p4 bra 	$L__BB9_147;
	and.b32  	%r8, %r43, 7;
	setp.lt.u32 	%p5, %r43, 8;
	mov.b32 	%r161, 0;
	@%p5 bra 	$L__BB9_80;
	and.b32  	%r161, %r43, 2147483640;
	mov.b32 	%r157, 0;
$L__BB9_7:
	.pragma "nounroll";
	shl.b32 	%r47, %r157, 7;
	add.s32 	%r19, %r47, %r4;
	setp.ge.s32 	%p6, %r19, %r2;
	@%p6 bra 	$L__BB9_44;
	mul.wide.u32 	%rd156, %r19, 8;
	add.s64 	%rd157, %rd8, %rd156;
	ld.global.u64 	%rd49, [%rd157];
	or.b64  	%rd158, %rd49, %rd143;
	and.b64  	%rd159, %rd158, -4294967296;
	setp.ne.s64 	%p7, %rd159, 0;
	@%p7 bra 	$L__BB9_42;
	cvt.u32.u64 	%r48, %rd143;
	cvt.u32.u64 	%r49, %rd49;
	rem.u32 	%r50, %r49, %r48;
	cvt.u64.u32 	%rd271, %r50;
	bra.uni 	$L__BB9_43;
$L__BB9_10:
	setp.lt.s32 	%p43, %r43, 1;
	@%p43 bra 	$L__BB9_147;
	and.b32  	%r10, %r43, 7;
	setp.lt.u32 	%p44, %r43, 8;
	mov.b32 	%r159, 0;
	@%p44 bra 	$L__BB9_38;
	and.b32  	%r159, %r43, 2147483640;
	neg.s32 	%r156, %r159;
	mul.wide.u32 	%rd219, %r4, 8;
	add.s64 	%rd262, %rd155, %rd219;
	add.s32 	%r155, %r4, 128;
$L__BB9_13:
	.pragma "nounroll";
	mul.wide.s32 	%rd220, %r155, 8;
	add.s64 	%rd13, %rd155, %rd220;
	add.s64 	%rd221, %rd2, %rd262;
	ld.global.u64 	%rd14, [%rd221];
	or.b64  	%rd222, %rd14, %rd143;
	and.b64  	%rd223, %rd222, -4294967296;
	setp.ne.s64 	%p45, %rd223, 0;
	@%p45 bra 	$L__BB9_15;
	cvt.u32.u64 	%r105, %rd143;
	cvt.u32.u64 	%r106, %rd14;
	rem.u32 	%r107, %r106, %r105;
	cvt.u64.u32 	%rd263, %r107;
	bra.uni 	$L__BB9_16;
$L__BB9_15:
	rem.u64 	%rd263, %rd14, %rd143;
$L__BB9_16:
	add.s64 	%rd224, %rd1, %rd262;
	st.global.u64 	[%rd224], %rd263;
	add.s64 	%rd18, %rd2, %rd13;
	ld.global.u64 	%rd19, [%rd18];
	or.b64  	%rd225, %rd19, %rd143;
	and.b64  	%rd226, %rd225, -4294967296;
	setp.ne.s64 	%p46, %rd226, 0;
	@%p46 bra 	$L__BB9_18;
	cvt.u32.u64 	%r108, %rd143;
	cvt.u32.u64 	%r109, %rd19;
	rem.u32 	%r110, %r109, %r108;
	cvt.u64.u32 	%rd264, %r110;
	bra.uni 	$L__BB9_19;
$L__BB9_18:
	rem.u64 	%rd264, %rd19, %rd143;
$L__BB9_19:
	add.s64 	%rd23, %rd1, %rd13;
	st.global.u64 	[%rd23], %rd264;
	ld.global.u64 	%rd24, [%rd18+1024];
	or.b64  	%rd227, %rd24, %rd143;
	and.b64  	%rd228, %rd227, -4294967296;
	setp.ne.s64 	%p47, %rd228, 0;
	@%p47 bra 	$L__BB9_21;
	cvt.u32.u64 	%r111, %rd143;
	cvt.u32.u64 	%r112, %rd24;
	rem.u32 	%r113, %r112, %r111;
	cvt.u64.u32 	%rd265, %r113;
	bra.uni 	$L__BB9_22;
$L__BB9_21:
	rem.u64 	%rd265, %rd24, %rd143;
$L__BB9_22:
	st.global.u64 	[%rd23+1024], %rd265;
	ld.global.u64 	%rd28, [%rd18+2048];
	or.b64  	%rd229, %rd28, %rd143;
	and.b64  	%rd230, %rd229, -4294967296;
	setp.ne.s64 	%p48, %rd230, 0;
	@%p48 bra 	$L__BB9_24;
	cvt.u32.u64 	%r114, %rd143;
	cvt.u32.u64 	%r115, %rd28;
	rem.u32 	%r116, %r115, %r114;
	cvt.u64.u32 	%rd266, %r116;
	bra.uni 	$L__BB9_25;
$L__BB9_24:
	rem.u64 	%rd266, %rd28, %rd143;
$L__BB9_25:
	st.global.u64 	[%rd23+2048], %rd266;
	ld.global.u64 	%rd32, [%rd18+3072];
	or.b64  	%rd231, %rd32, %rd143;
	and.b64  	%rd232, %rd231, -4294967296;
	setp.ne.s64 	%p49, %rd232, 0;
	@%p49 bra 	$L__BB9_27;
	cvt.u32.u64 	%r117, %rd143;
	cvt.u32.u64 	%r118, %rd32;
	rem.u32 	%r119, %r118, %r117;
	cvt.u64.u32 	%rd267, %r119;
	bra.uni 	$L__BB9_28;
$L__BB9_27:
	rem.u64 	%rd267, %rd32, %rd143;
$L__BB9_28:
	st.global.u64 	[%rd23+3072], %rd267;
	ld.global.u64 	%rd36, [%rd18+4096];
	or.b64  	%rd233, %rd36, %rd143;
	and.b64  	%rd234, %rd233, -4294967296;
	setp.ne.s64 	%p50, %rd234, 0;
	@%p50 bra 	$L__BB9_30;
	cvt.u32.u64 	%r120, %rd143;
	cvt.u32.u64 	%r121, %rd36;
	rem.u32 	%r122, %r121, %r120;
	cvt.u64.u32 	%rd268, %r122;
	bra.uni 	$L__BB9_31;
$L__BB9_30:
	rem.u64 	%rd268, %rd36, %rd143;
$L__BB9_31:
	st.global.u64 	[%rd23+4096], %rd268;
	ld.global.u64 	%rd40, [%rd18+5120];
	or.b64  	%rd235, %rd40, %rd143;
	and.b64  	%rd236, %rd235, -4294967296;
	setp.ne.s64 	%p51, %rd236, 0;
	@%p51 bra 	$L__BB9_33;
	cvt.u32.u64 	%r123, %rd143;
	cvt.u32.u64 	%r124, %rd40;
	rem.u32 	%r125, %r124, %r123;
	cvt.u64.u32 	%rd269, %r125;
	bra.uni 	$L__BB9_34;
$L__BB9_33:
	rem.u64 	%rd269, %rd40, %rd143;
$L__BB9_34:
	st.global.u64 	[%rd23+5120], %rd269;
	ld.global.u64 	%rd44, [%rd18+6144];
	or.b64  	%rd237, %rd44, %rd143;
	and.b64  	%rd238, %rd237, -4294967296;
	setp.ne.s64 	%p52, %rd238, 0;
	@%p52 bra 	$L__BB9_36;
	cvt.u32.u64 	%r126, %rd143;
	cvt.u32.u64 	%r127, %rd44;
	rem.u32 	%r128, %r127, %r126;
	cvt.u64.u32 	%rd270, %r128;
	bra.uni 	$L__BB9_37;
$L__BB9_36:
	rem.u64 	%rd270, %rd44, %rd143;
$L__BB9_37:
	st.global.u64 	[%rd23+6144], %rd270;
	add.s32 	%r156, %r156, 8;
	add.s64 	%rd262, %rd262, 8192;
	add.s32 	%r155, %r155, 1024;
	setp.eq.s32 	%p53, %r156, 0;
	@%p53 bra 	$L__BB9_38;
	bra.uni 	$L__BB9_13;
$L__BB9_38:
	setp.eq.s32 	%p54, %r10, 0;
	@%p54 bra 	$L__BB9_147;
	and.b32  	%r22, %r43, 3;
	setp.lt.u32 	%p55, %r10, 4;
	@%p55 bra 	$L__BB9_96;
	shl.b32 	%r129, %r159, 7;
	add.s32 	%r23, %r129, %r4;
	mul.wide.s32 	%rd239, %r23, 8;
	add.s64 	%rd83, %rd8, %rd239;
	ld.global.u64 	%rd84, [%rd83];
	or.b64  	%rd240, %rd84, %rd143;
	and.b64  	%rd241, %rd240, -4294967296;
	setp.ne.s64 	%p56, %rd241, 0;
	@%p56 bra 	$L__BB9_85;
	cvt.u32.u64 	%r130, %rd143;
	cvt.u32.u64 	%r131, %rd84;
	rem.u32 	%r132, %r131, %r130;
	cvt.u64.u32 	%rd279, %r132;
	bra.uni 	$L__BB9_86;
$L__BB9_42:
	rem.u64 	%rd271, %rd49, %rd143;
$L__BB9_43:
	add.s64 	%rd161, %rd9, %rd156;
	st.global.u64 	[%rd161], %rd271;
$L__BB9_44:
	add.s32 	%r51, %r19, 128;
	setp.ge.s32 	%p8, %r51, %r2;
	mul.wide.s32 	%rd162, %r51, 8;
	add.s64 	%rd53, %rd8, %rd162;
	add.s64 	%rd54, %rd9, %rd162;
	@%p8 bra 	$L__BB9_49;
	ld.global.u64 	%rd55, [%rd53];
	or.b64  	%rd163, %rd55, %rd143;
	and.b64  	%rd164, %rd163, -4294967296;
	setp.ne.s64 	%p9, %rd164, 0;
	@%p9 bra 	$L__BB9_47;
	cvt.u32.u64 	%r52, %rd143;
	cvt.u32.u64 	%r53, %rd55;
	rem.u32 	%r54, %r53, %r52;
	cvt.u64.u32 	%rd272, %r54;
	bra.uni 	$L__BB9_48;
$L__BB9_47:
	rem.u64 	%rd272, %rd55, %rd143;
$L__BB9_48:
	st.global.u64 	[%rd54], %rd272;
$L__BB9_49:
	add.s32 	%r55, %r19, 256;
	setp.ge.s32 	%p10, %r55, %r2;
	@%p10 bra 	$L__BB9_54;
	ld.global.u64 	%rd59, [%rd53+1024];
	or.b64  	%rd165, %rd59, %rd143;
	and.b64  	%rd166, %rd165, -4294967296;
	setp.ne.s64 	%p11, %rd166, 0;
	@%p11 bra 	$L__BB9_52;
	cvt.u32.u64 	%r56, %rd143;
	cvt.u32.u64 	%r57, %rd59;
	rem.u32 	%r58, %r57, %r56;
	cvt.u64.u32 	%rd273, %r58;
	bra.uni 	$L__BB9_53;
$L__BB9_52:
	rem.u64 	%rd273, %rd59, %rd143;
$L__BB9_53:
	st.global.u64 	[%rd54+1024], %rd273;
$L__BB9_54:
	add.s32 	%r59, %r19, 384;
	setp.ge.s32 	%p12, %r59, %r2;
	@%p12 bra 	$L__BB9_59;
	ld.global.u64 	%rd63, [%rd53+2048];
	or.b64  	%rd167, %rd63, %rd143;
	and.b64  	%rd168, %rd167, -4294967296;
	setp.ne.s64 	%p13, %rd168, 0;
	@%p13 bra 	$L__BB9_57;
	cvt.u32.u64 	%r60, %rd143;
	cvt.u32.u64 	%r61, %rd63;
	rem.u32 	%r62, %r61, %r60;
	cvt.u64.u32 	%rd274, %r62;
	bra.uni 	$L__BB9_58;
$L__BB9_57:
	rem.u64 	%rd274, %rd63, %rd143;
$L__BB9_58:
	st.global.u64 	[%rd54+2048], %rd274;
$L__BB9_59:
	add.s32 	%r63, %r19, 512;
	setp.ge.s32 	%p14, %r63, %r2;
	@%p14 bra 	$L__BB9_64;
	ld.global.u64 	%rd67, [%rd53+3072];
	or.b64  	%rd169, %rd67, %rd143;
	and.b64  	%rd170, %rd169, -4294967296;
	setp.ne.s64 	%p15, %rd170, 0;
	@%p15 bra 	$L__BB9_62;
	cvt.u32.u64 	%r64, %rd143;
	cvt.u32.u64 	%r65, %rd67;
	rem.u32 	%r66, %r65, %r64;
	cvt.u64.u32 	%rd275, %r66;
	bra.uni 	$L__BB9_63;
$L__BB9_62:
	rem.u64 	%rd275, %rd67, %rd143;
$L__BB9_63:
	st.global.u64 	[%rd54+3072], %rd275;
$L__BB9_64:
	add.s32 	%r67, %r19, 640;
	setp.ge.s32 	%p16, %r67, %r2;
	@%p16 bra 	$L__BB9_69;
	ld.global.u64 	%rd71, [%rd53+4096];
	or.b64  	%rd171, %rd71, %rd143;
	and.b64  	%rd172, %rd171, -4294967296;
	setp.ne.s64 	%p17, %rd172, 0;
	@%p17 bra 	$L__BB9_67;
	cvt.u32.u64 	%r68, %rd143;
	cvt.u32.u64 	%r69, %rd71;
	rem.u32 	%r70, %r69, %r68;
	cvt.u64.u32 	%rd276, %r70;
	bra.uni 	$L__BB9_68;
$L__BB9_67:
	rem.u64 	%rd276, %rd71, %rd143;
$L__BB9_68:
	st.global.u64 	[%rd54+4096], %rd276;
$L__BB9_69:
	add.s32 	%r71, %r19, 768;
	setp.ge.s32 	%p18, %r71, %r2;
	@%p18 bra 	$L__BB9_74;
	ld.global.u64 	%rd75, [%rd53+5120];
	or.b64  	%rd173, %rd75, %rd143;
	and.b64  	%rd174, %rd173, -4294967296;
	setp.ne.s64 	%p19, %rd174, 0;
	@%p19 bra 	$L__BB9_72;
	cvt.u32.u64 	%r72, %rd143;
	cvt.u32.u64 	%r73, %rd75;
	rem.u32 	%r74, %r73, %r72;
	cvt.u64.u32 	%rd277, %r74;
	bra.uni 	$L__BB9_73;
$L__BB9_72:
	rem.u64 	%rd277, %rd75, %rd143;
$L__BB9_73:
	st.global.u64 	[%rd54+5120], %rd277;
$L__BB9_74:
	add.s32 	%r75, %r19, 896;
	setp.ge.s32 	%p20, %r75, %r2;
	@%p20 bra 	$L__BB9_79;
	ld.global.u64 	%rd79, [%rd53+6144];
	or.b64  	%rd175, %rd79, %rd143;
	and.b64  	%rd176, %rd175, -4294967296;
	setp.ne.s64 	%p21, %rd176, 0;
	@%p21 bra 	$L__BB9_77;
	cvt.u32.u64 	%r76, %rd143;
	cvt.u32.u64 	%r77, %rd79;
	rem.u32 	%r78, %r77, %r76;
	cvt.u64.u32 	%rd278, %r78;
	bra.uni 	$L__BB9_78;
$L__BB9_77:
	rem.u64 	%rd278, %rd79, %rd143;
$L__BB9_78:
	st.global.u64 	[%rd54+6144], %rd278;
$L__BB9_79:
	add.s32 	%r157, %r157, 8;
	setp.eq.s32 	%p22, %r157, %r161;
	@%p22 bra 	$L__BB9_80;
	bra.uni 	$L__BB9_7;
$L__BB9_80:
	setp.eq.s32 	%p23, %r8, 0;
	@%p23 bra 	$L__BB9_147;
	and.b32  	%r31, %r43, 3;
	setp.lt.u32 	%p24, %r8, 4;
	@%p24 bra 	$L__BB9_128;
	shl.b32 	%r79, %r161, 7;
	add.s32 	%r32, %r79, %r4;
	setp.ge.s32 	%p25, %r32, %r2;
	@%p25 bra 	$L__BB9_112;
	mul.wide.s32 	%rd177, %r32, 8;
	add.s64 	%rd178, %rd8, %rd177;
	ld.global.u64 	%rd115, [%rd178];
	or.b64  	%rd179, %rd115, %rd143;
	and.b64  	%rd180, %rd179, -4294967296;
	setp.ne.s64 	%p26, %rd180, 0;
	@%p26 bra 	$L__BB9_110;
	cvt.u32.u64 	%r80, %rd143;
	cvt.u32.u64 	%r81, %rd115;
	rem.u32 	%r82, %r81, %r80;
	cvt.u64.u32 	%rd286, %r82;
	bra.uni 	$L__BB9_111;
$L__BB9_85:
	rem.u64 	%rd279, %rd84, %rd143;
$L__BB9_86:
	add.s64 	%rd88, %rd9, %rd239;
	st.global.u64 	[%rd88], %rd279;
	ld.global.u64 	%rd89, [%rd83+1024];
	or.b64  	%rd243, %rd89, %rd143;
	and.b64  	%rd244, %rd243, -4294967296;
	setp.ne.s64 	%p57, %rd244, 0;
	@%p57 bra 	$L__BB9_88;
	cvt.u32.u64 	%r133, %rd143;
	cvt.u32.u64 	%r134, %rd89;
	rem.u32 	%r135, %r134, %r133;
	cvt.u64.u32 	%rd280, %r135;
	bra.uni 	$L__BB9_89;
$L__BB9_88:
	rem.u64 	%rd280, %rd89, %rd143;
$L__BB9_89:
	st.global.u64 	[%rd88+1024], %rd280;
	ld.global.u64 	%rd93, [%rd83+2048];
	or.b64  	%rd245, %rd93, %rd143;
	and.b64  	%rd246, %rd245, -4294967296;
	setp.ne.s64 	%p58, %rd246, 0;
	@%p58 bra 	$L__BB9_91;
	cvt.u32.u64 	%r136, %rd143;
	cvt.u32.u64 	%r137, %rd93;
	rem.u32 	%r138, %r137, %r136;
	cvt.u64.u32 	%rd281, %r138;
	bra.uni 	$L__BB9_92;
$L__BB9_91:
	rem.u64 	%rd281, %rd93, %rd143;
$L__BB9_92:
	st.global.u64 	[%rd88+2048], %rd281;
	ld.global.u64 	%rd97, [%rd83+3072];
	or.b64  	%rd247, %rd97, %rd143;
	and.b64  	%rd248, %rd247, -4294967296;
	setp.ne.s64 	%p59, %rd248, 0;
	@%p59 bra 	$L__BB9_94;
	cvt.u32.u64 	%r139, %rd143;
	cvt.u32.u64 	%r140, %rd97;
	rem.u32 	%r141, %r140, %r139;
	cvt.u64.u32 	%rd282, %r141;
	bra.uni 	$L__BB9_95;
$L__BB9_94:
	rem.u64 	%rd282, %rd97, %rd143;
$L__BB9_95:
	st.global.u64 	[%rd88+3072], %rd282;
	add.s32 	%r159, %r159, 4;
$L__BB9_96:
	setp.eq.s32 	%p60, %r22, 0;
	@%p60 bra 	$L__BB9_147;
	setp.eq.s32 	%p61, %r22, 1;
	@%p61 bra 	$L__BB9_105;
	shl.b32 	%r142, %r159, 7;
	add.s32 	%r26, %r142, %r4;
	mul.wide.s32 	%rd249, %r26, 8;
	add.s64 	%rd101, %rd8, %rd249;
	ld.global.u64 	%rd102, [%rd101];
	or.b64  	%rd250, %rd102, %rd143;
	and.b64  	%rd251, %rd250, -4294967296;
	setp.ne.s64 	%p62, %rd251, 0;
	@%p62 bra 	$L__BB9_100;
	cvt.u32.u64 	%r143, %rd143;
	cvt.u32.u64 	%r144, %rd102;
	rem.u32 	%r145, %r144, %r143;
	cvt.u64.u32 	%rd283, %r145;
	bra.uni 	$L__BB9_101;
$L__BB9_100:
	rem.u64 	%rd283, %rd102, %rd143;
$L__BB9_101:
	add.s64 	%rd106, %rd9, %rd249;
	st.global.u64 	[%rd106], %rd283;
	ld.global.u64 	%rd107, [%rd101+1024];
	or.b64  	%rd253, %rd107, %rd143;
	and.b64  	%rd254, %rd253, -4294967296;
	setp.ne.s64 	%p63, %rd254, 0;
	@%p63 bra 	$L__BB9_103;
	cvt.u32.u64 	%r146, %rd143;
	cvt.u32.u64 	%r147, %rd107;
	rem.u32 	%r148, %r147, %r146;
	cvt.u64.u32 	%rd284, %r148;
	bra.uni 	$L__BB9_104;
$L__BB9_103:
	rem.u64 	%rd284, %rd107, %rd143;
$L__BB9_104:
	st.global.u64 	[%rd106+1024], %rd284;
	add.s32 	%r159, %r159, 2;
$L__BB9_105:
	and.b32  	%r149, %r43, 1;
	setp.eq.b32 	%p64, %r149, 1;
	not.pred 	%p65, %p64;
	@%p65 bra 	$L__BB9_147;
	shl.b32 	%r150, %r159, 7;
	add.s32 	%r29, %r150, %r4;
	mul.wide.s32 	%rd255, %r29, 8;
	add.s64 	%rd256, %rd8, %rd255;
	ld.global.u64 	%rd111, [%rd256];
	or.b64  	%rd257, %rd111, %rd143;
	and.b64  	%rd258, %rd257, -4294967296;
	setp.ne.s64 	%p66, %rd258, 0;
	@%p66 bra 	$L__BB9_108;
	cvt.u32.u64 	%r151, %rd143;
	cvt.u32.u64 	%r152, %rd111;
	rem.u32 	%r153, %r152, %r151;
	cvt.u64.u32 	%rd285, %r153;
	bra.uni 	$L__BB9_109;
$L__BB9_108:
	rem.u64 	%rd285, %rd111, %rd143;
$L__BB9_109:
	add.s64 	%rd260, %rd9, %rd255;
	st.global.u64 	[%rd260], %rd285;
	bra.uni 	$L__BB9_147;
$L__BB9_110:
	rem.u64 	%rd286, %rd115, %rd143;
$L__BB9_111:
	add.s64 	%rd182, %rd9, %rd177;
	st.global.u64 	[%rd182], %rd286;
$L__BB9_112:
	add.s32 	%r33, %r32, 128;
	setp.ge.s32 	%p27, %r33, %r2;
	@%p27 bra 	$L__BB9_117;
	mul.wide.s32 	%rd183, %r33, 8;
	add.s64 	%rd184, %rd8, %rd183;
	ld.global.u64 	%rd119, [%rd184];
	or.b64  	%rd185, %rd119, %rd143;
	and.b64  	%rd186, %rd185, -4294967296;
	setp.ne.s64 	%p28, %rd186, 0;
	@%p28 bra 	$L__BB9_115;
	cvt.u32.u64 	%r83, %rd143;
	cvt.u32.u64 	%r84, %rd119;
	rem.u32 	%r85, %r84, %r83;
	cvt.u64.u32 	%rd287, %r85;
	bra.uni 	$L__BB9_116;
$L__BB9_115:
	rem.u64 	%rd287, %rd119, %rd143;
$L__BB9_116:
	add.s64 	%rd188, %rd9, %rd183;
	st.global.u64 	[%rd188], %rd287;
$L__BB9_117:
	add.s32 	%r34, %r32, 256;
	setp.ge.s32 	%p29, %r34, %r2;
	@%p29 bra 	$L__BB9_122;
	mul.wide.s32 	%rd189, %r34, 8;
	add.s64 	%rd190, %rd8, %rd189;
	ld.global.u64 	%rd123, [%rd190];
	or.b64  	%rd191, %rd123, %rd143;
	and.b64  	%rd192, %rd191, -4294967296;
	setp.ne.s64 	%p30, %rd192, 0;
	@%p30 bra 	$L__BB9_120;
	cvt.u32.u64 	%r86, %rd143;
	cvt.u32.u64 	%r87, %rd123;
	rem.u32 	%r88, %r87, %r86;
	cvt.u64.u32 	%rd288, %r88;
	bra.uni 	$L__BB9_121;
$L__BB9_120:
	rem.u64 	%rd288, %rd123, %rd143;
$L__BB9_121:
	add.s64 	%rd194, %rd9, %rd189;
	st.global.u64 	[%rd194], %rd288;
$L__BB9_122:
	add.s32 	%r35, %r32, 384;
	setp.ge.s32 	%p31, %r35, %r2;
	@%p31 bra 	$L__BB9_127;
	mul.wide.s32 	%rd195, %r35, 8;
	add.s64 	%rd196, %rd8, %rd195;
	ld.global.u64 	%rd127, [%rd196];
	or.b64  	%rd197, %rd127, %rd143;
	and.b64  	%rd198, %rd197, -4294967296;
	setp.ne.s64 	%p32, %rd198, 0;
	@%p32 bra 	$L__BB9_125;
	cvt.u32.u64 	%r89, %rd143;
	cvt.u32.u64 	%r90, %rd127;
	rem.u32 	%r91, %r90, %r89;
	cvt.u64.u32 	%rd289, %r91;
	bra.uni 	$L__BB9_126;
$L__BB9_125:
	rem.u64 	%rd289, %rd127, %rd143;
$L__BB9_126:
	add.s64 	%rd200, %rd9, %rd195;
	st.global.u64 	[%rd200], %rd289;
$L__BB9_127:
	add.s32 	%r161, %r161, 4;
$L__BB9_128:
	setp.eq.s32 	%p33, %r31, 0;
	@%p33 bra 	$L__BB9_147;
	setp.eq.s32 	%p34, %r31, 1;
	@%p34 bra 	$L__BB9_141;
	shl.b32 	%r92, %r161, 7;
	add.s32 	%r38, %r92, %r4;
	setp.ge.s32 	%p35, %r38, %r2;
	@%p35 bra 	$L__BB9_135;
	mul.wide.s32 	%rd201, %r38, 8;
	add.s64 	%rd202, %rd8, %rd201;
	ld.global.u64 	%rd131, [%rd202];
	or.b64  	%rd203, %rd131, %rd143;
	and.b64  	%rd204, %rd203, -4294967296;
	setp.ne.s64 	%p36, %rd204, 0;
	@%p36 bra 	$L__BB9_133;
	cvt.u32.u64 	%r93, %rd143;
	cvt.u32.u64 	%r94, %rd131;
	rem.u32 	%r95, %r94, %r93;
	cvt.u64.u32 	%rd290, %r95;
	bra.uni 	$L__BB9_134;
$L__BB9_133:
	rem.u64 	%rd290, %rd131, %rd143;
$L__BB9_134:
	add.s64 	%rd206, %rd9, %rd201;
	st.global.u64 	[%rd206], %rd290;
$L__BB9_135:
	add.s32 	%r39, %r38, 128;
	setp.ge.s32 	%p37, %r39, %r2;
	@%p37 bra 	$L__BB9_140;
	mul.wide.s32 	%rd207, %r39, 8;
	add.s64 	%rd208, %rd8, %rd207;
	ld.global.u64 	%rd135, [%rd208];
	or.b64  	%rd209, %rd135, %rd143;
	and.b64  	%rd210, %rd209, -4294967296;
	setp.ne.s64 	%p38, %rd210, 0;
	@%p38 bra 	$L__BB9_138;
	cvt.u32.u64 	%r96, %rd143;
	cvt.u32.u64 	%r97, %rd135;
	rem.u32 	%r98, %r97, %r96;
	cvt.u64.u32 	%rd291, %r98;
	bra.uni 	$L__BB9_139;
$L__BB9_138:
	rem.u64 	%rd291, %rd135, %rd143;
$L__BB9_139:
	add.s64 	%rd212, %rd9, %rd207;
	st.global.u64 	[%rd212], %rd291;
$L__BB9_140:
	add.s32 	%r161, %r161, 2;
$L__BB9_141:
	and.b32  	%r99, %r43, 1;
	setp.eq.b32 	%p39, %r99, 1;
	not.pred 	%p40, %p39;
	@%p40 bra 	$L__BB9_147;
	shl.b32 	%r100, %r161, 7;
	add.s32 	%r42, %r100, %r4;
	setp.ge.s32 	%p41, %r42, %r2;
	@%p41 bra 	$L__BB9_147;
	mul.wide.s32 	%rd213, %r42, 8;
	add.s64 	%rd214, %rd8, %rd213;
	ld.global.u64 	%rd139, [%rd214];
	or.b64  	%rd215, %rd139, %rd143;
	and.b64  	%rd216, %rd215, -4294967296;
	setp.ne.s64 	%p42, %rd216, 0;
	@%p42 bra 	$L__BB9_145;
	cvt.u32.u64 	%r101, %rd143;
	cvt.u32.u64 	%r102, %rd139;
	rem.u32 	%r103, %r102, %r101;
	cvt.u64.u32 	%rd292, %r103;
	bra.uni 	$L__BB9_146;
$L__BB9_145:
	rem.u64 	%rd292, %rd139, %rd143;
$L__BB9_146:
	add.s64 	%rd218, %rd9, %rd213;
	st.global.u64 	[%rd218], %rd292;
$L__BB9_147:
	ret;

}
	// .globl	_ZN3cub18CUB_300001_SM_10006detail9transform16transform_kernelINS2_10policy_hubILb1EN4cuda3std3__45tupleIJPyEEEE10policy1000Ei9first_merS9_JS9_EEEvT0_iT1_T2_DpNS2_10kernel_argIT3_EE
.visible .entry _ZN3cub18CUB_300001_SM_10006detail9transform16transform_kernelINS2_10policy_hubILb1EN4cuda3std3__45tupleIJPyEEEE10policy1000Ei9first_merS9_JS9_EEEvT0_iT1_T2_DpNS2_10kernel_argIT3_EE(
	.param .u32 _ZN3cub18CUB_300001_SM_10006detail9transform16transform_kernelINS2_10policy_hubILb1EN4cuda3std3__45tupleIJPyEEEE10policy1000Ei9first_merS9_JS9_EEEvT0_iT1_T2_DpNS2_10kernel_argIT3_EE_param_0,
	.param .u32 _ZN3cub18CUB_300001_SM_10006detail9transform16transform_kernelINS2_10policy_hubILb1EN4cuda3std3__45tupleIJPyEEEE10policy1000Ei9first_merS9_JS9_EEEvT0_iT1_T2_DpNS2_10kernel_argIT3_EE_param_1,
	.param .align 1 .b8 _ZN3cub18CUB_300001_SM_10006detail9transform16transform_kernelINS2_10policy_hubILb1EN4cuda3std3__45tupleIJPyEEEE10policy1000Ei9first_merS9_JS9_EEEvT0_iT1_T2_DpNS2_10kernel_argIT3_EE_param_2[1],
	.param .u64 .ptr .align 1 _ZN3cub18CUB_300001_SM_10006detail9transform16transform_kernelINS2_10policy_hubILb1EN4cuda3std3__45tupleIJPyEEEE10policy1000Ei9first_merS9_JS9_EEEvT0_iT1_T2_DpNS2_10kernel_argIT3_EE_param_3,
	.param .align 8 .b8 _ZN3cub18CUB_300001_SM_10006detail9transform16transform_kernelINS2_10policy_hubILb1EN4cuda3std3__45tupleIJPyEEEE10policy1000Ei9first_merS9_JS9_EEEvT0_iT1_T2_DpNS2_10kernel_argIT3_EE_param_4[16]
)
.maxntid 128
{
	.reg .pred 	%p<37>;
	.reg .b32 	%r<84>;
	.reg .b64 	%rd<154>;

	ld.param.u32 	%r50, [_ZN3cub18CUB_300001_SM_10006detail9transform16transform_kernelINS2_10policy_hubILb1EN4cuda3std3__45tupleIJPyEEEE10policy1000Ei9first_merS9_JS9_EEEvT0_iT1_T2_DpNS2_10kernel_argIT3_EE_param_0];
	ld.param.u64 	%rd15, [_ZN3cub18CUB_300001_SM_10006detail9transform16transform_kernelINS2_10policy_hubILb1EN4cuda3std3__45tupleIJPyEEEE10policy1000Ei9first_merS9_JS9_EEEvT0_iT1_T2_DpNS2_10kernel_argIT3_EE_param_4];
	ld.param.u32 	%r49, [_ZN3cub18CUB_300001_SM_10006detail9transform16transform_kernelINS2_10policy_hubILb1EN4cuda3std3__45tupleIJPyEEEE10policy1000Ei9first_merS9_JS9_EEEvT0_iT1_T2_DpNS2_10kernel_argIT3_EE_param_1];
	ld.param.u64 	%rd16, [_ZN3cub18CUB_300001_SM_10006detail9transform16transform_kernelINS2_10policy_hubILb1EN4cuda3std3__45tupleIJPyEEEE10policy1000Ei9first_merS9_JS9_EEEvT0_iT1_T2_DpNS2_10kernel_argIT3_EE_param_3];
	cvta.to.global.u64 	%rd1, %rd16;
	cvta.to.global.u64 	%rd2, %rd15;
	shl.b32 	%r1, %r49, 7;
	mov.u32 	%r51, %ctaid.x;
	mul.lo.s32 	%r2, %r1, %r51;
	sub.s32 	%r3, %r50, %r2;
	min.s32 	%r4, %r1, %r3;
	shl.b32 	%r5, %r4, 3;
	mov.u32 	%r6, %tid.x;
	shl.b32 	%r72, %r6, 7;
	setp.ge.s32 	%p1, %r72, %r5;
	@%p1 bra 	$L__BB10_3;
	mul.wide.u32 	%rd17, %r6, 128;
	add.s64 	%rd18, %rd2, %rd17;
	mul.wide.s32 	%rd19, %r2, 8;
	add.s64 	%rd152, %rd18, %rd19;
$L__BB10_2:
	.pragma "nounroll";
	// begin inline asm
	prefetch.global.L2 [%rd152];
	// end inline asm
	add.s32 	%r72, %r72, 16384;
	add.s64 	%rd152, %rd152, 16384;
	setp.lt.s32 	%p2, %r72, %r5;
	@%p2 bra 	$L__BB10_2;
$L__BB10_3:
	mul.wide.s32 	%rd21, %r2, 8;
	add.s64 	%rd6, %rd2, %rd21;
	add.s64 	%rd7, %rd1, %rd21;
	setp.gt.s32 	%p3, %r1, %r3;
	@%p3 bra 	$L__BB10_17;
	setp.lt.s32 	%p4, %r49, 1;
	@%p4 bra 	$L__BB10_58;
	and.b32  	%r10, %r49, 15;
	setp.lt.u32 	%p5, %r49, 16;
	mov.b32 	%r79, 0;
	@%p5 bra 	$L__BB10_8;
	and.b32  	%r79, %r49, 2147483632;
	neg.s32 	%r74, %r79;
	add.s32 	%r73, %r6, 1152;
	mul.wide.u32 	%rd22, %r6, 8;
	or.b64  	%rd153, %rd22, 8192;
$L__BB10_7:
	.pragma "nounroll";
	mul.wide.s32 	%rd23, %r73, 8;
	add.s64 	%rd24, %rd23, 3072;
	add.s64 	%rd25, %rd6, %rd153;
	ld.global.u64 	%rd26, [%rd25+-8192];
	shr.u64 	%rd27, %rd26, 2;
	add.s64 	%rd28, %rd7, %rd153;
	st.global.u64 	[%rd28+-8192], %rd27;
	ld.global.u64 	%rd29, [%rd25+-7168];
	shr.u64 	%rd30, %rd29, 2;
	st.global.u64 	[%rd28+-7168], %rd30;
	ld.global.u64 	%rd31, [%rd25+-6144];
	shr.u64 	%rd32, %rd31, 2;
	st.global.u64 	[%rd28+-6144], %rd32;
	ld.global.u64 	%rd33, [%rd25+-5120];
	shr.u64 	%rd34, %rd33, 2;
	st.global.u64 	[%rd28+-5120], %rd34;
	ld.global.u64 	%rd35, [%rd25+-4096];
	shr.u64 	%rd36, %rd35, 2;
	st.global.u64 	[%rd28+-4096], %rd36;
	ld.global.u64 	%rd37, [%rd25+-3072];
	shr.u64 	%rd38, %rd37, 2;
	st.global.u64 	[%rd28+-3072], %rd38;
	ld.global.u64 	%rd39, [%rd25+-2048];
	shr.u64 	%rd40, %rd39, 2;
	st.global.u64 	[%rd28+-2048], %rd40;
	ld.global.u64 	%rd41, [%rd25+-1024];
	shr.u64 	%rd42, %rd41, 2;
	st.global.u64 	[%rd28+-1024], %rd42;
	ld.global.u64 	%rd43, [%rd25];
	shr.u64 	%rd44, %rd43, 2;
	st.global.u64 	[%rd28], %rd44;
	add.s64 	%rd45, %rd6, %rd24;
	ld.global.u64 	%rd46, [%rd45+-3072];
	shr.u64 	%rd47, %rd46, 2;
	add.s64 	%rd48, %rd7, %rd24;
	st.global.u64 	[%rd48+-3072], %rd47;
	ld.global.u64 	%rd49, [%rd45+-2048];
	shr.u64 	%rd50, %rd49, 2;
	st.global.u64 	[%rd48+-2048], %rd50;
	ld.global.u64 	%rd51, [%rd45+-1024];
	shr.u64 	%rd52, %rd51, 2;
	st.global.u64 	[%rd48+-1024], %rd52;
	ld.global.u64 	%rd53, [%rd45];
	shr.u64 	%rd54, %rd53, 2;
	st.global.u64 	[%rd48], %rd54;
	ld.global.u64 	%rd55, [%rd45+1024];
	shr.u64 	%rd56, %rd55, 2;
	st.global.u64 	[%rd48+1024], %rd56;
	ld.global.u64 	%rd57, [%rd45+2048];
	shr.u64 	%rd58, %rd57, 2;
	st.global.u64 	[%rd48+2048], %rd58;
	ld.global.u64 	%rd59, [%rd45+3072];
	shr.u64 	%rd60, %rd59, 2;
	st.global.u64 	[%rd48+3072], %rd60;
	add.s32 	%r74, %r74, 16;
	add.s32 	%r73, %r73, 2048;
	add.s64 	%rd153, %rd153, 16384;
	setp.eq.s32 	%p6, %r74, 0;
	@%p6 bra 	$L__BB10_8;
	bra.uni 	$L__BB10_7;
$L__BB10_8:
	setp.eq.s32 	%p7, %r10, 0;
	@%p7 bra 	$L__BB10_58;
	and.b32  	%r37, %r49, 7;
	setp.lt.u32 	%p8, %r10, 8;
	@%p8 bra 	$L__BB10_11;
	shl.b32 	%r53, %r79, 7;
	add.s32 	%r54, %r53, %r6;
	mul.wide.s32 	%rd61, %r54, 8;
	add.s64 	%rd62, %rd6, %rd61;
	ld.global.u64 	%rd63, [%rd62];
	shr.u64 	%rd64, %rd63, 2;
	add.s64 	%rd65, %rd7, %rd61;
	st.global.u64 	[%rd65], %rd64;
	ld.global.u64 	%rd66, [%rd62+1024];
	shr.u64 	%rd67, %rd66, 2;
	st.global.u64 	[%rd65+1024], %rd67;
	ld.global.u64 	%rd68, [%rd62+2048];
	shr.u64 	%rd69, %rd68, 2;
	st.global.u64 	[%rd65+2048], %rd69;
	ld.global.u64 	%rd70, [%rd62+3072];
	shr.u64 	%rd71, %rd70, 2;
	st.global.u64 	[%rd65+3072], %rd71;
	ld.global.u64 	%rd72, [%rd62+4096];
	shr.u64 	%rd73, %rd72, 2;
	st.global.u64 	[%rd65+4096], %rd73;
	ld.global.u64 	%rd74, [%rd62+5120];
	shr.u64 	%rd75, %rd74, 2;
	st.global.u64 	[%rd65+5120], %rd75;
	ld.global.u64 	%rd76, [%rd62+6144];
	shr.u64 	%rd77, %rd76, 2;
	st.global.u64 	[%rd65+6144], %rd77;
	ld.global.u64 	%rd78, [%rd62+7168];
	shr.u64 	%rd79, %rd78, 2;
	st.global.u64 	[%rd65+7168], %rd79;
	add.s32 	%r79, %r79, 8;
$L__BB10_11:
	setp.eq.s32 	%p9, %r37, 0;
	@%p9 bra 	$L__BB10_58;
	and.b32  	%r40, %r49, 3;
	setp.lt.u32 	%p10, %r37, 4;
	@%p10 bra 	$L__BB10_14;
	shl.b32 	%r55, %r79, 7;
	add.s32 	%r56, %r55, %r6;
	mul.wide.s32 	%rd80, %r56, 8;
	add.s64 	%rd81, %rd6, %rd80;
	ld.global.u64 	%rd82, [%rd81];
	shr.u64 	%rd83, %rd82, 2;
	add.s64 	%rd84, %rd7, %rd80;
	st.global.u64 	[%rd84], %rd83;
	ld.global.u64 	%rd85, [%rd81+1024];
	shr.u64 	%rd86, %rd85, 2;
	st.global.u64 	[%rd84+1024], %rd86;
	ld.global.u64 	%rd87, [%rd81+2048];
	shr.u64 	%rd88, %rd87, 2;
	st.global.u64 	[%rd84+2048], %rd88;
	ld.global.u64 	%rd89, [%rd81+3072];
	shr.u64 	%rd90, %rd89, 2;
	st.global.u64 	[%rd84+3072], %rd90;
	add.s32 	%r79, %r79, 4;
$L__BB10_14:
	setp.eq.s32 	%p11, %r40, 0;
	@%p11 bra 	$L__BB10_58;
	shl.b32 	%r57, %r79, 7;
	add.s32 	%r83, %r6, %r57;
	neg.s32 	%r82, %r40;
$L__BB10_16:
	.pragma "nounroll";
	mul.wide.s32 	%rd92, %r83, 8;
	add.s64 	%rd93, %rd7, %rd92;
	add.s64 	%rd94, %rd6, %rd92;
	ld.global.u64 	%rd95, [%rd94];
	shr.u64 	%rd96, %rd95, 2;
	st.global.u64 	[%rd93], %rd96;
	add.s32 	%r83, %r83, 128;
	add.s32 	%r82, %r82, 1;
	setp.ne.s32 	%p12, %r82, 0;
	@%p12 bra 	$L__BB10_16;
	bra.uni 	$L__BB10_58;
$L__BB10_17:
	setp.lt.s32 	%p13, %r49, 1;
	@%p13 bra 	$L__BB10_58;
	and.b32  	%r14, %r49, 7;
	setp.lt.u32 	%p14, %r49, 8;
	mov.b32 	%r76, 0;
	@%p14 bra 	$L__BB10_37;
	and.b32  	%r76, %r49, 2147483640;
	mov.b32 	%r75, 0;
$L__BB10_20:
	.pragma "nounroll";
	shl.b32 	%r60, %r75, 7;
	add.s32 	%r21, %r60, %r6;
	setp.ge.s32 	%p15, %r21, %r4;
	@%p15 bra 	$L__BB10_22;
	mul.wide.u32 	%rd97, %r21, 8;
	add.s64 	%rd98, %rd6, %rd97;
	ld.global.u64 	%rd99, [%rd98];
	shr.u64 	%rd100, %rd99, 2;
	add.s64 	%rd101, %rd7, %rd97;
	st.global.u64 	[%rd101], %rd100;
$L__BB10_22:
	add.s32 	%r61, %r21, 128;
	setp.ge.s32 	%p16, %r61, %r4;
	mul.wide.s32 	%rd102, %r61, 8;
	add.s64 	%rd11, %rd6, %rd102;
	add.s64 	%rd12, %rd7, %rd102;
	@%p16 bra 	$L__BB10_24;
	ld.global.u64 	%rd103, [%rd11];
	shr.u64 	%rd104, %rd103, 2;
	st.global.u64 	[%rd12], %rd104;
$L__BB10_24:
	add.s32 	%r62, %r21, 256;
	setp.ge.s32 	%p17, %r62, %r4;
	@%p17 bra 	$L__BB10_26;
	ld.global.u64 	%rd105, [%rd11+1024];
	shr.u64 	%rd106, %rd105, 2;
	st.global.u64 	[%rd12+1024], %rd106;
$L__BB10_26:
	add.s32 	%r63, %r21, 384;
	setp.ge.s32 	%p18, %r63, %r4;
	@%p18 bra 	$L__BB10_28;
	ld.global.u64 	%rd107, [%rd11+2048];
	shr.u64 	%rd108, %rd107, 2;
	st.global.u64 	[%rd12+2048], %rd108;
$L__BB10_28:
	add.s32 	%r64, %r21, 512;
	setp.ge.s32 	%p19, %r64, %r4;
	@%p19 bra 	$L__BB10_30;
	ld.global.u64 	%rd109, [%rd11+3072];
	shr.u64 	%rd110, %rd109, 2;
	st.global.u64 	[%rd12+3072], %rd110;
$L__BB10_30:
	add.s32 	%r65, %r21, 640;
	setp.ge.s32 	%p20, %r65, %r4;
	@%p20 bra 	$L__BB10_32;
	ld.global.u64 	%rd111, [%rd11+4096];
	shr.u64 	%rd112, %rd111, 2;
	st.global.u64 	[%rd12+4096], %rd112;
$L__BB10_32:
	add.s32 	%r66, %r21, 768;
	setp.ge.s32 	%p21, %r66, %r4;
	@%p21 bra 	$L__BB10_34;
	ld.global.u64 	%rd113, [%rd11+5120];
	shr.u64 	%rd114, %rd113, 2;
	st.global.u64 	[%rd12+5120], %rd114;
$L__BB10_34:
	add.s32 	%r67, %r21, 896;
	setp.ge.s32 	%p22, %r67, %r4;
	@%p22 bra 	$L__BB10_36;
	ld.global.u64 	%rd115, [%rd11+6144];
	shr.u64 	%rd116, %rd115, 2;
	st.global.u64 	[%rd12+6144], %rd116;
$L__BB10_36:
	add.s32 	%r75, %r75, 8;
	setp.ne.s32 	%p23, %r75, %r76;
	@%p23 bra 	$L__BB10_20;
$L__BB10_37:
	setp.eq.s32 	%p24, %r14, 0;
	@%p24 bra 	$L__BB10_58;
	and.b32  	%r24, %r49, 3;
	setp.lt.u32 	%p25, %r14, 4;
	@%p25 bra 	$L__BB10_48;
	shl.b32 	%r68, %r76, 7;
	add.s32 	%r25, %r68, %r6;
	setp.ge.s32 	%p26, %r25, %r4;
	@%p26 bra 	$L__BB10_41;
	mul.wide.s32 	%rd117, %r25, 8;
	add.s64 	%rd118, %rd6, %rd117;
	ld.global.u64 	%rd119, [%rd118];
	shr.u64 	%rd120, %rd119, 2;
	add.s64 	%rd121, %rd7, %rd117;
	st.global.u64 	[%rd121], %rd120;
$L__BB10_41:
	add.s32 	%r26, %r25, 128;
	setp.ge.s32 	%p27, %r26, %r4;
	@%p27 bra 	$L__BB10_43;
	mul.wide.s32 	%rd122, %r26, 8;
	add.s64 	%rd123, %rd6, %rd122;
	ld.global.u64 	%rd124, [%rd123];
	shr.u64 	%rd125, %rd124, 2;
	add.s64 	%rd126, %rd7, %rd122;
	st.global.u64 	[%rd126], %rd125;
$L__BB10_43:
	add.s32 	%r27, %r25, 256;
	setp.ge.s32 	%p28, %r27, %r4;
	@%p28 bra 	$L__BB10_45;
	mul.wide.s32 	%rd127, %r27, 8;
	add.s64 	%rd128, %rd6, %rd127;
	ld.global.u64 	%rd129, [%rd128];
	shr.u64 	%rd130, %rd129, 2;
	add.s64 	%rd131, %rd7, %rd127;
	st.global.u64 	[%rd131], %rd130;
$L__BB10_45:
	add.s32 	%r28, %r25, 384;
	setp.ge.s32 	%p29, %r28, %r4;
	@%p29 bra 	$L__BB10_47;
	mul.wide.s32 	%rd132, %r28, 8;
	add.s64 	%rd133, %rd6, %rd132;
	ld.global.u64 	%rd134, [%rd133];
	shr.u64 	%rd135, %rd134, 2;
	add.s64 	%rd136, %rd7, %rd132;
	st.global.u64 	[%rd136], %rd135;
$L__BB10_47:
	add.s32 	%r76, %r76, 4;
$L__BB10_48:
	setp.eq.s32 	%p30, %r24, 0;
	@%p30 bra 	$L__BB10_58;
	setp.eq.s32 	%p31, %r24, 1;
	@%p31 bra 	$L__BB10_55;
	shl.b32 	%r69, %r76, 7;
	add.s32 	%r31, %r69, %r6;
	setp.ge.s32 	%p32, %r31, %r4;
	@%p32 bra 	$L__BB10_52;
	mul.wide.s32 	%rd137, %r31, 8;
	add.s64 	%rd138, %rd6, %rd137;
	ld.global.u64 	%rd139, [%rd138];
	shr.u64 	%rd140, %rd139, 2;
	add.s64 	%rd141, %rd7, %rd137;
	st.global.u64 	[%rd141], %rd140;
$L__BB10_52:
	add.s32 	%r32, %r31, 128;
	setp.ge.s32 	%p33, %r32, %r4;
	@%p33 bra 	$L__BB10_54;
	mul.wide.s32 	%rd142, %r32, 8;
	add.s64 	%rd143, %rd6, %rd142;
	ld.global.u64 	%rd144, [%rd143];
	shr.u64 	%rd145, %rd144, 2;
	add.s64 	%rd146, %rd7, %rd142;
	st.global.u64 	[%rd146], %rd145;
$L__BB10_54:
	add.s32 	%r76, %r76, 2;
$L__BB10_55:
	and.b32  	%r70, %r49, 1;
	setp.eq.b32 	%p34, %r70, 1;
	not.pred 	%p35, %p34;
	@%p35 bra 	$L__BB10_58;
	shl.b32 	%r71, %r76, 7;
	add.s32 	%r35, %r71, %r6;
	setp.ge.s32 	%p36, %r35, %r4;
	@%p36 bra 	$L__BB10_58;
	mul.wide.s32 	%rd147, %r35, 8;
	add.s64 	%rd148, %rd6, %rd147;
	ld.global.u64 	%rd149, [%rd148];
	shr.u64 	%rd150, %rd149, 2;
	add.s64 	%rd151, %rd7, %rd147;
	st.global.u64 	[%rd151], %rd150;
$L__BB10_58:
	ret;

}
	// .globl	_ZN3cub18CUB_300001_SM_10006detail9transform16transform_kernelINS2_10policy_hubILb1EN4cuda3std3__45tupleIJPyEEEE10policy1000El9first_merS9_JS9_EEEvT0_iT1_T2_DpNS2_10kernel_argIT3_EE
.visible .entry _ZN3cub18CUB_300001_SM_10006detail9transform16transform_kernelINS2_10policy_hubILb1EN4cuda3std3__45tupleIJPyEEEE10policy1000El9first_merS9_JS9_EEEvT0_iT1_T2_DpNS2_10kernel_argIT3_EE(
	.param .u64 _ZN3cub18CUB_300001_SM_10006detail9transform16transform_kernelINS2_10policy_hubILb1EN4cuda3std3__45tupleIJPyEEEE10policy1000El9first_merS9_JS9_EEEvT0_iT1_T2_DpNS2_10kernel_argIT3_EE_param_0,
	.param .u32 _ZN3cub18CUB_300001_SM_10006detail9transform16transform_kernelINS2_10policy_hubILb1EN4cuda3std3__45tupleIJPyEEEE10policy1000El9first_merS9_JS9_EEEvT0_iT1_T2_DpNS2_10kernel_argIT3_EE_param_1,
	.param .align 1 .b8 _ZN3cub18CUB_300001_SM_10006detail9transform16transform_kernelINS2_10policy_hubILb1EN4cuda3std3__45tupleIJPyEEEE10policy1000El9first_merS9_JS9_EEEvT0_iT1_T2_DpNS2_10kernel_argIT3_EE_param_2[1],
	.param .u64 .ptr .align 1 _ZN3cub18CUB_300001_SM_10006detail9transform16transform_kernelINS2_10policy_hubILb1EN4cuda3std3__45tupleIJPyEEEE10policy1000El9first_merS9_JS9_EEEvT0_iT1_T2_DpNS2_10kernel_argIT3_EE_param_3,
	.param .align 8 .b8 _ZN3cub18CUB_300001_SM_10006detail9transform16transform_kernelINS2_10policy_hubILb1EN4cuda3std3__45tupleIJPyEEEE10policy1000El9first_merS9_JS9_EEEvT0_iT1_T2_DpNS2_10kernel_argIT3_EE_param_4[16]
)
.maxntid 128
{
	.reg .pred 	%p<37>;
	.reg .b32 	%r<81>;
	.reg .b64 	%rd<160>;

	ld.param.u64 	%rd16, [_ZN3cub18CUB_300001_SM_10006detail9transform16transform_kernelINS2_10policy_hubILb1EN4cuda3std3__45tupleIJPyEEEE10policy1000El9first_merS9_JS9_EEEvT0_iT1_T2_DpNS2_10kernel_argIT3_EE_param_0];
	ld.param.u64 	%rd17, [_ZN3cub18CUB_300001_SM_10006detail9transform16transform_kernelINS2_10policy_hubILb1EN4cuda3std3__45tupleIJPyEEEE10policy1000El9first_merS9_JS9_EEEvT0_iT1_T2_DpNS2_10kernel_argIT3_EE_param_4];
	ld.param.u32 	%r47, [_ZN3cub18CUB_300001_SM_10006detail9transform16transform_kernelINS2_10policy_hubILb1EN4cuda3std3__45tupleIJPyEEEE10policy1000El9first_merS9_JS9_EEEvT0_iT1_T2_DpNS2_10kernel_argIT3_EE_param_1];
	ld.param.u64 	%rd18, [_ZN3cub18CUB_300001_SM_10006detail9transform16transform_kernelINS2_10policy_hubILb1EN4cuda3std3__45tupleIJPyEEEE10policy1000El9first_merS9_JS9_EEEvT0_iT1_T2_DpNS2_10kernel_argIT3_EE_param_3];
	cvta.to.global.u64 	%rd1, %rd18;
	cvta.to.global.u64 	%rd2, %rd17;
	shl.b32 	%r1, %r47, 7;
	mov.u32 	%r48, %ctaid.x;
	cvt.u64.u32 	%rd19, %r48;
	cvt.s64.s32 	%rd20, %r1;
	mul.lo.s64 	%rd3, %rd20, %rd19;
	sub.s64 	%rd21, %rd16, %rd3;
	min.s64 	%rd22, %rd21, %rd20;
	cvt.u32.u64 	%r2, %rd22;
	shl.b32 	%r3, %r2, 3;
	mov.u32 	%r4, %tid.x;
	shl.b32 	%r69, %r4, 7;
	setp.ge.s32 	%p1, %r69, %r3;
	@%p1 bra 	$L__BB11_3;
	shl.b64 	%rd23, %rd3, 3;
	add.s64 	%rd24, %rd2, %rd23;
	mul.wide.u32 	%rd25, %r4, 128;
	add.s64 	%rd158, %rd24, %rd25;
$L__BB11_2:
	.pragma "nounroll";
	// begin inline asm
	prefetch.global.L2 [%rd158];
	// end inline asm
	add.s32 	%r69, %r69, 16384;
	add.s64 	%rd158, %rd158, 16384;
	setp.lt.s32 	%p2, %r69, %r3;
	@%p2 bra 	$L__BB11_2;
$L__BB11_3:
	shl.b64 	%rd27, %rd3, 3;
	add.s64 	%rd7, %rd2, %rd27;
	add.s64 	%rd8, %rd1, %rd27;
	setp.eq.s32 	%p3, %r1, %r2;
	@%p3 bra 	$L__BB11_45;
	setp.lt.s32 	%p4, %r47, 1;
	@%p4 bra 	$L__BB11_58;
	and.b32  	%r8, %r47, 7;
	setp.lt.u32 	%p5, %r47, 8;
	mov.b32 	%r78, 0;
	@%p5 bra 	$L__BB11_24;
	and.b32  	%r78, %r47, 2147483640;
	mov.b32 	%r72, 0;
$L__BB11_7:
	.pragma "nounroll";
	shl.b32 	%r51, %r72, 7;
	add.s32 	%r19, %r51, %r4;
	setp.ge.s32 	%p6, %r19, %r2;
	@%p6 bra 	$L__BB11_9;
	mul.wide.u32 	%rd28, %r19, 8;
	add.s64 	%rd29, %rd7, %rd28;
	ld.global.u64 	%rd30, [%rd29];
	shr.u64 	%rd31, %rd30, 2;
	add.s64 	%rd32, %rd8, %rd28;
	st.global.u64 	[%rd32], %rd31;
$L__BB11_9:
	add.s32 	%r52, %r19, 128;
	setp.ge.s32 	%p7, %r52, %r2;
	mul.wide.s32 	%rd33, %r52, 8;
	add.s64 	%rd12, %rd7, %rd33;
	add.s64 	%rd13, %rd8, %rd33;
	@%p7 bra 	$L__BB11_11;
	ld.global.u64 	%rd34, [%rd12];
	shr.u64 	%rd35, %rd34, 2;
	st.global.u64 	[%rd13], %rd35;
$L__BB11_11:
	add.s32 	%r53, %r19, 256;
	setp.ge.s32 	%p8, %r53, %r2;
	@%p8 bra 	$L__BB11_13;
	ld.global.u64 	%rd36, [%rd12+1024];
	shr.u64 	%rd37, %rd36, 2;
	st.global.u64 	[%rd13+1024], %rd37;
$L__BB11_13:
	add.s32 	%r54, %r19, 384;
	setp.ge.s32 	%p9, %r54, %r2;
	@%p9 bra 	$L__BB11_15;
	ld.global.u64 	%rd38, [%rd12+2048];
	shr.u64 	%rd39, %rd38, 2;
	st.global.u64 	[%rd13+2048], %rd39;
$L__BB11_15:
	add.s32 	%r55, %r19, 512;
	setp.ge.s32 	%p10, %r55, %r2;
	@%p10 bra 	$L__BB11_17;
	ld.global.u64 	%rd40, [%rd12+3072];
	shr.u64 	%rd41, %rd40, 2;
	st.global.u64 	[%rd13+3072], %rd41;
$L__BB11_17:
	add.s32 	%r56, %r19, 640;
	setp.ge.s32 	%p11, %r56, %r2;
	@%p11 bra 	$L__BB11_19;
	ld.global.u64 	%rd42, [%rd12+4096];
	shr.u64 	%rd43, %rd42, 2;
	st.global.u64 	[%rd13+4096], %rd43;
$L__BB11_19:
	add.s32 	%r57, %r19, 768;
	setp.ge.s32 	%p12, %r57, %r2;
	@%p12 bra 	$L__BB11_21;
	ld.global.u64 	%rd44, [%rd12+5120];
	shr.u64 	%rd45, %rd44, 2;
	st.global.u64 	[%rd13+5120], %rd45;
$L__BB11_21:
	add.s32 	%r58, %r19, 896;
	setp.ge.s32 	%p13, %r58, %r2;
	@%p13 bra 	$L__BB11_23;
	ld.global.u64 	%rd46, [%rd12+6144];
	shr.u64 	%rd47, %rd46, 2;
	st.global.u64 	[%rd13+6144], %rd47;
$L__BB11_23:
	add.s32 	%r72, %r72, 8;
	setp.eq.s32 	%p14, %r72, %r78;
	@%p14 bra 	$L__BB11_24;
	bra.uni 	$L__BB11_7;
$L__BB11_24:
	setp.eq.s32 	%p15, %r8, 0;
	@%p15 bra 	$L__BB11_58;
	and.b32  	%r35, %r47, 3;
	setp.lt.u32 	%p16, %r8, 4;
	@%p16 bra 	$L__BB11_35;
	shl.b32 	%r59, %r78, 7;
	add.s32 	%r36, %r59, %r4;
	setp.ge.s32 	%p17, %r36, %r2;
	@%p17 bra 	$L__BB11_28;
	mul.wide.s32 	%rd48, %r36, 8;
	add.s64 	%rd49, %rd7, %rd48;
	ld.global.u64 	%rd50, [%rd49];
	shr.u64 	%rd51, %rd50, 2;
	add.s64 	%rd52, %rd8, %rd48;
	st.global.u64 	[%rd52], %rd51;
$L__BB11_28:
	add.s32 	%r37, %r36, 128;
	setp.ge.s32 	%p18, %r37, %r2;
	@%p18 bra 	$L__BB11_30;
	mul.wide.s32 	%rd53, %r37, 8;
	add.s64 	%rd54, %rd7, %rd53;
	ld.global.u64 	%rd55, [%rd54];
	shr.u64 	%rd56, %rd55, 2;
	add.s64 	%rd57, %rd8, %rd53;
	st.global.u64 	[%rd57], %rd56;
$L__BB11_30:
	add.s32 	%r38, %r36, 256;
	setp.ge.s32 	%p19, %r38, %r2;
	@%p19 bra 	$L__BB11_32;
	mul.wide.s32 	%rd58, %r38, 8;
	add.s64 	%rd59, %rd7, %rd58;
	ld.global.u64 	%rd60, [%rd59];
	shr.u64 	%rd61, %rd60, 2;
	add.s64 	%rd62, %rd8, %rd58;
	st.global.u64 	[%rd62], %rd61;
$L__BB11_32:
	add.s32 	%r39, %r36, 384;
	setp.ge.s32 	%p20, %r39, %r2;
	@%p20 bra 	$L__BB11_34;
	mul.wide.s32 	%rd63, %r39, 8;
	add.s64 	%rd64, %rd7, %rd63;
	ld.global.u64 	%rd65, [%rd64];
	shr.u64 	%rd66, %rd65, 2;
	add.s64 	%rd67, %rd8, %rd63;
	st.global.u64 	[%rd67], %rd66;
$L__BB11_34:
	add.s32 	%r78, %r78, 4;
$L__BB11_35:
	setp.eq.s32 	%p21, %r35, 0;
	@%p21 bra 	$L__BB11_58;
	setp.eq.s32 	%p22, %r35, 1;
	@%p22 bra 	$L__BB11_42;
	shl.b32 	%r60, %r78, 7;
	add.s32 	%r42, %r60, %r4;
	setp.ge.s32 	%p23, %r42, %r2;
	@%p23 bra 	$L__BB11_39;
	mul.wide.s32 	%rd68, %r42, 8;
	add.s64 	%rd69, %rd7, %rd68;
	ld.global.u64 	%rd70, [%rd69];
	shr.u64 	%rd71, %rd70, 2;
	add.s64 	%rd72, %rd8, %rd68;
	st.global.u64 	[%rd72], %rd71;
$L__BB11_39:
	add.s32 	%r43, %r42, 128;
	setp.ge.s32 	%p24, %r43, %r2;
	@%p24 bra 	$L__BB11_41;
	mul.wide.s32 	%rd73, %r43, 8;
	add.s64 	%rd74, %rd7, %rd73;
	ld.global.u64 	%rd75, [%rd74];
	shr.u64 	%rd76, %rd75, 2;
	add.s64 	%rd77, %rd8, %rd73;
	st.global.u64 	[%rd77], %rd76;
$L__BB11_41:
	add.s32 	%r78, %r78, 2;
$L__BB11_42:
	and.b32  	%r61, %r47, 1;
	setp.eq.b32 	%p25, %r61, 1;
	not.pred 	%p26, %p25;
	@%p26 bra 	$L__BB11_58;
	shl.b32 	%r62, %r78, 7;
	add.s32 	%r46, %r62, %r4;
	setp.ge.s32 	%p27, %r46, %r2;
	@%p27 bra 	$L__BB11_58;
	mul.wide.s32 	%rd78, %r46, 8;
	add.s64 	%rd79, %rd7, %rd78;
	ld.global.u64 	%rd80, [%rd79];
	shr.u64 	%rd81, %rd80, 2;
	add.s64 	%rd82, %rd8, %rd78;
	st.global.u64 	[%rd82], %rd81;
	bra.uni 	$L__BB11_58;
$L__BB11_45:
	setp.lt.s32 	%p28, %r47, 1;
	@%p28 bra 	$L__BB11_58;
	and.b32  	%r10, %r47, 15;
	setp.lt.u32 	%p29, %r47, 16;
	mov.b32 	%r74, 0;
	@%p29 bra 	$L__BB11_49;
	and.b32  	%r74, %r47, 2147483632;
	neg.s32 	%r71, %r74;
	add.s32 	%r70, %r4, 1152;
	mul.wide.u32 	%rd83, %r4, 8;
	or.b64  	%rd159, %rd83, 8192;
$L__BB11_48:
	.pragma "nounroll";
	mul.wide.s32 	%rd84, %r70, 8;
	add.s64 	%rd85, %rd84, 3072;
	add.s64 	%rd86, %rd7, %rd159;
	ld.global.u64 	%rd87, [%rd86+-8192];
	shr.u64 	%rd88, %rd87, 2;
	add.s64 	%rd89, %rd8, %rd159;
	st.global.u64 	[%rd89+-8192], %rd88;
	ld.global.u64 	%rd90, [%rd86+-7168];
	shr.u64 	%rd91, %rd90, 2;
	st.global.u64 	[%rd89+-7168], %rd91;
	ld.global.u64 	%rd92, [%rd86+-6144];
	shr.u64 	%rd93, %rd92, 2;
	st.global.u64 	[%rd89+-6144], %rd93;
	ld.global.u64 	%rd94, [%rd86+-5120];
	shr.u64 	%rd95, %rd94, 2;
	st.global.u64 	[%rd89+-5120], %rd95;
	ld.global.u64 	%rd96, [%rd86+-4096];
	shr.u64 	%rd97, %rd96, 2;
	st.global.u64 	[%rd89+-4096], %rd97;
	ld.global.u64 	%rd98, [%rd86+-3072];
	shr.u64 	%rd99, %rd98, 2;
	st.global.u64 	[%rd89+-3072], %rd99;
	ld.global.u64 	%rd100, [%rd86+-2048];
	shr.u64 	%rd101, %rd100, 2;
	st.global.u64 	[%rd89+-2048], %rd101;
	ld.global.u64 	%rd102, [%rd86+-1024];
	shr.u64 	%rd103, %rd102, 2;
	st.global.u64 	[%rd89+-1024], %rd103;
	ld.global.u64 	%rd104, [%rd86];
	shr.u64 	%rd105, %rd104, 2;
	st.global.u64 	[%rd89], %rd105;
	add.s64 	%rd106, %rd7, %rd85;
	ld.global.u64 	%rd107, [%rd106+-3072];
	shr.u64 	%rd108, %rd107, 2;
	add.s64 	%rd109, %rd8, %rd85;
	st.global.u64 	[%rd109+-3072], %rd108;
	ld.global.u64 	%rd110, [%rd106+-2048];
	shr.u64 	%rd111, %rd110, 2;
	st.global.u64 	[%rd109+-2048], %rd111;
	ld.global.u64 	%rd112, [%rd106+-1024];
	shr.u64 	%rd113, %rd112, 2;
	st.global.u64 	[%rd109+-1024], %rd113;
	ld.global.u64 	%rd114, [%rd106];
	shr.u64 	%rd115, %rd114, 2;
	st.global.u64 	[%rd109], %rd115;
	ld.global.u64 	%rd116, [%rd106+1024];
	shr.u64 	%rd117, %rd116, 2;
	st.global.u64 	[%rd109+1024], %rd117;
	ld.global.u64 	%rd118, [%rd106+2048];
	shr.u64 	%rd119, %rd118, 2;
	st.global.u64 	[%rd109+2048], %rd119;
	ld.global.u64 	%rd120, [%rd106+3072];
	shr.u64 	%rd121, %rd120, 2;
	st.global.u64 	[%rd109+3072], %rd121;
	add.s32 	%r71, %r71, 16;
	add.s32 	%r70, %r70, 2048;
	add.s64 	%rd159, %rd159, 16384;
	setp.eq.s32 	%p30, %r71, 0;
	@%p30 bra 	$L__BB11_49;
	bra.uni 	$L__BB11_48;
$L__BB11_49:
	setp.eq.s32 	%p31, %r10, 0;
	@%p31 bra 	$L__BB11_58;
	and.b32  	%r22, %r47, 7;
	setp.lt.u32 	%p32, %r10, 8;
	@%p32 bra 	$L__BB11_52;
	shl.b32 	%r64, %r74, 7;
	add.s32 	%r65, %r64, %r4;
	mul.wide.s32 	%rd122, %r65, 8;
	add.s64 	%rd123, %rd7, %rd122;
	ld.global.u64 	%rd124, [%rd123];
	shr.u64 	%rd125, %rd124, 2;
	add.s64 	%rd126, %rd8, %rd122;
	st.global.u64 	[%rd126], %rd125;
	ld.global.u64 	%rd127, [%rd123+1024];
	shr.u64 	%rd128, %rd127, 2;
	st.global.u64 	[%rd126+1024], %rd128;
	ld.global.u64 	%rd129, [%rd123+2048];
	shr.u64 	%rd130, %rd129, 2;
	st.global.u64 	[%rd126+2048], %rd130;
	ld.global.u64 	%rd131, [%rd123+3072];
	shr.u64 	%rd132, %rd131, 2;
	st.global.u64 	[%rd126+3072], %rd132;
	ld.global.u64 	%rd133, [%rd123+4096];
	shr.u64 	%rd134, %rd133, 2;
	st.global.u64 	[%rd126+4096], %rd134;
	ld.global.u64 	%rd135, [%rd123+5120];
	shr.u64 	%rd136, %rd135, 2;
	st.global.u64 	[%rd126+5120], %rd136;
	ld.global.u64 	%rd137, [%rd123+6144];
	shr.u64 	%rd138, %rd137, 2;
	st.global.u64 	[%rd126+6144], %rd138;
	ld.global.u64 	%rd139, [%rd123+7168];
	shr.u64 	%rd140, %rd139, 2;
	st.global.u64 	[%rd126+7168], %rd140;
	add.s32 	%r74, %r74, 8;
$L__BB11_52:
	setp.eq.s32 	%p33, %r22, 0;
	@%p33 bra 	$L__BB11_58;
	and.b32  	%r25, %r47, 3;
	setp.lt.u32 	%p34, %r22, 4;
	@%p34 bra 	$L__BB11_55;
	shl.b32 	%r66, %r74, 7;
	add.s32 	%r67, %r66, %r4;
	mul.wide.s32 	%rd141, %r67, 8;
	add.s64 	%rd142, %rd7, %rd141;
	ld.global.u64 	%rd143, [%rd142];
	shr.u64 	%rd144, %rd143, 2;
	add.s64 	%rd145, %rd8, %rd141;
	st.global.u64 	[%rd145], %rd144;
	ld.global.u64 	%rd146, [%rd142+1024];
	shr.u64 	%rd147, %rd146, 2;
	st.global.u64 	[%rd145+1024], %rd147;
	ld.global.u64 	%rd148, [%rd142+2048];
	shr.u64 	%rd149, %rd148, 2;
	st.global.u64 	[%rd145+2048], %rd149;
	ld.global.u64 	%rd150, [%rd142+3072];
	shr.u64 	%rd151, %rd150, 2;
	st.global.u64 	[%rd145+3072], %rd151;
	add.s32 	%r74, %r74, 4;
$L__BB11_55:
	setp.eq.s32 	%p35, %r25, 0;
	@%p35 bra 	$L__BB11_58;
	shl.b32 	%r68, %r74, 7;
	add.s32 	%r77, %r4, %r68;
	neg.s32 	%r76, %r25;
$L__BB11_57:
	.pragma "nounroll";
	mul.wide.s32 	%rd153, %r77, 8;
	add.s64 	%rd154, %rd8, %rd153;
	add.s64 	%rd155, %rd7, %rd153;
	ld.global.u64 	%rd156, [%rd155];
	shr.u64 	%rd157, %rd156, 2;
	st.global.u64 	[%rd154], %rd157;
	add.s32 	%r77, %r77, 128;
	add.s32 	%r76, %r76, 1;
	setp.eq.s32 	%p36, %r76, 0;
	@%p36 bra 	$L__BB11_58;
	bra.uni 	$L__BB11_57;
$L__BB11_58:
	ret;

}
	// .globl	_ZN3cub18CUB_300001_SM_10006detail10radix_sort31DeviceRadixSortSingleTileKernelINS1_5radix10policy_hubIyNS0_8NullTypeEyE10Policy1000ELNS0_9SortOrderE0EyS6_yNS1_21identity_decomposer_tEEEvPKT1_PSB_PKT2_PSF_T3_iiT4_
.visible .entry _ZN3cub18CUB_300001_SM_10006detail10radix_sort31DeviceRadixSortSingleTileKernelINS1_5radix10policy_hubIyNS0_8NullTypeEyE10Policy1000ELNS0_9SortOrderE0EyS6_yNS1_21identity_decomposer_tEEEvPKT1_PSB_PKT2_PSF_T3_iiT4_(
	.param .u64 .ptr .align 1 _ZN3cub18CUB_300001_SM_10006detail10radix_sort31DeviceRadixSortSingleTileKernelINS1_5radix10policy_hubIyNS0_8NullTypeEyE10Policy1000ELNS0_9SortOrderE0EyS6_yNS1_21identity_decomposer_tEEEvPKT1_PSB_PKT2_PSF_T3_iiT4__param_0,
	.param .u64 .ptr .align 1 _ZN3cub18CUB_300001_SM_10006detail10radix_sort31DeviceRadixSortSingleTileKernelINS1_5radix10policy_hubIyNS0_8NullTypeEyE10Policy1000ELNS0_9SortOrderE0EyS6_yNS1_21identity_decomposer_tEEEvPKT1_PSB_PKT2_PSF_T3_iiT4__param_1,
	.param .u64 .ptr .align 1 _ZN3cub18CUB_300001_SM_10006detail10radix_sort31DeviceRadixSortSingleTileKernelINS1_5radix10policy_hubIyNS0_8NullTypeEyE10Policy1000ELNS0_9SortOrderE0EyS6_yNS1_21identity_decomposer_tEEEvPKT1_PSB_PKT2_PSF_T3_iiT4__param_2,
	.param .u64 .ptr .align 1 _ZN3cub18CUB_300001_SM_10006detail10radix_sort31DeviceRadixSortSingleTileKernelINS1_5radix10policy_hubIyNS0_8NullTypeEyE10Policy1000ELNS0_9SortOrderE0EyS6_yNS1_21identity_decomposer_tEEEvPKT1_PSB_PKT2_PSF_T3_iiT4__param_3,
	.param .u64 _ZN3cub18CUB_300001_SM_10006detail10radix_sort31DeviceRadixSortSingleTileKernelINS1_5radix10policy_hubIyNS0_8NullTypeEyE10Policy1000ELNS0_9SortOrderE0EyS6_yNS1_21identity_decomposer_tEEEvPKT1_PSB_PKT2_PSF_T3_iiT4__param_4,
	.param .u32 _ZN3cub18CUB_300001_SM_10006detail10radix_sort31DeviceRadixSortSingleTileKernelINS1_5radix10policy_hubIyNS0_8NullTypeEyE10Policy1000ELNS0_9SortOrderE0EyS6_yNS1_21identity_decomposer_tEEEvPKT1_PSB_PKT2_PSF_T3_iiT4__param_5,
	.param .u32 _ZN3cub18CUB_300001_SM_10006detail10radix_sort31DeviceRadixSortSingleTileKernelINS1_5radix10policy_hubIyNS0_8NullTypeEyE10Policy1000ELNS0_9SortOrderE0EyS6_yNS1_21identity_decomposer_tEEEvPKT1_PSB_PKT2_PSF_T3_iiT4__param_6,
	.param .align 1 .b8 _ZN3cub18CUB_300001_SM_10006detail10radix_sort31DeviceRadixSortSingleTileKernelINS1_5radix10policy_hubIyNS0_8NullTypeEyE10Policy1000ELNS0_9SortOrderE0EyS6_yNS1_21identity_decomposer_tEEEvPKT1_PSB_PKT2_PSF_T3_iiT4__param_7[1]
)
.maxntid 256
.minnctapersm 1
{
	.reg .pred 	%p<32>;
	.reg .b16 	%rs<19>;
	.reg .b32 	%r<356>;
	.reg .b64 	%rd<113>;
	// demoted variable
	.shared .align 16 .b8 _ZZN3cub18CUB_300001_SM_10006detail10radix_sort31DeviceRadixSortSingleTileKernelINS1_5radix10policy_hubIyNS0_8NullTypeEyE10Policy1000ELNS0_9SortOrderE0EyS6_yNS1_21identity_decomposer_tEEEvPKT1_PSB_PKT2_PSF_T3_iiT4_E12temp_storage[33856];
	ld.param.u64 	%rd50, [_ZN3cub18CUB_300001_SM_10006detail10radix_sort31DeviceRadixSortSingleTileKernelINS1_5radix10policy_hubIyNS0_8NullTypeEyE10Policy1000ELNS0_9SortOrderE0EyS6_yNS1_21identity_decomposer_tEEEvPKT1_PSB_PKT2_PSF_T3_iiT4__param_0];
	ld.param.u64 	%rd47, [_ZN3cub18CUB_300001_SM_10006detail10radix_sort31DeviceRadixSortSingleTileKernelINS1_5radix10policy_hubIyNS0_8NullTypeEyE10Policy1000ELNS0_9SortOrderE0EyS6_yNS1_21identity_decomposer_tEEEvPKT1_PSB_PKT2_PSF_T3_iiT4__param_1];
	ld.param.u64 	%rd48, [_ZN3cub18CUB_300001_SM_10006detail10radix_sort31DeviceRadixSortSingleTileKernelINS1_5radix10policy_hubIyNS0_8NullTypeEyE10Policy1000ELNS0_9SortOrderE0EyS6_yNS1_21identity_decomposer_tEEEvPKT1_PSB_PKT2_PSF_T3_iiT4__param_4];
	ld.param.u32 	%r75, [_ZN3cub18CUB_300001_SM_10006detail10radix_sort31DeviceRadixSortSingleTileKernelINS1_5radix10policy_hubIyNS0_8NullTypeEyE10Policy1000ELNS0_9SortOrderE0EyS6_yNS1_21identity_decomposer_tEEEvPKT1_PSB_PKT2_PSF_T3_iiT4__param_5];
	ld.param.u32 	%r76, [_ZN3cub18CUB_300001_SM_10006detail10radix_sort31DeviceRadixSortSingleTileKernelINS1_5radix10policy_hubIyNS0_8NullTypeEyE10Policy1000ELNS0_9SortOrderE0EyS6_yNS1_21identity_decomposer_tEEEvPKT1_PSB_PKT2_PSF_T3_iiT4__param_6];
	cvta.to.global.u64 	%rd51, %rd50;
	cvt.u32.u64 	%r1, %rd48;
	mov.u32 	%r2, %tid.x;
	mul.lo.s32 	%r3, %r2, 9;
	setp.ge.s32 	%p1, %r3, %r1;
	mul.wide.u32 	%rd52, %r3, 8;
	add.s64 	%rd1, %rd51, %rd52;
	mov.b64 	%rd112, -1;
	@%p1 bra 	$L__BB12_2;
	ld.global.u64 	%rd112, [%rd1];
$L__BB12_2:
	add.s32 	%r77, %r3, 1;
	setp.ge.s32 	%p2, %r77, %r1;
	mov.b64 	%rd111, -1;
	@%p2 bra 	$L__BB12_4;
	ld.global.u64 	%rd111, [%rd1+8];
$L__BB12_4:
	add.s32 	%r78, %r3, 2;
	setp.ge.s32 	%p3, %r78, %r1;
	mov.b64 	%rd110, -1;
	@%p3 bra 	$L__BB12_6;
	ld.global.u64 	%rd110, [%rd1+16];
$L__BB12_6:
	add.s32 	%r79, %r3, 3;
	setp.ge.s32 	%p4, %r79, %r1;
	mov.b64 	%rd109, -1;
	@%p4 bra 	$L__BB12_8;
	ld.global.u64 	%rd109, [%rd1+24];
$L__BB12_8:
	add.s32 	%r80, %r3, 4;
	setp.ge.s32 	%p5, %r80, %r1;
	mov.b64 	%rd108, -1;
	@%p5 bra 	$L__BB12_10;
	ld.global.u64 	%rd108, [%rd1+32];
$L__BB12_10:
	add.s32 	%r81, %r3, 5;
	setp.ge.s32 	%p6, %r81, %r1;
	mov.b64 	%rd107, -1;
	@%p6 bra 	$L__BB12_12;
	ld.global.u64 	%rd107, [%rd1+40];
$L__BB12_12:
	add.s32 	%r82, %r3, 6;
	setp.ge.s32 	%p7, %r82, %r1;
	mov.b64 	%rd106, -1;
	@%p7 bra 	$L__BB12_14;
	ld.global.u64 	%rd106, [%rd1+48];
$L__BB12_14:
	add.s32 	%r83, %r3, 7;
	setp.ge.s32 	%p8, %r83, %r1;
	mov.b64 	%rd105, -1;
	@%p8 bra 	$L__BB12_16;
	ld.global.u64 	%rd105, [%rd1+56];
$L__BB12_16:
	add.s32 	%r84, %r3, 8;
	setp.ge.s32 	%p9, %r84, %r1;
	mov.b64 	%rd104, -1;
	@%p9 bra 	$L__BB12_18;
	ld.global.u64 	%rd104, [%rd1+64];
$L__BB12_18:
	bar.sync 	0;
	shr.u32 	%r4, %r2, 5;
	shl.b32 	%r86, %r2, 2;
	mov.u32 	%r87, _ZZN3cub18CUB_300001_SM_10006detail10radix_sort31DeviceRadixSortSingleTileKernelINS1_5radix10policy_hubIyNS0_8NullTypeEyE10Policy1000ELNS0_9SortOrderE0EyS6_yNS1_21identity_decomposer_tEEEvPKT1_PSB_PKT2_PSF_T3_iiT4_E12temp_storage;
	add.s32 	%r5, %r87, %r86;
	shl.b32 	%r88, %r2, 7;
	add.s32 	%r6, %r5, %r88;
	shl.b32 	%r89, %r4, 2;
	add.s32 	%r90, %r87, %r89;
	add.s32 	%r7, %r90, 33792;
	mad.lo.s32 	%r8, %r2, -60, %r6;
	add.s32 	%r353, %r75, 6;
	sub.s32 	%r352, %r76, %r75;
$L__BB12_19:
	add.s32 	%r101, %r353, -6;
	min.s32 	%r91, %r352, 6;
	mov.b32 	%r130, 0;
	st.shared.u32 	[%r5], %r130;
	st.shared.u32 	[%r5+1024], %r130;
	st.shared.u32 	[%r5+2048], %r130;
	st.shared.u32 	[%r5+3072], %r130;
	st.shared.u32 	[%r5+4096], %r130;
	st.shared.u32 	[%r5+5120], %r130;
	st.shared.u32 	[%r5+6144], %r130;
	st.shared.u32 	[%r5+7168], %r130;
	st.shared.u32 	[%r5+8192], %r130;
	st.shared.u32 	[%r5+9216], %r130;
	st.shared.u32 	[%r5+10240], %r130;
	st.shared.u32 	[%r5+11264], %r130;
	st.shared.u32 	[%r5+12288], %r130;
	st.shared.u32 	[%r5+13312], %r130;
	st.shared.u32 	[%r5+14336], %r130;
	st.shared.u32 	[%r5+15360], %r130;
	st.shared.u32 	[%r5+16384], %r130;
	st.shared.u32 	[%r5+17408], %r130;
	st.shared.u32 	[%r5+18432], %r130;
	st.shared.u32 	[%r5+19456], %r130;
	st.shared.u32 	[%r5+20480], %r130;
	st.shared.u32 	[%r5+21504], %r130;
	st.shared.u32 	[%r5+22528], %r130;
	st.shared.u32 	[%r5+23552], %r130;
	st.shared.u32 	[%r5+24576], %r130;
	st.shared.u32 	[%r5+25600], %r130;
	st.shared.u32 	[%r5+26624], %r130;
	st.shared.u32 	[%r5+27648], %r130;
	st.shared.u32 	[%r5+28672], %r130;
	st.shared.u32 	[%r5+29696], %r130;
	st.shared.u32 	[%r5+30720], %r130;
	st.shared.u32 	[%r5+31744], %r130;
	st.shared.u32 	[%r5+32768], %r130;
	mov.b64 	%rd62, 1;
	// begin inline asm
	shl.b64 %rd61, %rd62, %r91;
	// end inline asm
	add.s64 	%rd64, %rd61, -1;
	// begin inline asm
	shl.b64 %rd63, %rd64, %r130;
	// end inline asm
	// begin inline asm
	shr.b64 %rd65, %rd112, %r101;
	// end inline asm
	cvt.u32.u64 	%r133, %rd65;
	cvt.u32.u64 	%r134, %rd63;
	and.b32  	%r135, %r134, %r133;
	shl.b32 	%r136, %r135, 10;
	and.b32  	%r137, %r136, 31744;
	add.s32 	%r138, %r5, %r137;
	shr.u32 	%r139, %r135, 4;
	and.b32  	%r140, %r139, 268435454;
	add.s32 	%r14, %r138, %r140;
	ld.shared.u16 	%rs1, [%r14];
	add.s16 	%rs10, %rs1, 1;
	st.shared.u16 	[%r14], %rs10;
	// begin inline asm
	shr.b64 %rd67, %rd111, %r101;
	// end inline asm
	cvt.u32.u64 	%r141, %rd67;
	and.b32  	%r142, %r134, %r141;
	shl.b32 	%r143, %r142, 10;
	and.b32  	%r144, %r143, 31744;
	add.s32 	%r145, %r5, %r144;
	shr.u32 	%r146, %r142, 4;
	and.b32  	%r147, %r146, 268435454;
	add.s32 	%r15, %r145, %r147;
	ld.shared.u16 	%rs2, [%r15];
	add.s16 	%rs11, %rs2, 1;
	st.shared.u16 	[%r15], %rs11;
	// begin inline asm
	shr.b64 %rd69, %rd110, %r101;
	// end inline asm
	cvt.u32.u64 	%r148, %rd69;
	and.b32  	%r149, %r134, %r148;
	shl.b32 	%r150, %r149, 10;
	and.b32  	%r151, %r150, 31744;
	add.s32 	%r152, %r5, %r151;
	shr.u32 	%r153, %r149, 4;
	and.b32  	%r154, %r153, 268435454;
	add.s32 	%r16, %r152, %r154;
	ld.shared.u16 	%rs3, [%r16];
	add.s16 	%rs12, %rs3, 1;
	st.shared.u16 	[%r16], %rs12;
	// begin inline asm
	shr.b64 %rd71, %rd109, %r101;
	// end inline asm
	cvt.u32.u64 	%r155, %rd71;
	and.b32  	%r156, %r134, %r155;
	shl.b32 	%r157, %r156, 10;
	and.b32  	%r158, %r157, 31744;
	add.s32 	%r159, %r5, %r158;
	shr.u32 	%r160, %r156, 4;
	and.b32  	%r161, %r160, 268435454;
	add.s32 	%r17, %r159, %r161;
	ld.shared.u16 	%rs4, [%r17];
	add.s16 	%rs13, %rs4, 1;
	st.shared.u16 	[%r17], %rs13;
	// begin inline asm
	shr.b64 %rd73, %rd108, %r101;
	// end inline asm
	cvt.u32.u64 	%r162, %rd73;
	and.b32  	%r163, %r134, %r162;
	shl.b32 	%r164, %r163, 10;
	and.b32  	%r165, %r164, 31744;
	add.s32 	%r166, %r5, %r165;
	shr.u32 	%r167, %r163, 4;
	and.b32  	%r168, %r167, 268435454;
	add.s32 	%r18, %r166, %r168;
	ld.shared.u16 	%rs5, [%r18];
	add.s16 	%rs14, %rs5, 1;
	st.shared.u16 	[%r18], %rs14;
	// begin inline asm
	shr.b64 %rd75, %rd107, %r101;
	// end inline asm
	cvt.u32.u64 	%r169, %rd75;
	and.b32  	%r170, %r134, %r169;
	shl.b32 	%r171, %r170, 10;
	and.b32  	%r172, %r171, 31744;
	add.s32 	%r173, %r5, %r172;
	shr.u32 	%r174, %r170, 4;
	and.b32  	%r175, %r174, 268435454;
	add.s32 	%r19, %r173, %r175;
	ld.shared.u16 	%rs6, [%r19];
	add.s16 	%rs15, %rs6, 1;
	st.shared.u16 	[%r19], %rs15;
	// begin inline asm
	shr.b64 %rd77, %rd106, %r101;
	// end inline asm
	cvt.u32.u64 	%r176, %rd77;
	and.b32  	%r177, %r134, %r176;
	shl.b32 	%r178, %r177, 10;
	and.b32  	%r179, %r178, 31744;
	add.s32 	%r180, %r5, %r179;
	shr.u32 	%r181, %r177, 4;
	and.b32  	%r182, %r181, 268435454;
	add.s32 	%r20, %r180, %r182;
	ld.shared.u16 	%rs7, [%r20];
	add.s16 	%rs16, %rs7, 1;
	st.shared.u16 	[%r20], %rs16;
	// begin inline asm
	shr.b64 %rd79, %rd105, %r101;
	// end inline asm
	cvt.u32.u64 	%r183, %rd79;
	and.b32  	%r184, %r134, %r183;
	shl.b32 	%r185, %r184, 10;
	and.b32  	%r186, %r185, 31744;
	add.s32 	%r187, %r5, %r186;
	shr.u32 	%r188, %r184, 4;
	and.b32  	%r189, %r188, 268435454;
	add.s32 	%r21, %r187, %r189;
	ld.shared.u16 	%rs8, [%r21];
	add.s16 	%rs17, %rs8, 1;
	st.shared.u16 	[%r21], %rs17;
	// begin inline asm
	shr.b64 %rd81, %rd104, %r101;
	// end inline asm
	cvt.u32.u64 	%r190, %rd81;
	and.b32  	%r191, %r134, %r190;
	shl.b32 	%r192, %r191, 10;
	and.b32  	%r193, %r192, 31744;
	add.s32 	%r194, %r5, %r193;
	shr.u32 	%r195, %r191, 4;
	and.b32  	%r196, %r195, 268435454;
	add.s32 	%r22, %r194, %r196;
	ld.shared.u16 	%rs9, [%r22];
	add.s16 	%rs18, %rs9, 1;
	st.shared.u16 	[%r22], %rs18;
	bar.sync 	0;
	ld.shared.u32 	%r23, [%r6];
	ld.shared.u32 	%r197, [%r6+4];
	ld.shared.u32 	%r198, [%r6+8];
	ld.shared.u32 	%r199, [%r6+12];
	ld.shared.u32 	%r200, [%r6+16];
	ld.shared.u32 	%r201, [%r6+20];
	ld.shared.u32 	%r202, [%r6+24];
	ld.shared.u32 	%r203, [%r6+28];
	ld.shared.u32 	%r204, [%r6+32];
	ld.shared.u32 	%r205, [%r6+36];
	ld.shared.u32 	%r206, [%r6+40];
	ld.shared.u32 	%r207, [%r6+44];
	ld.shared.u32 	%r208, [%r6+48];
	ld.shared.u32 	%r209, [%r6+52];
	ld.shared.u32 	%r210, [%r6+56];
	ld.shared.u32 	%r211, [%r6+60];
	ld.shared.u32 	%r212, [%r6+64];
	ld.shared.u32 	%r213, [%r6+68];
	ld.shared.u32 	%r214, [%r6+72];
	ld.shared.u32 	%r215, [%r6+76];
	ld.shared.u32 	%r216, [%r6+80];
	ld.shared.u32 	%r217, [%r6+84];
	ld.shared.u32 	%r218, [%r6+88];
	ld.shared.u32 	%r219, [%r6+92];
	ld.shared.u32 	%r220, [%r6+96];
	ld.shared.u32 	%r221, [%r6+100];
	ld.shared.u32 	%r222, [%r6+104];
	ld.shared.u32 	%r223, [%r6+108];
	ld.shared.u32 	%r224, [%r6+112];
	ld.shared.u32 	%r225, [%r6+116];
	ld.shared.u32 	%r226, [%r6+120];
	ld.shared.u32 	%r227, [%r6+124];
	ld.shared.u32 	%r228, [%r6+128];
	add.s32 	%r24, %r197, %r23;
	add.s32 	%r25, %r198, %r24;
	add.s32 	%r26, %r199, %r25;
	add.s32 	%r27, %r200, %r26;
	add.s32 	%r28, %r201, %r27;
	add.s32 	%r29, %r202, %r28;
	add.s32 	%r30, %r203, %r29;
	add.s32 	%r31, %r204, %r30;
	add.s32 	%r32, %r205, %r31;
	add.s32 	%r33, %r206, %r32;
	add.s32 	%r34, %r207, %r33;
	add.s32 	%r35, %r208, %r34;
	add.s32 	%r36, %r209, %r35;
	add.s32 	%r37, %r210, %r36;
	add.s32 	%r38, %r211, %r37;
	add.s32 	%r39, %r212, %r38;
	add.s32 	%r40, %r213, %r39;
	add.s32 	%r41, %r214, %r40;
	add.s32 	%r42, %r215, %r41;
	add.s32 	%r43, %r216, %r42;
	add.s32 	%r44, %r217, %r43;
	add.s32 	%r45, %r218, %r44;
	add.s32 	%r46, %r219, %r45;
	add.s32 	%r47, %r220, %r46;
	add.s32 	%r48, %r221, %r47;
	add.s32 	%r49, %r222, %r48;
	add.s32 	%r50, %r223, %r49;
	add.s32 	%r51, %r224, %r50;
	add.s32 	%r52, %r225, %r51;
	add.s32 	%r53, %r226, %r52;
	add.s32 	%r54, %r227, %r53;
	add.s32 	%r107, %r228, %r54;
	// begin inline asm
	mov.u32 %r102, %laneid;
	// end inline asm
	mov.b32 	%r105, 1;
	mov.b32 	%r132, -1;
	// begin inline asm
	{  .reg .u32 r0;  .reg .pred p;  shfl.sync.up.b32 r0|p, %r107, %r105, %r130, %r132;  @p add.u32 r0, r0, %r107;  mov.u32 %r103, r0;}
	// end inline asm
	mov.b32 	%r111, 2;
	// begin inline asm
	{  .reg .u32 r0;  .reg .pred p;  shfl.sync.up.b32 r0|p, %r103, %r111, %r130, %r132;  @p add.u32 r0, r0, %r103;  mov.u32 %r109, r0;}
	// end inline asm
	mov.b32 	%r117, 4;
	// begin inline asm
	{  .reg .u32 r0;  .reg .pred p;  shfl.sync.up.b32 r0|p, %r109, %r117, %r130, %r132;  @p add.u32 r0, r0, %r109;  mov.u32 %r115, r0;}
	// end inline asm
	mov.b32 	%r123, 8;
	// begin inline asm
	{  .reg .u32 r0;  .reg .pred p;  shfl.sync.up.b32 r0|p, %r115, %r123, %r130, %r132;  @p add.u32 r0, r0, %r115;  mov.u32 %r121, r0;}
	// end inline asm
	mov.b32 	%r129, 16;
	// begin inline asm
	{  .reg .u32 r0;  .reg .pred p;  shfl.sync.up.b32 r0|p, %r121, %r129, %r130, %r132;  @p add.u32 r0, r0, %r121;  mov.u32 %r127, r0;}
	// end inline asm
	setp.ne.s32 	%p10, %r102, 31;
	@%p10 bra 	$L__BB12_21;
	st.shared.u32 	[%r7], %r127;
$L__BB12_21:
	sub.s32 	%r229, %r127, %r107;
	setp.gt.u32 	%p11, %r2, 31;
	setp.eq.s32 	%p12, %r4, 7;
	setp.eq.s32 	%p13, %r4, 6;
	setp.eq.s32 	%p14, %r4, 5;
	setp.eq.s32 	%p15, %r4, 4;
	setp.eq.s32 	%p16, %r4, 3;
	setp.eq.s32 	%p17, %r4, 2;
	setp.eq.s32 	%p18, %r4, 1;
	bar.sync 	0;
	ld.shared.v4.u32 	{%r230, %r231, %r232, %r233}, [_ZZN3cub18CUB_300001_SM_10006detail10radix_sort31DeviceRadixSortSingleTileKernelINS1_5radix10policy_hubIyNS0_8NullTypeEyE10Policy1000ELNS0_9SortOrderE0EyS6_yNS1_21identity_decomposer_tEEEvPKT1_PSB_PKT2_PSF_T3_iiT4_E12temp_storage+33792];
	selp.b32 	%r234, %r230, %r354, %p18;
	add.s32 	%r235, %r231, %r230;
	selp.b32 	%r236, %r235, %r234, %p17;
	add.s32 	%r237, %r235, %r232;
	selp.b32 	%r238, %r237, %r236, %p16;
	add.s32 	%r239, %r237, %r233;
	selp.b32 	%r240, %r239, %r238, %p15;
	ld.shared.v4.u32 	{%r241, %r242, %r243, %r244}, [_ZZN3cub18CUB_300001_SM_10006detail10radix_sort31DeviceRadixSortSingleTileKernelINS1_5radix10policy_hubIyNS0_8NullTypeEyE10Policy1000ELNS0_9SortOrderE0EyS6_yNS1_21identity_decomposer_tEEEvPKT1_PSB_PKT2_PSF_T3_iiT4_E12temp_storage+33808];
	add.s32 	%r245, %r239, %r241;
	selp.b32 	%r246, %r245, %r240, %p14;
	add.s32 	%r247, %r245, %r242;
	selp.b32 	%r248, %r247, %r246, %p13;
	add.s32 	%r249, %r247, %r243;
	selp.b32 	%r354, %r249, %r248, %p12;
	add.s32 	%r59, %r249, %r244;
	setp.ne.s32 	%p19, %r102, 0;
	selp.b32 	%r250, %r229, 0, %p19;
	add.s32 	%r251, %r354, %r250;
	or.pred  	%p20, %p11, %p19;
	selp.b32 	%r355, %r251, %r229, %p11;
	@%p20 bra 	$L__BB12_23;
	shl.b32 	%r355, %r59, 16;
	st.shared.u32 	[_ZZN3cub18CUB_300001_SM_10006detail10radix_sort31DeviceRadixSortSingleTileKernelINS1_5radix10policy_hubIyNS0_8NullTypeEyE10Policy1000ELNS0_9SortOrderE0EyS6_yNS1_21identity_decomposer_tEEEvPKT1_PSB_PKT2_PSF_T3_iiT4_E12temp_storage+33832], %r355;
$L__BB12_23:
	setp.eq.s32 	%p21, %r2, 0;
	bar.sync 	0;
	ld.shared.u32 	%r252, [_ZZN3cub18CUB_300001_SM_10006detail10radix_sort31DeviceRadixSortSingleTileKernelINS1_5radix10policy_hubIyNS0_8NullTypeEyE10Policy1000ELNS0_9SortOrderE0EyS6_yNS1_21identity_decomposer_tEEEvPKT1_PSB_PKT2_PSF_T3_iiT4_E12temp_storage+33832];
	selp.b32 	%r253, 0, %r252, %p21;
	add.s32 	%r254, %r355, %r253;
	add.s32 	%r255, %r23, %r254;
	add.s32 	%r256, %r24, %r254;
	add.s32 	%r257, %r25, %r254;
	add.s32 	%r258, %r26, %r254;
	add.s32 	%r259, %r27, %r254;
	add.s32 	%r260, %r28, %r254;
	add.s32 	%r261, %r29, %r254;
	add.s32 	%r262, %r30, %r254;
	add.s32 	%r263, %r31, %r254;
	add.s32 	%r264, %r32, %r254;
	add.s32 	%r265, %r33, %r254;
	add.s32 	%r266, %r34, %r254;
	add.s32 	%r267, %r35, %r254;
	add.s32 	%r268, %r36, %r254;
	add.s32 	%r269, %r37, %r254;
	add.s32 	%r270, %r38, %r254;
	add.s32 	%r271, %r39, %r254;
	add.s32 	%r272, %r40, %r254;
	add.s32 	%r273, %r41, %r254;
	add.s32 	%r274, %r42, %r254;
	add.s32 	%r275, %r43, %r254;
	add.s32 	%r276, %r44, %r254;
	add.s32 	%r277, %r45, %r254;
	add.s32 	%r278, %r46, %r254;
	add.s32 	%r279, %r47, %r254;
	add.s32 	%r280, %r48, %r254;
	add.s32 	%r281, %r49, %r254;
	add.s32 	%r282, %r50, %r254;
	add.s32 	%r283, %r51, %r254;
	add.s32 	%r284, %r52, %r254;
	add.s32 	%r285, %r53, %r254;
	add.s32 	%r286, %r54, %r254;
	st.shared.u32 	[%r6], %r254;
	st.shared.u32 	[%r6+4], %r255;
	st.shared.u32 	[%r6+8], %r256;
	st.shared.u32 	[%r6+12], %r257;
	st.shared.u32 	[%r6+16], %r258;
	st.shared.u32 	[%r6+20], %r259;
	st.shared.u32 	[%r6+24], %r260;
	st.shared.u32 	[%r6+28], %r261;
	st.shared.u32 	[%r6+32], %r262;
	st.shared.u32 	[%r6+36], %r263;
	st.shared.u32 	[%r6+40], %r264;
	st.shared.u32 	[%r6+44], %r265;
	st.shared.u32 	[%r6+48], %r266;
	st.shared.u32 	[%r6+52], %r267;
	st.shared.u32 	[%r6+56], %r268;
	st.shared.u32 	[%r6+60], %r269;
	st.shared.u32 	[%r6+64], %r270;
	st.shared.u32 	[%r6+68], %r271;
	st.shared.u32 	[%r6+72], %r272;
	st.shared.u32 	[%r6+76], %r273;
	st.shared.u32 	[%r6+80], %r274;
	st.shared.u32 	[%r6+84], %r275;
	st.shared.u32 	[%r6+88], %r276;
	st.shared.u32 	[%r6+92], %r277;
	st.shared.u32 	[%r6+96], %r278;
	st.shared.u32 	[%r6+100], %r279;
	st.shared.u32 	[%r6+104], %r280;
	st.shared.u32 	[%r6+108], %r281;
	st.shared.u32 	[%r6+112], %r282;
	st.shared.u32 	[%r6+116], %r283;
	st.shared.u32 	[%r6+120], %r284;
	st.shared.u32 	[%r6+124], %r285;
	st.shared.u32 	[%r6+128], %r286;
	bar.sync 	0;
	cvt.u32.u16 	%r287, %rs1;
	ld.shared.u16 	%r288, [%r14];
	add.s32 	%r63, %r288, %r287;
	cvt.u32.u16 	%r289, %rs2;
	ld.shared.u16 	%r290, [%r15];
	add.s32 	%r64, %r290, %r289;
	cvt.u32.u16 	%r291, %rs3;
	ld.shared.u16 	%r292, [%r16];
	add.s32 	%r65, %r292, %r291;
	cvt.u32.u16 	%r293, %rs4;
	ld.shared.u16 	%r294, [%r17];
	add.s32 	%r66, %r294, %r293;
	cvt.u32.u16 	%r295, %rs5;
	ld.shared.u16 	%r296, [%r18];
	add.s32 	%r67, %r296, %r295;
	cvt.u32.u16 	%r297, %rs6;
	ld.shared.u16 	%r298, [%r19];
	add.s32 	%r68, %r298, %r297;
	cvt.u32.u16 	%r299, %rs7;
	ld.shared.u16 	%r300, [%r20];
	add.s32 	%r69, %r300, %r299;
	cvt.u32.u16 	%r301, %rs8;
	ld.shared.u16 	%r302, [%r21];
	add.s32 	%r70, %r302, %r301;
	cvt.u32.u16 	%r303, %rs9;
	ld.shared.u16 	%r304, [%r22];
	add.s32 	%r71, %r304, %r303;
	bar.sync 	0;
	setp.lt.s32 	%p22, %r353, %r76;
	@%p22 bra 	$L__BB12_43;
	cvt.u64.u32 	%rd83, %r2;
	shl.b32 	%r305, %r63, 3;
	mov.u32 	%r306, _ZZN3cub18CUB_300001_SM_10006detail10radix_sort31DeviceRadixSortSingleTileKernelINS1_5radix10policy_hubIyNS0_8NullTypeEyE10Policy1000ELNS0_9SortOrderE0EyS6_yNS1_21identity_decomposer_tEEEvPKT1_PSB_PKT2_PSF_T3_iiT4_E12temp_storage;
	add.s32 	%r307, %r306, %r305;
	st.shared.u64 	[%r307], %rd112;
	shl.b32 	%r308, %r64, 3;
	add.s32 	%r309, %r306, %r308;
	st.shared.u64 	[%r309], %rd111;
	shl.b32 	%r310, %r65, 3;
	add.s32 	%r311, %r306, %r310;
	st.shared.u64 	[%r311], %rd110;
	shl.b32 	%r312, %r66, 3;
	add.s32 	%r313, %r306, %r312;
	st.shared.u64 	[%r313], %rd109;
	shl.b32 	%r314, %r67, 3;
	add.s32 	%r315, %r306, %r314;
	st.shared.u64 	[%r315], %rd108;
	shl.b32 	%r316, %r68, 3;
	add.s32 	%r317, %r306, %r316;
	st.shared.u64 	[%r317], %rd107;
	shl.b32 	%r318, %r69, 3;
	add.s32 	%r319, %r306, %r318;
	st.shared.u64 	[%r319], %rd106;
	shl.b32 	%r320, %r70, 3;
	add.s32 	%r321, %r306, %r320;
	st.shared.u64 	[%r321], %rd105;
	shl.b32 	%r322, %r71, 3;
	add.s32 	%r323, %r306, %r322;
	st.shared.u64 	[%r323], %rd104;
	bar.sync 	0;
	shl.b32 	%r324, %r2, 6;
	sub.s32 	%r72, %r8, %r324;
	ld.shared.u64 	%rd29, [%r72+2048];
	ld.shared.u64 	%rd30, [%r72+4096];
	ld.shared.u64 	%rd31, [%r72+6144];
	ld.shared.u64 	%rd32, [%r72+8192];
	ld.shared.u64 	%rd33, [%r72+10240];
	ld.shared.u64 	%rd34, [%r72+12288];
	ld.shared.u64 	%rd35, [%r72+14336];
	ld.shared.u64 	%rd36, [%r72+16384];
	setp.gt.u64 	%p23, %rd48, %rd83;
	cvta.to.global.u64 	%rd84, %rd47;
	mul.wide.u32 	%rd85, %r2, 8;
	add.s64 	%rd37, %rd84, %rd85;
	@%p23 bra 	$L__BB12_25;
	bra.uni 	$L__BB12_26;
$L__BB12_25:
	ld.shared.u64 	%rd86, [%r72];
	st.global.u64 	[%rd37], %rd86;
$L__BB12_26:
	add.s32 	%r325, %r2, 256;
	cvt.u64.u32 	%rd87, %r325;
	setp.le.u64 	%p24, %rd48, %rd87;
	@%p24 bra 	$L__BB12_28;
	st.global.u64 	[%rd37+2048], %rd29;
$L__BB12_28:
	add.s32 	%r326, %r2, 512;
	cvt.u64.u32 	%rd88, %r326;
	setp.le.u64 	%p25, %rd48, %rd88;
	@%p25 bra 	$L__BB12_30;
	st.global.u64 	[%rd37+4096], %rd30;
$L__BB12_30:
	add.s32 	%r327, %r2, 768;
	cvt.u64.u32 	%rd89, %r327;
	setp.le.u64 	%p26, %rd48, %rd89;
	@%p26 bra 	$L__BB12_32;
	st.global.u64 	[%rd37+6144], %rd31;
$L__BB12_32:
	or.b32  	%r328, %r2, 1024;
	cvt.u64.u32 	%rd90, %r328;
	setp.le.u64 	%p27, %rd48, %rd90;
	@%p27 bra 	$L__BB12_34;
	st.global.u64 	[%rd37+8192], %rd32;
$L__BB12_34:
	add.s32 	%r329, %r2, 1280;
	cvt.u64.u32 	%rd91, %r329;
	setp.le.u64 	%p28, %rd48, %rd91;
	@%p28 bra 	$L__BB12_36;
	st.global.u64 	[%rd37+10240], %rd33;
$L__BB12_36:
	add.s32 	%r330, %r2, 1536;
	cvt.u64.u32 	%rd92, %r330;
	setp.le.u64 	%p29, %rd48, %rd92;
	@%p29 bra 	$L__BB12_38;
	st.global.u64 	[%rd37+12288], %rd34;
$L__BB12_38:
	add.s32 	%r331, %r2, 1792;
	cvt.u64.u32 	%rd93, %r331;
	setp.le.u64 	%p30, %rd48, %rd93;
	@%p30 bra 	$L__BB12_40;
	st.global.u64 	[%rd37+14336], %rd35;
$L__BB12_40:
	or.b32  	%r332, %r2, 2048;
	cvt.u64.u32 	%rd94, %r332;
	setp.le.u64 	%p31, %rd48, %rd94;
	@%p31 bra 	$L__BB12_42;
	st.global.u64 	[%rd37+16384], %rd36;
$L__BB12_42:
	ret;
$L__BB12_43:
	shl.b32 	%r333, %r63, 3;
	mov.u32 	%r334, _ZZN3cub18CUB_300001_SM_10006detail10radix_sort31DeviceRadixSortSingleTileKernelINS1_5radix10policy_hubIyNS0_8NullTypeEyE10Policy1000ELNS0_9SortOrderE0EyS6_yNS1_21identity_decomposer_tEEEvPKT1_PSB_PKT2_PSF_T3_iiT4_E12temp_storage;
	add.s32 	%r335, %r334, %r333;
	st.shared.u64 	[%r335], %rd112;
	shl.b32 	%r336, %r64, 3;
	add.s32 	%r337, %r334, %r336;
	st.shared.u64 	[%r337], %rd111;
	shl.b32 	%r338, %r65, 3;
	add.s32 	%r339, %r334, %r338;
	st.shared.u64 	[%r339], %rd110;
	shl.b32 	%r340, %r66, 3;
	add.s32 	%r341, %r334, %r340;
	st.shared.u64 	[%r341], %rd109;
	shl.b32 	%r342, %r67, 3;
	add.s32 	%r343, %r334, %r342;
	st.shared.u64 	[%r343], %rd108;
	shl.b32 	%r344, %r68, 3;
	add.s32 	%r345, %r334, %r344;
	st.shared.u64 	[%r345], %rd107;
	shl.b32 	%r346, %r69, 3;
	add.s32 	%r347, %r334, %r346;
	st.shared.u64 	[%r347], %rd106;
	shl.b32 	%r348, %r70, 3;
	add.s32 	%r349, %r334, %r348;
	st.shared.u64 	[%r349], %rd105;
	shl.b32 	%r350, %r71, 3;
	add.s32 	%r351, %r334, %r350;
	st.shared.u64 	[%r351], %rd104;
	bar.sync 	0;
	ld.shared.u64 	%rd112, [%r8];
	ld.shared.u64 	%rd111, [%r8+8];
	ld.shared.u64 	%rd110, [%r8+16];
	ld.shared.u64 	%rd109, [%r8+24];
	ld.shared.u64 	%rd108, [%r8+32];
	ld.shared.u64 	%rd107, [%r8+40];
	ld.shared.u64 	%rd106, [%r8+48];
	ld.shared.u64 	%rd105, [%r8+56];
	ld.shared.u64 	%rd104, [%r8+64];
	bar.sync 	0;
	add.s32 	%r353, %r353, 6;
	add.s32 	%r352, %r352, -6;
	bra.uni 	$L__BB12_19;

}
	// .globl	_ZN3cub18CUB_300001_SM_10006detail10radix_sort30DeviceRadixSortHistogramKernelINS1_5radix10policy_hubIyNS0_8NullTypeEyE10Policy1000ELNS0_9SortOrderE0EyyNS1_21identity_decomposer_tEEEvPT2_PKT1_SB_iiT3_
.visible .entry _ZN3cub18CUB_300001_SM_10006detail10radix_sort30DeviceRadixSortHistogramKernelINS1_5radix10policy_hubIyNS0_8NullTypeEyE10Policy1000ELNS0_9SortOrderE0EyyNS1_21identity_decomposer_tEEEvPT2_PKT1_SB_iiT3_(
	.param .u64 .ptr .align 1 _ZN3cub18CUB_300001_SM_10006detail10radix_sort30DeviceRadixSortHistogramKernelINS1_5radix10policy_hubIyNS0_8NullTypeEyE10Policy1000ELNS0_9SortOrderE0EyyNS1_21identity_decomposer_tEEEvPT2_PKT1_SB_iiT3__param_0,
	.param .u64 .ptr .align 1 _ZN3cub18CUB_300001_SM_10006detail10radix_sort30DeviceRadixSortHistogramKernelINS1_5radix10policy_hubIyNS0_8NullTypeEyE10Policy1000ELNS0_9SortOrderE0EyyNS1_21identity_decomposer_tEEEvPT2_PKT1_SB_iiT3__param_1,
	.param .u64 _ZN3cub18CUB_300001_SM_10006detail10radix_sort30DeviceRadixSortHistogramKernelINS1_5radix10policy_hubIyNS0_8NullTypeEyE10Policy1000ELNS0_9SortOrderE0EyyNS1_21identity_decomposer_tEEEvPT2_PKT1_SB_iiT3__param_2,
	.param .u32 _ZN3cub18CUB_300001_SM_10006detail10radix_sort30DeviceRadixSortHistogramKernelINS1_5radix10policy_hubIyNS0_8NullTypeEyE10Policy1000ELNS0_9SortOrderE0EyyNS1_21identity_decomposer_tEEEvPT2_PKT1_SB_iiT3__param_3,
	.param .u32 _ZN3cub18CUB_300001_SM_10006detail10radix_sort30DeviceRadixSortHistogramKernelINS1_5radix10policy_hubIyNS0_8NullTypeEyE10Policy1000ELNS0_9SortOrderE0EyyNS1_21identity_decomposer_tEEEvPT2_PKT1_SB_iiT3__param_4,
	.param .align 1 .b8 _ZN3cub18CUB_300001_SM_10006detail10radix_sort30DeviceRadixSortHistogramKernelINS1_5radix10policy_hubIyNS0_8NullTypeEyE10Policy1000ELNS0_9SortOrderE0EyyNS1_21identity_decomposer_tEEEvPT2_PKT1_SB_iiT3__param_5[1]
)
.maxntid 128
{
	.reg .pred 	%p<91>;
	.reg .b32 	%r<362>;
	.reg .b64 	%rd<263>;
	// demoted variable
	.shared .align 4 .b8 _ZZN3cub18CUB_300001_SM_10006detail10radix_sort30DeviceRadixSortHistogramKernelINS1_5radix10policy_hubIyNS0_8NullTypeEyE10Policy1000ELNS0_9SortOrderE0EyyNS1_21identity_decomposer_tEEEvPT2_PKT1_SB_iiT3_E12temp_storage[8192];
	ld.param.u64 	%rd81, [_ZN3cub18CUB_300001_SM_10006detail10radix_sort30DeviceRadixSortHistogramKernelINS1_5radix10policy_hubIyNS0_8NullTypeEyE10Policy1000ELNS0_9SortOrderE0EyyNS1_21identity_decomposer_tEEEvPT2_PKT1_SB_iiT3__param_0];
	ld.param.u64 	%rd82, [_ZN3cub18CUB_300001_SM_10006detail10radix_sort30DeviceRadixSortHistogramKernelINS1_5radix10policy_hubIyNS0_8NullTypeEyE10Policy1000ELNS0_9SortOrderE0EyyNS1_21identity_decomposer_tEEEvPT2_PKT1_SB_iiT3__param_1];
	ld.param.u64 	%rd80, [_ZN3cub18CUB_300001_SM_10006detail10radix_sort30DeviceRadixSortHistogramKernelINS1_5radix10policy_hubIyNS0_8NullTypeEyE10Policy1000ELNS0_9SortOrderE0EyyNS1_21identity_decomposer_tEEEvPT2_PKT1_SB_iiT3__param_2];
	ld.param.u32 	%r93, [_ZN3cub18CUB_300001_SM_10006detail10radix_sort30DeviceRadixSortHistogramKernelINS1_5radix10policy_hubIyNS0_8NullTypeEyE10Policy1000ELNS0_9SortOrderE0EyyNS1_21identity_decomposer_tEEEvPT2_PKT1_SB_iiT3__param_3];
	ld.param.u32 	%r94, [_ZN3cub18CUB_300001_SM_10006detail10radix_sort30DeviceRadixSortHistogramKernelINS1_5radix10policy_hubIyNS0_8NullTypeEyE10Policy1000ELNS0_9SortOrderE0EyyNS1_21identity_decomposer_tEEEvPT2_PKT1_SB_iiT3__param_4];
	cvta.to.global.u64 	%rd1, %rd82;
	cvta.to.global.u64 	%rd2, %rd81;
	setp.eq.s64 	%p2, %rd80, 0;
	@%p2 bra 	$L__BB13_153;
	sub.s32 	%r95, %r94, %r93;
	add.s32 	%r96, %r95, 7;
	shr.s32 	%r97, %r96, 31;
	shr.u32 	%r98, %r97, 29;
	add.s32 	%r99, %r96, %r98;
	shr.s32 	%r100, %r99, 3;
	mov.u32 	%r101, %tid.x;
	setp.gt.u32 	%p3, %r101, 255;
	setp.lt.s32 	%p4, %r96, 8;
	mov.u32 	%r102, %ctaid.x;
	shl.b32 	%r103, %r102, 11;
	cvt.u64.u32 	%rd3, %r103;
	mov.u32 	%r104, %nctaid.x;
	shl.b32 	%r105, %r104, 11;
	cvt.u64.u32 	%rd4, %r105;
	add.s32 	%r1, %r100, -1;
	and.b32  	%r2, %r100, 15;
	and.b32  	%r3, %r100, 7;
	add.s32 	%r4, %r3, -1;
	and.b32  	%r5, %r100, 3;
	or.pred  	%p1, %p3, %p4;
	shl.b32 	%r106, %r101, 2;
	mov.u32 	%r107, _ZZN3cub18CUB_300001_SM_10006detail10radix_sort30DeviceRadixSortHistogramKernelINS1_5radix10policy_hubIyNS0_8NullTypeEyE10Policy1000ELNS0_9SortOrderE0EyyNS1_21identity_decomposer_tEEEvPT2_PKT1_SB_iiT3_E12temp_storage;
	add.s32 	%r6, %r107, %r106;
	and.b32  	%r7, %r100, 268435440;
	cvt.u64.u32 	%rd5, %r101;
	add.s32 	%r8, %r101, 128;
	add.s32 	%r9, %r101, 256;
	add.s32 	%r10, %r101, 512;
	add.s32 	%r11, %r101, 640;
	add.s32 	%r12, %r101, 768;
	add.s32 	%r13, %r101, 1920;
	and.b32  	%r14, %r100, 268435448;
	and.b32  	%r15, %r100, 1;
	neg.s32 	%r16, %r7;
	add.s32 	%r17, %r6, 8192;
	add.s64 	%rd84, %rd80, -1;
	shr.u64 	%rd85, %rd84, 30;
	add.s64 	%rd86, %rd85, 1;
	min.u64 	%rd6, %rd86, %rd80;
	mov.b64 	%rd230, 0;
$L__BB13_2:
	@%p1 bra 	$L__BB13_30;
	setp.lt.u32 	%p5, %r1, 15;
	mov.b32 	%r346, 0;
	@%p5 bra 	$L__BB13_6;
	mov.u32 	%r343, %r17;
	mov.u32 	%r344, %r16;
$L__BB13_5:
	.pragma "nounroll";
	mov.b32 	%r109, 0;
	st.shared.u32 	[%r343+-8192], %r109;
	st.shared.u32 	[%r343+-7168], %r109;
	st.shared.u32 	[%r343+-6144], %r109;
	st.shared.u32 	[%r343+-5120], %r109;
	st.shared.u32 	[%r343+-4096], %r109;
	st.shared.u32 	[%r343+-3072], %r109;
	st.shared.u32 	[%r343+-2048], %r109;
	st.shared.u32 	[%r343+-1024], %r109;
	st.shared.u32 	[%r343], %r109;
	st.shared.u32 	[%r343+1024], %r109;
	st.shared.u32 	[%r343+2048], %r109;
	st.shared.u32 	[%r343+3072], %r109;
	st.shared.u32 	[%r343+4096], %r109;
	st.shared.u32 	[%r343+5120], %r109;
	st.shared.u32 	[%r343+6144], %r109;
	st.shared.u32 	[%r343+7168], %r109;
	add.s32 	%r344, %r344, 16;
	add.s32 	%r343, %r343, 16384;
	setp.ne.s32 	%p6, %r344, 0;
	mov.u32 	%r346, %r7;
	@%p6 bra 	$L__BB13_5;
$L__BB13_6:
	add.s32 	%r23, %r2, -1;
	setp.eq.s32 	%p7, %r2, 0;
	@%p7 bra 	$L__BB13_16;
	setp.lt.u32 	%p8, %r23, 7;
	@%p8 bra 	$L__BB13_9;
	shl.b32 	%r110, %r346, 10;
	add.s32 	%r111, %r6, %r110;
	mov.b32 	%r112, 0;
	st.shared.u32 	[%r111], %r112;
	st.shared.u32 	[%r111+1024], %r112;
	st.shared.u32 	[%r111+2048], %r112;
	st.shared.u32 	[%r111+3072], %r112;
	st.shared.u32 	[%r111+4096], %r112;
	st.shared.u32 	[%r111+5120], %r112;
	st.shared.u32 	[%r111+6144], %r112;
	st.shared.u32 	[%r111+7168], %r112;
	add.s32 	%r346, %r346, 8;
$L__BB13_9:
	setp.eq.s32 	%p9, %r3, 0;
	@%p9 bra 	$L__BB13_16;
	setp.lt.u32 	%p10, %r4, 3;
	@%p10 bra 	$L__BB13_12;
	shl.b32 	%r113, %r346, 10;
	add.s32 	%r114, %r6, %r113;
	mov.b32 	%r115, 0;
	st.shared.u32 	[%r114], %r115;
	st.shared.u32 	[%r114+1024], %r115;
	st.shared.u32 	[%r114+2048], %r115;
	st.shared.u32 	[%r114+3072], %r115;
	add.s32 	%r346, %r346, 4;
$L__BB13_12:
	setp.eq.s32 	%p11, %r5, 0;
	@%p11 bra 	$L__BB13_16;
	setp.eq.s32 	%p12, %r5, 1;
	shl.b32 	%r116, %r346, 10;
	add.s32 	%r28, %r6, %r116;
	mov.b32 	%r117, 0;
	st.shared.u32 	[%r28], %r117;
	@%p12 bra 	$L__BB13_16;
	setp.eq.s32 	%p13, %r5, 2;
	mov.b32 	%r118, 0;
	st.shared.u32 	[%r28+1024], %r118;
	@%p13 bra 	$L__BB13_16;
	mov.b32 	%r119, 0;
	st.shared.u32 	[%r28+2048], %r119;
$L__BB13_16:
	cvt.u32.u64 	%r120, %rd5;
	setp.gt.u32 	%p14, %r120, 127;
	@%p14 bra 	$L__BB13_30;
	setp.lt.u32 	%p15, %r1, 15;
	mov.b32 	%r350, 0;
	@%p15 bra 	$L__BB13_20;
	mov.b32 	%r348, 0;
$L__BB13_19:
	.pragma "nounroll";
	shl.b32 	%r123, %r348, 10;
	add.s32 	%r124, %r6, %r123;
	mov.b32 	%r125, 0;
	st.shared.u32 	[%r124+512], %r125;
	st.shared.u32 	[%r124+1536], %r125;
	st.shared.u32 	[%r124+2560], %r125;
	st.shared.u32 	[%r124+3584], %r125;
	st.shared.u32 	[%r124+4608], %r125;
	st.shared.u32 	[%r124+5632], %r125;
	st.shared.u32 	[%r124+6656], %r125;
	st.shared.u32 	[%r124+7680], %r125;
	st.shared.u32 	[%r124+8704], %r125;
	st.shared.u32 	[%r124+9728], %r125;
	st.shared.u32 	[%r124+10752], %r125;
	st.shared.u32 	[%r124+11776], %r125;
	st.shared.u32 	[%r124+12800], %r125;
	st.shared.u32 	[%r124+13824], %r125;
	st.shared.u32 	[%r124+14848], %r125;
	st.shared.u32 	[%r124+15872], %r125;
	add.s32 	%r348, %r348, 16;
	setp.ne.s32 	%p16, %r348, %r7;
	mov.u32 	%r350, %r7;
	@%p16 bra 	$L__BB13_19;
$L__BB13_20:
	setp.eq.s32 	%p17, %r2, 0;
	@%p17 bra 	$L__BB13_30;
	setp.lt.u32 	%p18, %r23, 7;
	@%p18 bra 	$L__BB13_23;
	shl.b32 	%r126, %r350, 10;
	add.s32 	%r127, %r6, %r126;
	mov.b32 	%r128, 0;
	st.shared.u32 	[%r127+512], %r128;
	st.shared.u32 	[%r127+1536], %r128;
	st.shared.u32 	[%r127+2560], %r128;
	st.shared.u32 	[%r127+3584], %r128;
	st.shared.u32 	[%r127+4608], %r128;
	st.shared.u32 	[%r127+5632], %r128;
	st.shared.u32 	[%r127+6656], %r128;
	st.shared.u32 	[%r127+7680], %r128;
	add.s32 	%r350, %r350, 8;
$L__BB13_23:
	setp.eq.s32 	%p19, %r3, 0;
	@%p19 bra 	$L__BB13_30;
	setp.lt.u32 	%p20, %r4, 3;
	@%p20 bra 	$L__BB13_26;
	shl.b32 	%r129, %r350, 10;
	add.s32 	%r130, %r6, %r129;
	mov.b32 	%r131, 0;
	st.shared.u32 	[%r130+512], %r131;
	st.shared.u32 	[%r130+1536], %r131;
	st.shared.u32 	[%r130+2560], %r131;
	st.shared.u32 	[%r130+3584], %r131;
	add.s32 	%r350, %r350, 4;
$L__BB13_26:
	setp.eq.s32 	%p21, %r5, 0;
	@%p21 bra 	$L__BB13_30;
	setp.eq.s32 	%p22, %r5, 1;
	shl.b32 	%r132, %r350, 10;
	add.s32 	%r36, %r6, %r132;
	mov.b32 	%r133, 0;
	st.shared.u32 	[%r36+512], %r133;
	@%p22 bra 	$L__BB13_30;
	setp.eq.s32 	%p23, %r5, 2;
	mov.b32 	%r134, 0;
	st.shared.u32 	[%r36+1536], %r134;
	@%p23 bra 	$L__BB13_30;
	mov.b32 	%r135, 0;
	st.shared.u32 	[%r36+2560], %r135;
$L__BB13_30:
	bar.sync 	0;
	bar.sync 	0;
	shl.b64 	%rd8, %rd230, 30;
	sub.s64 	%rd87, %rd80, %rd8;
	min.u64 	%rd9, %rd87, 1073741824;
	setp.le.u64 	%p24, %rd9, %rd3;
	@%p24 bra 	$L__BB13_70;
	mov.u64 	%rd231, %rd3;
$L__BB13_32:
	add.s64 	%rd11, %rd231, %rd8;
	sub.s64 	%rd12, %rd80, %rd11;
	setp.lt.u64 	%p25, %rd12, 2048;
	@%p25 bra 	$L__BB13_34;
	add.s64 	%rd106, %rd11, %rd5;
	shl.b64 	%rd107, %rd106, 3;
	add.s64 	%rd108, %rd1, %rd107;
	ld.global.u64 	%rd262, [%rd108];
	ld.global.u64 	%rd261, [%rd108+1024];
	ld.global.u64 	%rd260, [%rd108+2048];
	ld.global.u64 	%rd259, [%rd108+3072];
	ld.global.u64 	%rd258, [%rd108+4096];
	ld.global.u64 	%rd257, [%rd108+5120];
	ld.global.u64 	%rd256, [%rd108+6144];
	ld.global.u64 	%rd255, [%rd108+7168];
	ld.global.u64 	%rd254, [%rd108+8192];
	ld.global.u64 	%rd253, [%rd108+9216];
	ld.global.u64 	%rd252, [%rd108+10240];
	ld.global.u64 	%rd251, [%rd108+11264];
	ld.global.u64 	%rd250, [%rd108+12288];
	ld.global.u64 	%rd249, [%rd108+13312];
	ld.global.u64 	%rd248, [%rd108+14336];
	ld.global.u64 	%rd247, [%rd108+15360];
	bra.uni 	$L__BB13_66;
$L__BB13_34:
	cvt.u32.u64 	%r136, %rd5;
	cvt.u32.u64 	%r37, %rd12;
	setp.ge.s32 	%p26, %r136, %r37;
	add.s64 	%rd89, %rd11, %rd5;
	shl.b64 	%rd90, %rd89, 3;
	add.s64 	%rd29, %rd1, %rd90;
	mov.b64 	%rd262, -1;
	@%p26 bra 	$L__BB13_36;
	ld.global.u64 	%rd262, [%rd29];
$L__BB13_36:
	setp.ge.s32 	%p27, %r8, %r37;
	mov.b64 	%rd261, -1;
	@%p27 bra 	$L__BB13_38;
	ld.global.u64 	%rd261, [%rd29+1024];
$L__BB13_38:
	setp.ge.s32 	%p28, %r9, %r37;
	mov.b64 	%rd260, -1;
	@%p28 bra 	$L__BB13_40;
	ld.global.u64 	%rd260, [%rd29+2048];
$L__BB13_40:
	mov.u32 	%r137, %tid.x;
	add.s32 	%r138, %r137, 384;
	setp.ge.s32 	%p29, %r138, %r37;
	mov.b64 	%rd259, -1;
	@%p29 bra 	$L__BB13_42;
	ld.global.u64 	%rd259, [%rd29+3072];
$L__BB13_42:
	setp.ge.s32 	%p30, %r10, %r37;
	mov.b64 	%rd258, -1;
	@%p30 bra 	$L__BB13_44;
	ld.global.u64 	%rd258, [%rd29+4096];
$L__BB13_44:
	setp.ge.s32 	%p31, %r11, %r37;
	mov.b64 	%rd257, -1;
	@%p31 bra 	$L__BB13_46;
	ld.global.u64 	%rd257, [%rd29+5120];
$L__BB13_46:
	setp.ge.s32 	%p32, %r12, %r37;
	mov.b64 	%rd256, -1;
	@%p32 bra 	$L__BB13_48;
	ld.global.u64 	%rd256, [%rd29+6144];
$L__BB13_48:
	add.s32 	%r140, %r137, 896;
	setp.ge.s32 	%p33, %r140, %r37;
	mov.b64 	%rd255, -1;
	@%p33 bra 	$L__BB13_50;
	ld.global.u64 	%rd255, [%rd29+7168];
$L__BB13_50:
	or.b32  	%r142, %r137, 1024;
	setp.ge.s32 	%p34, %r142, %r37;
	mov.b64 	%rd254, -1;
	@%p34 bra 	$L__BB13_52;
	ld.global.u64 	%rd254, [%rd29+8192];
$L__BB13_52:
	add.s32 	%r144, %r137, 1152;
	setp.ge.s32 	%p35, %r144, %r37;
	mov.b64 	%rd253, -1;
	@%p35 bra 	$L__BB13_54;
	ld.global.u64 	%rd253, [%rd29+9216];
$L__BB13_54:
	add.s32 	%r146, %r137, 1280;
	setp.ge.s32 	%p36, %r146, %r37;
	mov.b64 	%rd252, -1;
	@%p36 bra 	$L__BB13_56;
	ld.global.u64 	%rd252, [%rd29+10240];
$L__BB13_56:
	add.s32 	%r148, %r137, 1408;
	setp.ge.s32 	%p37, %r148, %r37;
	mov.b64 	%rd251, -1;
	@%p37 bra 	$L__BB13_58;
	ld.global.u64 	%rd251, [%rd29+11264];
$L__BB13_58:
	add.s32 	%r150, %r137, 1536;
	setp.ge.s32 	%p38, %r150, %r37;
	mov.b64 	%rd250, -1;
	@%p38 bra 	$L__BB13_60;
	ld.global.u64 	%rd250, [%rd29+12288];
$L__BB13_60:
	add.s32 	%r152, %r137, 1664;
	setp.ge.s32 	%p39, %r152, %r37;
	mov.b64 	%rd249, -1;
	@%p39 bra 	$L__BB13_62;
	ld.global.u64 	%rd249, [%rd29+13312];
$L__BB13_62:
	add.s32 	%r154, %r137, 1792;
	setp.ge.s32 	%p40, %r154, %r37;
	mov.b64 	%rd248, -1;
	@%p40 bra 	$L__BB13_64;
	ld.global.u64 	%rd248, [%rd29+14336];
$L__BB13_64:
	setp.ge.s32 	%p41, %r13, %r37;
	mov.b64 	%rd247, -1;
	@%p41 bra 	$L__BB13_66;
	ld.global.u64 	%rd247, [%rd29+15360];
$L__BB13_66:
	setp.le.s32 	%p42, %r94, %r93;
	@%p42 bra 	$L__BB13_69;
	mov.b32 	%r352, 0;
	mov.u32 	%r353, %r93;
$L__BB13_68:
	sub.s32 	%r156, %r94, %r353;
	shl.b32 	%r157, %r352, 10;
	mov.u32 	%r158, _ZZN3cub18CUB_300001_SM_10006detail10radix_sort30DeviceRadixSortHistogramKernelINS1_5radix10policy_hubIyNS0_8NullTypeEyE10Policy1000ELNS0_9SortOrderE0EyyNS1_21identity_decomposer_tEEEvPT2_PKT1_SB_iiT3_E12temp_storage;
	add.s32 	%r159, %r158, %r157;
	min.s32 	%r160, %r156, 8;
	mov.b32 	%r161, -1;
	shl.b32 	%r162, %r161, %r160;
	not.b32 	%r163, %r162;
	shr.u64 	%rd109, %rd262, %r353;
	cvt.u32.u64 	%r164, %rd109;
	and.b32  	%r165, %r164, %r163;
	shl.b32 	%r166, %r165, 2;
	add.s32 	%r167, %r159, %r166;
	atom.shared.add.u32 	%r168, [%r167], 1;
	shr.u64 	%rd110, %rd261, %r353;
	cvt.u32.u64 	%r169, %rd110;
	and.b32  	%r170, %r169, %r163;
	shl.b32 	%r171, %r170, 2;
	add.s32 	%r172, %r159, %r171;
	atom.shared.add.u32 	%r173, [%r172], 1;
	shr.u64 	%rd111, %rd260, %r353;
	cvt.u32.u64 	%r174, %rd111;
	and.b32  	%r175, %r174, %r163;
	shl.b32 	%r176, %r175, 2;
	add.s32 	%r177, %r159, %r176;
	atom.shared.add.u32 	%r178, [%r177], 1;
	shr.u64 	%rd112, %rd259, %r353;
	cvt.u32.u64 	%r179, %rd112;
	and.b32  	%r180, %r179, %r163;
	shl.b32 	%r181, %r180, 2;
	add.s32 	%r182, %r159, %r181;
	atom.shared.add.u32 	%r183, [%r182], 1;
	shr.u64 	%rd113, %rd258, %r353;
	cvt.u32.u64 	%r184, %rd113;
	and.b32  	%r185, %r184, %r163;
	shl.b32 	%r186, %r185, 2;
	add.s32 	%r187, %r159, %r186;
	atom.shared.add.u32 	%r188, [%r187], 1;
	shr.u64 	%rd114, %rd257, %r353;
	cvt.u32.u64 	%r189, %rd114;
	and.b32  	%r190, %r189, %r163;
	shl.b32 	%r191, %r190, 2;
	add.s32 	%r192, %r159, %r191;
	atom.shared.add.u32 	%r193, [%r192], 1;
	shr.u64 	%rd115, %rd256, %r353;
	cvt.u32.u64 	%r194, %rd115;
	and.b32  	%r195, %r194, %r163;
	shl.b32 	%r196, %r195, 2;
	add.s32 	%r197, %r159, %r196;
	atom.shared.add.u32 	%r198, [%r197], 1;
	shr.u64 	%rd116, %rd255, %r353;
	cvt.u32.u64 	%r199, %rd116;
	and.b32  	%r200, %r199, %r163;
	shl.b32 	%r201, %r200, 2;
	add.s32 	%r202, %r159, %r201;
	atom.shared.add.u32 	%r203, [%r202], 1;
	shr.u64 	%rd117, %rd254, %r353;
	cvt.u32.u64 	%r204, %rd117;
	and.b32  	%r205, %r204, %r163;
	shl.b32 	%r206, %r205, 2;
	add.s32 	%r207, %r159, %r206;
	atom.shared.add.u32 	%r208, [%r207], 1;
	shr.u64 	%rd118, %rd253, %r353;
	cvt.u32.u64 	%r209, %rd118;
	and.b32  	%r210, %r209, %r163;
	shl.b32 	%r211, %r210, 2;
	add.s32 	%r212, %r159, %r211;
	atom.shared.add.u32 	%r213, [%r212], 1;
	shr.u64 	%rd119, %rd252, %r353;
	cvt.u32.u64 	%r214, %rd119;
	and.b32  	%r215, %r214, %r163;
	shl.b32 	%r216, %r215, 2;
	add.s32 	%r217, %r159, %r216;
	atom.shared.add.u32 	%r218, [%r217], 1;
	shr.u64 	%rd120, %rd251, %r353;
	cvt.u32.u64 	%r219, %rd120;
	and.b32  	%r220, %r219, %r163;
	shl.b32 	%r221, %r220, 2;
	add.s32 	%r222, %r159, %r221;
	atom.shared.add.u32 	%r223, [%r222], 1;
	shr.u64 	%rd121, %rd250, %r353;
	cvt.u32.u64 	%r224, %rd121;
	and.b32  	%r225, %r224, %r163;
	shl.b32 	%r226, %r225, 2;
	add.s32 	%r227, %r159, %r226;
	atom.shared.add.u32 	%r228, [%r227], 1;
	shr.u64 	%rd122, %rd249, %r353;
	cvt.u32.u64 	%r229, %rd122;
	and.b32  	%r230, %r229, %r163;
	shl.b32 	%r231, %r230, 2;
	add.s32 	%r232, %r159, %r231;
	atom.shared.add.u32 	%r233, [%r232], 1;
	shr.u64 	%rd123, %rd248, %r353;
	cvt.u32.u64 	%r234, %rd123;
	and.b32  	%r235, %r234, %r163;
	shl.b32 	%r236, %r235, 2;
	add.s32 	%r237, %r159, %r236;
	atom.shared.add.u32 	%r238, [%r237], 1;
	shr.u64 	%rd124, %rd247, %r353;
	cvt.u32.u64 	%r239, %rd124;
	and.b32  	%r240, %r239, %r163;
	shl.b32 	%r241, %r240, 2;
	add.s32 	%r242, %r159, %r241;
	atom.shared.add.u32 	%r243, [%r242], 1;
	add.s32 	%r353, %r353, 8;
	add.s32 	%r352, %r352, 1;
	setp.lt.s32 	%p43, %r353, %r94;
	@%p43 bra 	$L__BB13_68;
$L__BB13_69:
	add.s64 	%rd231, %rd231, %rd4;
	setp.lt.u64 	%p44, %rd231, %rd9;
	@%p44 bra 	$L__BB13_32;
$L__BB13_70:
	bar.sync 	0;
	@%p1 bra 	$L__BB13_152;
	setp.lt.u32 	%p45, %r1, 7;
	mov.b32 	%r356, 0;
	@%p45 bra 	$L__BB13_90;
	mov.b32 	%r354, 0;
$L__BB13_73:
	.pragma "nounroll";
	shl.b32 	%r246, %r354, 10;
	add.s32 	%r43, %r6, %r246;
	ld.shared.u32 	%r44, [%r43];
	setp.eq.s32 	%p46, %r44, 0;
	@%p46 bra 	$L__BB13_75;
	cvt.u32.u64 	%r247, %rd5;
	shl.b32 	%r248, %r354, 8;
	add.s32 	%r249, %r248, %r247;
	mul.wide.u32 	%rd125, %r249, 8;
	add.s64 	%rd126, %rd2, %rd125;
	cvt.u64.u32 	%rd127, %r44;
	atom.global.add.u64 	%rd128, [%rd126], %rd127;
$L__BB13_75:
	ld.shared.u32 	%r45, [%r43+1024];
	setp.eq.s32 	%p47, %r45, 0;
	@%p47 bra 	$L__BB13_77;
	cvt.u32.u64 	%r250, %rd5;
	shl.b32 	%r251, %r354, 8;
	add.s32 	%r252, %r251, %r250;
	add.s32 	%r253, %r252, 256;
	mul.wide.u32 	%rd129, %r253, 8;
	add.s64 	%rd130, %rd2, %rd129;
	cvt.u64.u32 	%rd131, %r45;
	atom.global.add.u64 	%rd132, [%rd130], %rd131;
$L__BB13_77:
	ld.shared.u32 	%r46, [%r43+2048];
	setp.eq.s32 	%p48, %r46, 0;
	@%p48 bra 	$L__BB13_79;
	cvt.u32.u64 	%r254, %rd5;
	shl.b32 	%r255, %r354, 8;
	add.s32 	%r256, %r255, %r254;
	add.s32 	%r257, %r256, 512;
	mul.wide.u32 	%rd133, %r257, 8;
	add.s64 	%rd134, %rd2, %rd133;
	cvt.u64.u32 	%rd135, %r46;
	atom.global.add.u64 	%rd136, [%rd134], %rd135;
$L__BB13_79:
	ld.shared.u32 	%r47, [%r43+3072];
	setp.eq.s32 	%p49, %r47, 0;
	@%p49 bra 	$L__BB13_81;
	cvt.u32.u64 	%r258, %rd5;
	shl.b32 	%r259, %r354, 8;
	add.s32 	%r260, %r259, %r258;
	add.s32 	%r261, %r260, 768;
	mul.wide.u32 	%rd137, %r261, 8;
	add.s64 	%rd138, %rd2, %rd137;
	cvt.u64.u32 	%rd139, %r47;
	atom.global.add.u64 	%rd140, [%rd138], %rd139;
$L__BB13_81:
	ld.shared.u32 	%r48, [%r43+4096];
	setp.eq.s32 	%p50, %r48, 0;
	@%p50 bra 	$L__BB13_83;
	cvt.u32.u64 	%r262, %rd5;
	shl.b32 	%r263, %r354, 8;
	add.s32 	%r264, %r263, %r262;
	add.s32 	%r265, %r264, 1024;
	mul.wide.u32 	%rd141, %r265, 8;
	add.s64 	%rd142, %rd2, %rd141;
	cvt.u64.u32 	%rd143, %r48;
	atom.global.add.u64 	%rd144, [%rd142], %rd143;
$L__BB13_83:
	ld.shared.u32 	%r49, [%r43+5120];
	setp.eq.s32 	%p51, %r49, 0;
	@%p51 bra 	$L__BB13_85;
	cvt.u32.u64 	%r266, %rd5;
	shl.b32 	%r267, %r354, 8;
	add.s32 	%r268, %r267, %r266;
	add.s32 	%r269, %r268, 1280;
	mul.wide.u32 	%rd145, %r269, 8;
	add.s64 	%rd146, %rd2, %rd145;
	cvt.u64.u32 	%rd147, %r49;
	atom.global.add.u64 	%rd148, [%rd146], %rd147;
$L__BB13_85:
	ld.shared.u32 	%r50, [%r43+6144];
	setp.eq.s32 	%p52, %r50, 0;
	@%p52 bra 	$L__BB13_87;
	cvt.u32.u64 	%r270, %rd5;
	shl.b32 	%r271, %r354, 8;
	add.s32 	%r272, %r271, %r270;
	add.s32 	%r273, %r272, 1536;
	mul.wide.u32 	%rd149, %r273, 8;
	add.s64 	%rd150, %rd2, %rd149;
	cvt.u64.u32 	%rd151, %r50;
	atom.global.add.u64 	%rd152, [%rd150], %rd151;
$L__BB13_87:
	ld.shared.u32 	%r51, [%r43+7168];
	setp.eq.s32 	%p53, %r51, 0;
	@%p53 bra 	$L__BB13_89;
	cvt.u32.u64 	%r274, %rd5;
	shl.b32 	%r275, %r354, 8;
	add.s32 	%r276, %r275, %r274;
	add.s32 	%r277, %r276, 1792;
	mul.wide.u32 	%rd153, %r277, 8;
	add.s64 	%rd154, %rd2, %rd153;
	cvt.u64.u32 	%rd155, %r51;
	atom.global.add.u64 	%rd156, [%rd154], %rd155;
$L__BB13_89:
	add.s32 	%r354, %r354, 8;
	setp.ne.s32 	%p54, %r354, %r14;
	mov.u32 	%r356, %r14;
	@%p54 bra 	$L__BB13_73;
$L__BB13_90:
	add.s32 	%r54, %r5, -1;
	setp.eq.s32 	%p55, %r3, 0;
	@%p55 bra 	$L__BB13_111;
	setp.lt.u32 	%p56, %r4, 3;
	@%p56 bra 	$L__BB13_101;
	shl.b32 	%r278, %r356, 10;
	add.s32 	%r55, %r6, %r278;
	ld.shared.u32 	%r56, [%r55];
	setp.eq.s32 	%p57, %r56, 0;
	@%p57 bra 	$L__BB13_94;
	cvt.u32.u64 	%r279, %rd5;
	shl.b32 	%r280, %r356, 8;
	add.s32 	%r281, %r280, %r279;
	mul.wide.u32 	%rd157, %r281, 8;
	add.s64 	%rd158, %rd2, %rd157;
	cvt.u64.u32 	%rd159, %r56;
	atom.global.add.u64 	%rd160, [%rd158], %rd159;
$L__BB13_94:
	ld.shared.u32 	%r57, [%r55+1024];
	setp.eq.s32 	%p58, %r57, 0;
	@%p58 bra 	$L__BB13_96;
	cvt.u32.u64 	%r282, %rd5;
	shl.b32 	%r283, %r356, 8;
	add.s32 	%r284, %r283, %r282;
	add.s32 	%r285, %r284, 256;
	mul.wide.u32 	%rd161, %r285, 8;
	add.s64 	%rd162, %rd2, %rd161;
	cvt.u64.u32 	%rd163, %r57;
	atom.global.add.u64 	%rd164, [%rd162], %rd163;
$L__BB13_96:
	ld.shared.u32 	%r58, [%r55+2048];
	setp.eq.s32 	%p59, %r58, 0;
	@%p59 bra 	$L__BB13_98;
	cvt.u32.u64 	%r286, %rd5;
	shl.b32 	%r287, %r356, 8;
	add.s32 	%r288, %r287, %r286;
	add.s32 	%r289, %r288, 512;
	mul.wide.u32 	%rd165, %r289, 8;
	add.s64 	%rd166, %rd2, %rd165;
	cvt.u64.u32 	%rd167, %r58;
	atom.global.add.u64 	%rd168, [%rd166], %rd167;
$L__BB13_98:
	ld.shared.u32 	%r59, [%r55+3072];
	setp.eq.s32 	%p60, %r59, 0;
	@%p60 bra 	$L__BB13_100;
	cvt.u32.u64 	%r290, %rd5;
	shl.b32 	%r291, %r356, 8;
	add.s32 	%r292, %r291, %r290;
	add.s32 	%r293, %r292, 768;
	mul.wide.u32 	%rd169, %r293, 8;
	add.s64 	%rd170, %rd2, %rd169;
	cvt.u64.u32 	%rd171, %r59;
	atom.global.add.u64 	%rd172, [%rd170], %rd171;
$L__BB13_100:
	add.s32 	%r356, %r356, 4;
$L__BB13_101:
	setp.eq.s32 	%p61, %r5, 0;
	@%p61 bra 	$L__BB13_111;
	setp.eq.s32 	%p62, %r54, 0;
	@%p62 bra 	$L__BB13_108;
	shl.b32 	%r294, %r356, 10;
	add.s32 	%r62, %r6, %r294;
	ld.shared.u32 	%r63, [%r62];
	setp.eq.s32 	%p63, %r63, 0;
	@%p63 bra 	$L__BB13_105;
	cvt.u32.u64 	%r295, %rd5;
	shl.b32 	%r296, %r356, 8;
	add.s32 	%r297, %r296, %r295;
	mul.wide.u32 	%rd173, %r297, 8;
	add.s64 	%rd174, %rd2, %rd173;
	cvt.u64.u32 	%rd175, %r63;
	atom.global.add.u64 	%rd176, [%rd174], %rd175;
$L__BB13_105:
	ld.shared.u32 	%r64, [%r62+1024];
	setp.eq.s32 	%p64, %r64, 0;
	@%p64 bra 	$L__BB13_107;
	cvt.u32.u64 	%r298, %rd5;
	shl.b32 	%r299, %r356, 8;
	add.s32 	%r300, %r299, %r298;
	add.s32 	%r301, %r300, 256;
	mul.wide.u32 	%rd177, %r301, 8;
	add.s64 	%rd178, %rd2, %rd177;
	cvt.u64.u32 	%rd179, %r64;
	atom.global.add.u64 	%rd180, [%rd178], %rd179;
$L__BB13_107:
	add.s32 	%r356, %r356, 2;
$L__BB13_108:
	setp.eq.s32 	%p65, %r15, 0;
	@%p65 bra 	$L__BB13_111;
	shl.b32 	%r302, %r356, 10;
	add.s32 	%r303, %r6, %r302;
	ld.shared.u32 	%r67, [%r303];
	setp.eq.s32 	%p66, %r67, 0;
	@%p66 bra 	$L__BB13_111;
	cvt.u32.u64 	%r304, %rd5;
	shl.b32 	%r305, %r356, 8;
	add.s32 	%r306, %r305, %r304;
	mul.wide.u32 	%rd181, %r306, 8;
	add.s64 	%rd182, %rd2, %rd181;
	cvt.u64.u32 	%rd183, %r67;
	atom.global.add.u64 	%rd184, [%rd182], %rd183;
$L__BB13_111:
	cvt.u32.u64 	%r307, %rd5;
	setp.gt.u32 	%p67, %r307, 127;
	@%p67 bra 	$L__BB13_152;
	setp.lt.u32 	%p68, %r1, 7;
	mov.b32 	%r360, 0;
	@%p68 bra 	$L__BB13_131;
	mov.b32 	%r358, 0;
$L__BB13_114:
	.pragma "nounroll";
	shl.b32 	%r311, %r358, 10;
	add.s32 	%r69, %r6, %r311;
	ld.shared.u32 	%r70, [%r69+512];
	setp.eq.s32 	%p69, %r70, 0;
	shl.b32 	%r312, %r358, 8;
	add.s32 	%r313, %r312, %r307;
	mul.wide.u32 	%rd185, %r313, 8;
	add.s64 	%rd78, %rd2, %rd185;
	@%p69 bra 	$L__BB13_116;
	cvt.u64.u32 	%rd186, %r70;
	atom.global.add.u64 	%rd187, [%rd78+1024], %rd186;
$L__BB13_116:
	ld.shared.u32 	%r71, [%r69+1536];
	setp.eq.s32 	%p70, %r71, 0;
	@%p70 bra 	$L__BB13_118;
	cvt.u64.u32 	%rd188, %r71;
	atom.global.add.u64 	%rd189, [%rd78+3072], %rd188;
$L__BB13_118:
	ld.shared.u32 	%r72, [%r69+2560];
	setp.eq.s32 	%p71, %r72, 0;
	@%p71 bra 	$L__BB13_120;
	cvt.u64.u32 	%rd190, %r72;
	atom.global.add.u64 	%rd191, [%rd78+5120], %rd190;
$L__BB13_120:
	ld.shared.u32 	%r73, [%r69+3584];
	setp.eq.s32 	%p72, %r73, 0;
	@%p72 bra 	$L__BB13_122;
	cvt.u64.u32 	%rd192, %r73;
	atom.global.add.u64 	%rd193, [%rd78+7168], %rd192;
$L__BB13_122:
	ld.shared.u32 	%r74, [%r69+4608];
	setp.eq.s32 	%p73, %r74, 0;
	@%p73 bra 	$L__BB13_124;
	cvt.u64.u32 	%rd194, %r74;
	atom.global.add.u64 	%rd195, [%rd78+9216], %rd194;
$L__BB13_124:
	ld.shared.u32 	%r75, [%r69+5632];
	setp.eq.s32 	%p74, %r75, 0;
	@%p74 bra 	$L__BB13_126;
	cvt.u64.u32 	%rd196, %r75;
	atom.global.add.u64 	%rd197, [%rd78+11264], %rd196;
$L__BB13_126:
	ld.shared.u32 	%r76, [%r69+6656];
	setp.eq.s32 	%p75, %r76, 0;
	@%p75 bra 	$L__BB13_128;
	cvt.u64.u32 	%rd198, %r76;
	atom.global.add.u64 	%rd199, [%rd78+13312], %rd198;
$L__BB13_128:
	ld.shared.u32 	%r77, [%r69+7680];
	setp.eq.s32 	%p76, %r77, 0;
	@%p76 bra 	$L__BB13_130;
	cvt.u64.u32 	%rd200, %r77;
	atom.global.add.u64 	%rd201, [%rd78+15360], %rd200;
$L__BB13_130:
	add.s32 	%r358, %r358, 8;
	setp.ne.s32 	%p77, %r358, %r14;
	mov.u32 	%r360, %r14;
	@%p77 bra 	$L__BB13_114;
$L__BB13_131:
	setp.eq.s32 	%p78, %r3, 0;
	@%p78 bra 	$L__BB13_152;
	setp.lt.u32 	%p79, %r4, 3;
	@%p79 bra 	$L__BB13_142;
	shl.b32 	%r314, %r360, 10;
	add.s32 	%r80, %r6, %r314;
	ld.shared.u32 	%r81, [%r80+512];
	setp.eq.s32 	%p80, %r81, 0;
	@%p80 bra 	$L__BB13_135;
	shl.b32 	%r316, %r360, 8;
	add.s32 	%r317, %r316, %r307;
	mul.wide.u32 	%rd202, %r317, 8;
	add.s64 	%rd203, %rd2, %rd202;
	cvt.u64.u32 	%rd204, %r81;
	atom.global.add.u64 	%rd205, [%rd203+1024], %rd204;
$L__BB13_135:
	ld.shared.u32 	%r82, [%r80+1536];
	setp.eq.s32 	%p81, %r82, 0;
	@%p81 bra 	$L__BB13_137;
	shl.b32 	%r319, %r360, 8;
	add.s32 	%r320, %r319, %r307;
	add.s32 	%r321, %r320, 256;
	mul.wide.u32 	%rd206, %r321, 8;
	add.s64 	%rd207, %rd2, %rd206;
	cvt.u64.u32 	%rd208, %r82;
	atom.global.add.u64 	%rd209, [%rd207+1024], %rd208;
$L__BB13_137:
	ld.shared.u32 	%r83, [%r80+2560];
	setp.eq.s32 	%p82, %r83, 0;
	@%p82 bra 	$L__BB13_139;
	shl.b32 	%r323, %r360, 8;
	add.s32 	%r324, %r323, %r307;
	add.s32 	%r325, %r324, 512;
	mul.wide.u32 	%rd210, %r325, 8;
	add.s64 	%rd211, %rd2, %rd210;
	cvt.u64.u32 	%rd212, %r83;
	atom.global.add.u64 	%rd213, [%rd211+1024], %rd212;
$L__BB13_139:
	ld.shared.u32 	%r84, [%r80+3584];
	setp.eq.s32 	%p83, %r84, 0;
	@%p83 bra 	$L__BB13_141;
	shl.b32 	%r327, %r360, 8;
	add.s32 	%r328, %r327, %r307;
	add.s32 	%r329, %r328, 768;
	mul.wide.u32 	%rd214, %r329, 8;
	add.s64 	%rd215, %rd2, %rd214;
	cvt.u64.u32 	%rd216, %r84;
	atom.global.add.u64 	%rd217, [%rd215+1024], %rd216;
$L__BB13_141:
	add.s32 	%r360, %r360, 4;
$L__BB13_142:
	setp.eq.s32 	%p84, %r5, 0;
	@%p84 bra 	$L__BB13_152;
	setp.eq.s32 	%p85, %r54, 0;
	@%p85 bra 	$L__BB13_149;
	shl.b32 	%r330, %r360, 10;
	add.s32 	%r87, %r6, %r330;
	ld.shared.u32 	%r88, [%r87+512];
	setp.eq.s32 	%p86, %r88, 0;
	@%p86 bra 	$L__BB13_146;
	shl.b32 	%r332, %r360, 8;
	add.s32 	%r333, %r332, %r307;
	mul.wide.u32 	%rd218, %r333, 8;
	add.s64 	%rd219, %rd2, %rd218;
	cvt.u64.u32 	%rd220, %r88;
	atom.global.add.u64 	%rd221, [%rd219+1024], %rd220;
$L__BB13_146:
	ld.shared.u32 	%r89, [%r87+1536];
	setp.eq.s32 	%p87, %r89, 0;
	@%p87 bra 	$L__BB13_148;
	shl.b32 	%r335, %r360, 8;
	add.s32 	%r336, %r335, %r307;
	add.s32 	%r337, %r336, 256;
	mul.wide.u32 	%rd222, %r337, 8;
	add.s64 	%rd223, %rd2, %rd222;
	cvt.u64.u32 	%rd224, %r89;
	atom.global.add.u64 	%rd225, [%rd223+1024], %rd224;
$L__BB13_148:
	add.s32 	%r360, %r360, 2;
$L__BB13_149:
	setp.eq.s32 	%p88, %r15, 0;
	@%p88 bra 	$L__BB13_152;
	shl.b32 	%r338, %r360, 10;
	add.s32 	%r339, %r6, %r338;
	ld.shared.u32 	%r92, [%r339+512];
	setp.eq.s32 	%p89, %r92, 0;
	@%p89 bra 	$L__BB13_152;
	shl.b32 	%r341, %r360, 8;
	add.s32 	%r342, %r341, %r307;
	mul.wide.u32 	%rd226, %r342, 8;
	add.s64 	%rd227, %rd2, %rd226;
	cvt.u64.u32 	%rd228, %r92;
	atom.global.add.u64 	%rd229, [%rd227+1024], %rd228;
$L__BB13_152:
	bar.sync 	0;
	add.s64 	%rd230, %rd230, 1;
	setp.ne.s64 	%p90, %rd230, %rd6;
	@%p90 bra 	$L__BB13_2;
$L__BB13_153:
	ret;

}
	// .globl	_ZN3cub18CUB_300001_SM_10006detail10radix_sort33DeviceRadixSortExclusiveSumKernelINS1_5radix10policy_hubIyNS0_8NullTypeEyE10Policy1000EyEEvPT0_
.visible .entry _ZN3cub18CUB_300001_SM_10006detail10radix_sort33DeviceRadixSortExclusiveSumKernelINS1_5radix10policy_hubIyNS0_8NullTypeEyE10Policy1000EyEEvPT0_(
	.param .u64 .ptr .align 1 _ZN3cub18CUB_300001_SM_10006detail10radix_sort33DeviceRadixSortExclusiveSumKernelINS1_5radix10policy_hubIyNS0_8NullTypeEyE10Policy1000EyEEvPT0__param_0
)
{
	.reg .pred 	%p<4>;
	.reg .b32 	%r<28>;
	.reg .b64 	%rd<54>;
	// demoted variable
	.shared .align 16 .b8 _ZZN3cub18CUB_300001_SM_10006detail10radix_sort33DeviceRadixSortExclusiveSumKernelINS1_5radix10policy_hubIyNS0_8NullTypeEyE10Policy1000EyEEvPT0_E12temp_storage[2336];
	ld.param.u64 	%rd5, [_ZN3cub18CUB_300001_SM_10006detail10radix_sort33DeviceRadixSortExclusiveSumKernelINS1_5radix10policy_hubIyNS0_8NullTypeEyE10Policy1000EyEEvPT0__param_0];
	cvta.to.global.u64 	%rd6, %rd5;
	mov.u32 	%r3, %ctaid.x;
	shl.b32 	%r4, %r3, 8;
	mov.u32 	%r1, %tid.x;
	setp.gt.u32 	%p1, %r1, 255;
	add.s32 	%r5, %r4, %r1;
	mul.wide.s32 	%rd7, %r5, 8;
	add.s64 	%rd1, %rd6, %rd7;
	@%p1 bra 	$L__BB14_2;
	ld.global.u64 	%rd53, [%rd1];
$L__BB14_2:
	shr.u32 	%r6, %r1, 3;
	add.s32 	%r7, %r6, %r1;
	shl.b32 	%r8, %r7, 3;
	mov.u32 	%r9, _ZZN3cub18CUB_300001_SM_10006detail10radix_sort33DeviceRadixSortExclusiveSumKernelINS1_5radix10policy_hubIyNS0_8NullTypeEyE10Policy1000EyEEvPT0_E12temp_storage;
	add.s32 	%r10, %r9, %r8;
	add.s32 	%r2, %r10, 16;
	st.shared.u64 	[%r10+16], %rd53;
	bar.sync 	0;
	setp.gt.u32 	%p2, %r1, 31;
	@%p2 bra 	$L__BB14_4;
	mad.lo.s32 	%r27, %r1, 72, %r9;
	ld.shared.u64 	%rd23, [%r27+16];
	ld.shared.u64 	%rd24, [%r27+24];
	ld.shared.u64 	%rd25, [%r27+32];
	ld.shared.u64 	%rd26, [%r27+40];
	ld.shared.u64 	%rd27, [%r27+48];
	ld.shared.u64 	%rd28, [%r27+56];
	ld.shared.u64 	%rd29, [%r27+64];
	ld.shared.u64 	%rd30, [%r27+72];
	add.s64 	%rd31, %rd24, %rd23;
	add.s64 	%rd32, %rd31, %rd25;
	add.s64 	%rd33, %rd32, %rd26;
	add.s64 	%rd34, %rd33, %rd27;
	add.s64 	%rd35, %rd34, %rd28;
	add.s64 	%rd36, %rd35, %rd29;
	add.s64 	%rd10, %rd36, %rd30;
	mov.b32 	%r11, 1;
	mov.b32 	%r24, 0;
	mov.b32 	%r25, -1;
	// begin inline asm
	{  .reg .u64 r0;  .reg .u32 lo;  .reg .u32 hi;  .reg .pred p;  mov.b64 {lo, hi}, %rd10;  shfl.sync.up.b32 lo|p, lo, %r11, %r24, %r25;  shfl.sync.up.b32 hi|p, hi, %r11, %r24, %r25;  mov.b64 r0, {lo, hi};  @p add.u64 r0, r0, %rd10;  mov.u64 %rd8, r0;}
	// end inline asm
	mov.b32 	%r14, 2;
	// begin inline asm
	{  .reg .u64 r0;  .reg .u32 lo;  .reg .u32 hi;  .reg .pred p;  mov.b64 {lo, hi}, %rd8;  shfl.sync.up.b32 lo|p, lo, %r14, %r24, %r25;  shfl.sync.up.b32 hi|p, hi, %r14, %r24, %r25;  mov.b64 r0, {lo, hi};  @p add.u64 r0, r0, %rd8;  mov.u64 %rd11, r0;}
	// end inline asm
	mov.b32 	%r17, 4;
	// begin inline asm
	{  .reg .u64 r0;  .reg .u32 lo;  .reg .u32 hi;  .reg .pred p;  mov.b64 {lo, hi}, %rd11;  shfl.sync.up.b32 lo|p, lo, %r17, %r24, %r25;  shfl.sync.up.b32 hi|p, hi, %r17, %r24, %r25;  mov.b64 r0, {lo, hi};  @p add.u64 r0, r0, %rd11;  mov.u64 %rd14, r0;}
	// end inline asm
	mov.b32 	%r20, 8;
	// begin inline asm
	{  .reg .u64 r0;  .reg .u32 lo;  .reg .u32 hi;  .reg .pred p;  mov.b64 {lo, hi}, %rd14;  shfl.sync.up.b32 lo|p, lo, %r20, %r24, %r25;  shfl.sync.up.b32 hi|p, hi, %r20, %r24, %r25;  mov.b64 r0, {lo, hi};  @p add.u64 r0, r0, %rd14;  mov.u64 %rd17, r0;}
	// end inline asm
	mov.b32 	%r23, 16;
	// begin inline asm
	{  .reg .u64 r0;  .reg .u32 lo;  .reg .u32 hi;  .reg .pred p;  mov.b64 {lo, hi}, %rd17;  shfl.sync.up.b32 lo|p, lo, %r23, %r24, %r25;  shfl.sync.up.b32 hi|p, hi, %r23, %r24, %r25;  mov.b64 r0, {lo, hi};  @p add.u64 r0, r0, %rd17;  mov.u64 %rd20, r0;}
	// end inline asm
	sub.s64 	%rd37, %rd20, %rd10;
	ld.shared.u64 	%rd38, [%r27+16];
	ld.shared.u64 	%rd39, [%r27+24];
	ld.shared.u64 	%rd40, [%r27+32];
	ld.shared.u64 	%rd41, [%r27+40];
	ld.shared.u64 	%rd42, [%r27+48];
	ld.shared.u64 	%rd43, [%r27+56];
	ld.shared.u64 	%rd44, [%r27+64];
	add.s64 	%rd45, %rd38, %rd37;
	add.s64 	%rd46, %rd39, %rd45;
	add.s64 	%rd47, %rd40, %rd46;
	add.s64 	%rd48, %rd41, %rd47;
	add.s64 	%rd49, %rd42, %rd48;
	add.s64 	%rd50, %rd43, %rd49;
	add.s64 	%rd51, %rd44, %rd50;
	st.shared.u64 	[%r27+16], %rd37;
	st.shared.u64 	[%r27+24], %rd45;
	st.shared.u64 	[%r27+32], %rd46;
	st.shared.u64 	[%r27+40], %rd47;
	st.shared.u64 	[%r27+48], %rd48;
	st.shared.u64 	[%r27+56], %rd49;
	st.shared.u64 	[%r27+64], %rd50;
	st.shared.u64 	[%r27+72], %rd51;
$L__BB14_4:
	setp.gt.u32 	%p3, %r1, 255;
	bar.sync 	0;
	@%p3 bra 	$L__BB14_6;
	ld.shared.u64 	%rd52, [%r2];
	st.global.u64 	[%rd1], %rd52;
$L__BB14_6:
	ret;

}
	// .globl	_ZN3cub18CUB_300001_SM_10006detail10radix_sort29DeviceRadixSortOnesweepKernelINS1_5radix10policy_hubIyNS0_8NullTypeEyE10Policy1000ELNS0_9SortOrderE0EyS6_yiiNS1_21identity_decomposer_tEEEvPT5_SC_PT3_PKSD_PT1_PKSH_PT2_PKSL_T4_iiT6_
.visible .entry _ZN3cub18CUB_300001_SM_10006detail10radix_sort29DeviceRadixSortOnesweepKernelINS1_5radix10policy_hubIyNS0_8NullTypeEyE10Policy1000ELNS0_9SortOrderE0EyS6_yiiNS1_21identity_decomposer_tEEEvPT5_SC_PT3_PKSD_PT1_PKSH_PT2_PKSL_T4_iiT6_(
	.param .u64 .ptr .align 1 _ZN3cub18CUB_300001_SM_10006detail10radix_sort29DeviceRadixSortOnesweepKernelINS1_5radix10policy_hubIyNS0_8NullTypeEyE10Policy1000ELNS0_9SortOrderE0EyS6_yiiNS1_21identity_decomposer_tEEEvPT5_SC_PT3_PKSD_PT1_PKSH_PT2_PKSL_T4_iiT6__param_0,
	.param .u64 .ptr .align 1 _ZN3cub18CUB_300001_SM_10006detail10radix_sort29DeviceRadixSortOnesweepKernelINS1_5radix10policy_hubIyNS0_8NullTypeEyE10Policy1000ELNS0_9SortOrderE0EyS6_yiiNS1_21identity_decomposer_tEEEvPT5_SC_PT3_PKSD_PT1_PKSH_PT2_PKSL_T4_iiT6__param_1,
	.param .u64 .ptr .align 1 _ZN3cub18CUB_300001_SM_10006detail10radix_sort29DeviceRadixSortOnesweepKernelINS1_5radix10policy_hubIyNS0_8NullTypeEyE10Policy1000ELNS0_9SortOrderE0EyS6_yiiNS1_21identity_decomposer_tEEEvPT5_SC_PT3_PKSD_PT1_PKSH_PT2_PKSL_T4_iiT6__param_2,
	.param .u64 .ptr .align 1 _ZN3cub18CUB_300001_SM_10006detail10radix_sort29DeviceRadixSortOnesweepKernelINS1_5radix10policy_hubIyNS0_8NullTypeEyE10Policy1000ELNS0_9SortOrderE0EyS6_yiiNS1_21identity_decomposer_tEEEvPT5_SC_PT3_PKSD_PT1_PKSH_PT2_PKSL_T4_iiT6__param_3,
	.param .u64 .ptr .align 1 _ZN3cub18CUB_300001_SM_10006detail10radix_sort29DeviceRadixSortOnesweepKernelINS1_5radix10policy_hubIyNS0_8NullTypeEyE10Policy1000ELNS0_9SortOrderE0EyS6_yiiNS1_21identity_decomposer_tEEEvPT5_SC_PT3_PKSD_PT1_PKSH_PT2_PKSL_T4_iiT6__param_4,
	.param .u64 .ptr .align 1 _ZN3cub18CUB_300001_SM_10006detail10radix_sort29DeviceRadixSortOnesweepKernelINS1_5radix10policy_hubIyNS0_8NullTypeEyE10Policy1000ELNS0_9SortOrderE0EyS6_yiiNS1_21identity_decomposer_tEEEvPT5_SC_PT3_PKSD_PT1_PKSH_PT2_PKSL_T4_iiT6__param_5,
	.param .u64 .ptr .align 1 _ZN3cub18CUB_300001_SM_10006detail10radix_sort29DeviceRadixSortOnesweepKernelINS1_5radix10policy_hubIyNS0_8NullTypeEyE10Policy1000ELNS0_9SortOrderE0EyS6_yiiNS1_21identity_decomposer_tEEEvPT5_SC_PT3_PKSD_PT1_PKSH_PT2_PKSL_T4_iiT6__param_6,
	.param .u64 .ptr .align 1 _ZN3cub18CUB_300001_SM_10006detail10radix_sort29DeviceRadixSortOnesweepKernelINS1_5radix10policy_hubIyNS0_8NullTypeEyE10Policy1000ELNS0_9SortOrderE0EyS6_yiiNS1_21identity_decomposer_tEEEvPT5_SC_PT3_PKSD_PT1_PKSH_PT2_PKSL_T4_iiT6__param_7,
	.param .u32 _ZN3cub18CUB_300001_SM_10006detail10radix_sort29DeviceRadixSortOnesweepKernelINS1_5radix10policy_hubIyNS0_8NullTypeEyE10Policy1000ELNS0_9SortOrderE0EyS6_yiiNS1_21identity_decomposer_tEEEvPT5_SC_PT3_PKSD_PT1_PKSH_PT2_PKSL_T4_iiT6__param_8,
	.param .u32 _ZN3cub18CUB_300001_SM_10006detail10radix_sort29DeviceRadixSortOnesweepKernelINS1_5radix10policy_hubIyNS0_8NullTypeEyE10Policy1000ELNS0_9SortOrderE0EyS6_yiiNS1_21identity_decomposer_tEEEvPT5_SC_PT3_PKSD_PT1_PKSH_PT2_PKSL_T4_iiT6__param_9,
	.param .u32 _ZN3cub18CUB_300001_SM_10006detail10radix_sort29DeviceRadixSortOnesweepKernelINS1_5radix10policy_hubIyNS0_8NullTypeEyE10Policy1000ELNS0_9SortOrderE0EyS6_yiiNS1_21identity_decomposer_tEEEvPT5_SC_PT3_PKSD_PT1_PKSH_PT2_PKSL_T4_iiT6__param_10,
	.param .align 1 .b8 _ZN3cub18CUB_300001_SM_10006detail10radix_sort29DeviceRadixSortOnesweepKernelINS1_5radix10policy_hubIyNS0_8NullTypeEyE10Policy1000ELNS0_9SortOrderE0EyS6_yiiNS1_21identity_decomposer_tEEEvPT5_SC_PT3_PKSD_PT1_PKSH_PT2_PKSL_T4_iiT6__param_11[1]
)
.maxntid 384
{
	.reg .pred 	%p<123>;
	.reg .b32 	%r<1353>;
	.reg .b64 	%rd<414>;
	// demoted variable
	.shared .align 16 .b8 _ZZN3cub18CUB_300001_SM_10006detail10radix_sort29DeviceRadixSortOnesweepKernelINS1_5radix10policy_hubIyNS0_8NullTypeEyE10Policy1000ELNS0_9SortOrderE0EyS6_yiiNS1_21identity_decomposer_tEEEvPT5_SC_PT3_PKSD_PT1_PKSH_PT2_PKSL_T4_iiT6_E1s[48128];
	ld.param.u64 	%rd81, [_ZN3cub18CUB_300001_SM_10006detail10radix_sort29DeviceRadixSortOnesweepKernelINS1_5radix10policy_hubIyNS0_8NullTypeEyE10Policy1000ELNS0_9SortOrderE0EyS6_yiiNS1_21identity_decomposer_tEEEvPT5_SC_PT3_PKSD_PT1_PKSH_PT2_PKSL_T4_iiT6__param_1];
	ld.param.u64 	%rd85, [_ZN3cub18CUB_300001_SM_10006detail10radix_sort29DeviceRadixSortOnesweepKernelINS1_5radix10policy_hubIyNS0_8NullTypeEyE10Policy1000ELNS0_9SortOrderE0EyS6_yiiNS1_21identity_decomposer_tEEEvPT5_SC_PT3_PKSD_PT1_PKSH_PT2_PKSL_T4_iiT6__param_5];
	cvta.to.global.u64 	%rd1, %rd85;
	mov.u32 	%r1, %tid.x;
	shr.u32 	%r2, %r1, 5;
	// begin inline asm
	mov.u32 %r140, %laneid;
	// end inline asm
	setp.ne.s32 	%p1, %r1, 0;
	@%p1 bra 	$L__BB15_2;
	cvta.to.global.u64 	%rd86, %rd81;
	atom.global.add.u32 	%r141, [%rd86], 1;
	st.shared.u32 	[_ZZN3cub18CUB_300001_SM_10006detail10radix_sort29DeviceRadixSortOnesweepKernelINS1_5radix10policy_hubIyNS0_8NullTypeEyE10Policy1000ELNS0_9SortOrderE0EyS6_yiiNS1_21identity_decomposer_tEEEvPT5_SC_PT3_PKSD_PT1_PKSH_PT2_PKSL_T4_iiT6_E1s+46080], %r141;
$L__BB15_2:
	ld.param.u32 	%r1311, [_ZN3cub18CUB_300001_SM_10006detail10radix_sort29DeviceRadixSortOnesweepKernelINS1_5radix10policy_hubIyNS0_8NullTypeEyE10Policy1000ELNS0_9SortOrderE0EyS6_yiiNS1_21identity_decomposer_tEEEvPT5_SC_PT3_PKSD_PT1_PKSH_PT2_PKSL_T4_iiT6__param_8];
	bar.sync 	0;
	ld.shared.u32 	%r4, [_ZZN3cub18CUB_300001_SM_10006detail10radix_sort29DeviceRadixSortOnesweepKernelINS1_5radix10policy_hubIyNS0_8NullTypeEyE10Policy1000ELNS0_9SortOrderE0EyS6_yiiNS1_21identity_decomposer_tEEEvPT5_SC_PT3_PKSD_PT1_PKSH_PT2_PKSL_T4_iiT6_E1s+46080];
	mul.lo.s32 	%r142, %r4, 5760;
	add.s32 	%r143, %r142, 5760;
	setp.gt.s32 	%p2, %r143, %r1311;
	cvt.s64.s32 	%rd2, %r142;
	@%p2 bra 	$L__BB15_4;
	and.b32  	%r144, %r1, 31;
	and.b32  	%r145, %r1, 992;
	mul.lo.s32 	%r146, %r145, 15;
	or.b32  	%r147, %r146, %r144;
	cvt.u64.u32 	%rd87, %r147;
	add.s64 	%rd88, %rd87, %rd2;
	shl.b64 	%rd89, %rd88, 3;
	add.s64 	%rd90, %rd1, %rd89;
	ld.global.u64 	%rd397, [%rd90];
	ld.global.u64 	%rd398, [%rd90+256];
	ld.global.u64 	%rd399, [%rd90+512];
	ld.global.u64 	%rd400, [%rd90+768];
	ld.global.u64 	%rd401, [%rd90+1024];
	ld.global.u64 	%rd402, [%rd90+1280];
	ld.global.u64 	%rd403, [%rd90+1536];
	ld.global.u64 	%rd404, [%rd90+1792];
	ld.global.u64 	%rd405, [%rd90+2048];
	ld.global.u64 	%rd406, [%rd90+2304];
	ld.global.u64 	%rd407, [%rd90+2560];
	ld.global.u64 	%rd408, [%rd90+2816];
	ld.global.u64 	%rd409, [%rd90+3072];
	ld.global.u64 	%rd410, [%rd90+3328];
	ld.global.u64 	%rd411, [%rd90+3584];
	bra.uni 	$L__BB15_34;
$L__BB15_4:
	ld.param.u32 	%r1312, [_ZN3cub18CUB_300001_SM_10006detail10radix_sort29DeviceRadixSortOnesweepKernelINS1_5radix10policy_hubIyNS0_8NullTypeEyE10Policy1000ELNS0_9SortOrderE0EyS6_yiiNS1_21identity_decomposer_tEEEvPT5_SC_PT3_PKSD_PT1_PKSH_PT2_PKSL_T4_iiT6__param_8];
	cvt.u32.u64 	%r148, %rd2;
	sub.s32 	%r5, %r1312, %r148;
	and.b32  	%r149, %r1, 31;
	and.b32  	%r150, %r1, 992;
	mul.lo.s32 	%r151, %r150, 15;
	or.b32  	%r6, %r151, %r149;
	setp.ge.s32 	%p3, %r6, %r5;
	cvt.u64.u32 	%rd92, %r6;
	add.s64 	%rd93, %rd92, %rd2;
	shl.b64 	%rd94, %rd93, 3;
	add.s64 	%rd18, %rd1, %rd94;
	mov.b64 	%rd397, -1;
	@%p3 bra 	$L__BB15_6;
	ld.global.u64 	%rd397, [%rd18];
$L__BB15_6:
	add.s32 	%r152, %r6, 32;
	setp.ge.s32 	%p4, %r152, %r5;
	mov.b64 	%rd398, -1;
	@%p4 bra 	$L__BB15_8;
	ld.global.u64 	%rd398, [%rd18+256];
$L__BB15_8:
	add.s32 	%r153, %r6, 64;
	setp.ge.s32 	%p5, %r153, %r5;
	mov.b64 	%rd399, -1;
	@%p5 bra 	$L__BB15_10;
	ld.global.u64 	%rd399, [%rd18+512];
$L__BB15_10:
	add.s32 	%r154, %r6, 96;
	setp.ge.s32 	%p6, %r154, %r5;
	mov.b64 	%rd400, -1;
	@%p6 bra 	$L__BB15_12;
	ld.global.u64 	%rd400, [%rd18+768];
$L__BB15_12:
	add.s32 	%r155, %r6, 128;
	setp.ge.s32 	%p7, %r155, %r5;
	mov.b64 	%rd401, -1;
	@%p7 bra 	$L__BB15_14;
	ld.global.u64 	%rd401, [%rd18+1024];
$L__BB15_14:
	add.s32 	%r156, %r6, 160;
	setp.ge.s32 	%p8, %r156, %r5;
	mov.b64 	%rd402, -1;
	@%p8 bra 	$L__BB15_16;
	ld.global.u64 	%rd402, [%rd18+1280];
$L__BB15_16:
	add.s32 	%r157, %r6, 192;
	setp.ge.s32 	%p9, %r157, %r5;
	mov.b64 	%rd403, -1;
	@%p9 bra 	$L__BB15_18;
	ld.global.u64 	%rd403, [%rd18+1536];
$L__BB15_18:
	add.s32 	%r158, %r6, 224;
	setp.ge.s32 	%p10, %r158, %r5;
	mov.b64 	%rd404, -1;
	@%p10 bra 	$L__BB15_20;
	ld.global.u64 	%rd404, [%rd18+1792];
$L__BB15_20:
	add.s32 	%r159, %r6, 256;
	setp.ge.s32 	%p11, %r159, %r5;
	mov.b64 	%rd405, -1;
	@%p11 bra 	$L__BB15_22;
	ld.global.u64 	%rd405, [%rd18+2048];
$L__BB15_22:
	add.s32 	%r160, %r6, 288;
	setp.ge.s32 	%p12, %r160, %r5;
	mov.b64 	%rd406, -1;
	@%p12 bra 	$L__BB15_24;
	ld.global.u64 	%rd406, [%rd18+2304];
$L__BB15_24:
	add.s32 	%r161, %r6, 320;
	setp.ge.s32 	%p13, %r161, %r5;
	mov.b64 	%rd407, -1;
	@%p13 bra 	$L__BB15_26;
	ld.global.u64 	%rd407, [%rd18+2560];
$L__BB15_26:
	add.s32 	%r162, %r6, 352;
	setp.ge.s32 	%p14, %r162, %r5;
	mov.b64 	%rd408, -1;
	@%p14 bra 	$L__BB15_28;
	ld.global.u64 	%rd408, [%rd18+2816];
$L__BB15_28:
	add.s32 	%r163, %r6, 384;
	setp.ge.s32 	%p15, %r163, %r5;
	mov.b64 	%rd409, -1;
	@%p15 bra 	$L__BB15_30;
	ld.global.u64 	%rd409, [%rd18+3072];
$L__BB15_30:
	add.s32 	%r164, %r6, 416;
	setp.ge.s32 	%p16, %r164, %r5;
	mov.b64 	%rd410, -1;
	@%p16 bra 	$L__BB15_32;
	ld.global.u64 	%rd410, [%rd18+3328];
$L__BB15_32:
	add.s32 	%r165, %r6, 448;
	setp.ge.s32 	%p17, %r165, %r5;
	mov.b64 	%rd411, -1;
	@%p17 bra 	$L__BB15_34;
	ld.global.u64 	%rd411, [%rd18+3584];
$L__BB15_34:
	shl.b32 	%r166, %r2, 10;
	mov.u32 	%r167, _ZZN3cub18CUB_300001_SM_10006detail10radix_sort29DeviceRadixSortOnesweepKernelINS1_5radix10policy_hubIyNS0_8NullTypeEyE10Policy1000ELNS0_9SortOrderE0EyS6_yiiNS1_21identity_decomposer_tEEEvPT5_SC_PT3_PKSD_PT1_PKSH_PT2_PKSL_T4_iiT6_E1s;
	add.s32 	%r7, %r167, %r166;
	setp.gt.s32 	%p18, %r140, 255;
	@%p18 bra 	$L__BB15_47;
	max.s32 	%r168, %r140, 224;
	sub.s32 	%r169, %r168, %r140;
	add.s32 	%r170, %r169, 31;
	shr.u32 	%r171, %r170, 5;
	add.s32 	%r8, %r171, 1;
	and.b32  	%r9, %r8, 15;
	setp.lt.u32 	%p19, %r170, 480;
	mov.u32 	%r1324, %r140;
	@%p19 bra 	$L__BB15_38;
	and.b32  	%r172, %r8, 268435440;
	neg.s32 	%r1322, %r172;
	shl.b32 	%r174, %r140, 2;
	add.s32 	%r175, %r166, %r174;
	add.s32 	%r177, %r175, %r167;
	add.s32 	%r1321, %r177, 1024;
	mov.u32 	%r1324, %r140;
$L__BB15_37:
	.pragma "nounroll";
	mov.b32 	%r178, 0;
	st.shared.u32 	[%r1321+-1024], %r178;
	st.shared.u32 	[%r1321+-896], %r178;
	st.shared.u32 	[%r1321+-768], %r178;
	st.shared.u32 	[%r1321+-640], %r178;
	st.shared.u32 	[%r1321+-512], %r178;
	st.shared.u32 	[%r1321+-384], %r178;
	st.shared.u32 	[%r1321+-256], %r178;
	st.shared.u32 	[%r1321+-128], %r178;
	st.shared.u32 	[%r1321], %r178;
	st.shared.u32 	[%r1321+128], %r178;
	st.shared.u32 	[%r1321+256], %r178;
	st.shared.u32 	[%r1321+384], %r178;
	st.shared.u32 	[%r1321+512], %r178;
	st.shared.u32 	[%r1321+640], %r178;
	st.shared.u32 	[%r1321+768], %r178;
	st.shared.u32 	[%r1321+896], %r178;
	add.s32 	%r1324, %r1324, 512;
	add.s32 	%r1322, %r1322, 16;
	add.s32 	%r1321, %r1321, 2048;
	setp.ne.s32 	%p20, %r1322, 0;
	@%p20 bra 	$L__BB15_37;
$L__BB15_38:
	setp.eq.s32 	%p21, %r9, 0;
	@%p21 bra 	$L__BB15_47;
	and.b32  	%r19, %r8, 7;
	setp.lt.u32 	%p22, %r9, 8;
	@%p22 bra 	$L__BB15_41;
	shl.b32 	%r179, %r1324, 2;
	add.s32 	%r180, %r7, %r179;
	mov.b32 	%r181, 0;
	st.shared.u32 	[%r180], %r181;
	st.shared.u32 	[%r180+128], %r181;
	st.shared.u32 	[%r180+256], %r181;
	st.shared.u32 	[%r180+384], %r181;
	st.shared.u32 	[%r180+512], %r181;
	st.shared.u32 	[%r180+640], %r181;
	st.shared.u32 	[%r180+768], %r181;
	st.shared.u32 	[%r180+896], %r181;
	add.s32 	%r1324, %r1324, 256;
$L__BB15_41:
	setp.eq.s32 	%p23, %r19, 0;
	@%p23 bra 	$L__BB15_47;
	and.b32  	%r22, %r8, 3;
	setp.lt.u32 	%p24, %r19, 4;
	@%p24 bra 	$L__BB15_44;
	shl.b32 	%r182, %r1324, 2;
	add.s32 	%r183, %r7, %r182;
	mov.b32 	%r184, 0;
	st.shared.u32 	[%r183], %r184;
	st.shared.u32 	[%r183+128], %r184;
	st.shared.u32 	[%r183+256], %r184;
	st.shared.u32 	[%r183+384], %r184;
	add.s32 	%r1324, %r1324, 128;
$L__BB15_44:
	setp.eq.s32 	%p25, %r22, 0;
	@%p25 bra 	$L__BB15_47;
	shl.b32 	%r186, %r1324, 2;
	add.s32 	%r187, %r166, %r186;
	add.s32 	%r1328, %r167, %r187;
	neg.s32 	%r1327, %r22;
$L__BB15_46:
	.pragma "nounroll";
	mov.b32 	%r189, 0;
	st.shared.u32 	[%r1328], %r189;
	add.s32 	%r1328, %r1328, 128;
	add.s32 	%r1327, %r1327, 1;
	setp.ne.s32 	%p26, %r1327, 0;
	@%p26 bra 	$L__BB15_46;
$L__BB15_47:
	ld.param.u32 	%r1320, [_ZN3cub18CUB_300001_SM_10006detail10radix_sort29DeviceRadixSortOnesweepKernelINS1_5radix10policy_hubIyNS0_8NullTypeEyE10Policy1000ELNS0_9SortOrderE0EyS6_yiiNS1_21identity_decomposer_tEEEvPT5_SC_PT3_PKSD_PT1_PKSH_PT2_PKSL_T4_iiT6__param_10];
	ld.param.u32 	%r1319, [_ZN3cub18CUB_300001_SM_10006detail10radix_sort29DeviceRadixSortOnesweepKernelINS1_5radix10policy_hubIyNS0_8NullTypeEyE10Policy1000ELNS0_9SortOrderE0EyS6_yiiNS1_21identity_decomposer_tEEEvPT5_SC_PT3_PKSD_PT1_PKSH_PT2_PKSL_T4_iiT6__param_9];
	bar.warp.sync 	-1;
	cvt.u64.u32 	%rd63, %r1319;
	shr.u64 	%rd109, %rd397, %r1319;
	cvt.u32.u64 	%r191, %rd109;
	mov.b32 	%r192, -1;
	shl.b32 	%r193, %r192, %r1320;
	not.b32 	%r31, %r193;
	and.b32  	%r32, %r191, %r31;
	shl.b32 	%r194, %r1, 5;
	and.b32  	%r195, %r194, 31744;
	mov.u32 	%r196, _ZZN3cub18CUB_300001_SM_10006detail10radix_sort29DeviceRadixSortOnesweepKernelINS1_5radix10policy_hubIyNS0_8NullTypeEyE10Policy1000ELNS0_9SortOrderE0EyS6_yiiNS1_21identity_decomposer_tEEEvPT5_SC_PT3_PKSD_PT1_PKSH_PT2_PKSL_T4_iiT6_E1s;
	add.s32 	%r197, %r196, %r195;
	shl.b32 	%r198, %r32, 2;
	add.s32 	%r33, %r197, %r198;
	atom.shared.add.u32 	%r199, [%r33], 1;
	shr.u64 	%rd110, %rd398, %r1319;
	cvt.u32.u64 	%r200, %rd110;
	and.b32  	%r201, %r200, %r31;
	shl.b32 	%r202, %r201, 2;
	add.s32 	%r34, %r197, %r202;
	atom.shared.add.u32 	%r203, [%r34], 1;
	shr.u64 	%rd111, %rd399, %r1319;
	cvt.u32.u64 	%r204, %rd111;
	and.b32  	%r205, %r204, %r31;
	shl.b32 	%r206, %r205, 2;
	add.s32 	%r207, %r197, %r206;
	atom.shared.add.u32 	%r208, [%r207], 1;
	shr.u64 	%rd112, %rd400, %r1319;
	cvt.u32.u64 	%r209, %rd112;
	and.b32  	%r210, %r209, %r31;
	shl.b32 	%r211, %r210, 2;
	add.s32 	%r212, %r197, %r211;
	atom.shared.add.u32 	%r213, [%r212], 1;
	shr.u64 	%rd113, %rd401, %r1319;
	cvt.u32.u64 	%r214, %rd113;
	and.b32  	%r215, %r214, %r31;
	shl.b32 	%r216, %r215, 2;
	add.s32 	%r217, %r197, %r216;
	atom.shared.add.u32 	%r218, [%r217], 1;
	shr.u64 	%rd114, %rd402, %r1319;
	cvt.u32.u64 	%r219, %rd114;
	and.b32  	%r220, %r219, %r31;
	shl.b32 	%r221, %r220, 2;
	add.s32 	%r222, %r197, %r221;
	atom.shared.add.u32 	%r223, [%r222], 1;
	shr.u64 	%rd115, %rd403, %r1319;
	cvt.u32.u64 	%r224, %rd115;
	and.b32  	%r225, %r224, %r31;
	shl.b32 	%r226, %r225, 2;
	add.s32 	%r227, %r197, %r226;
	atom.shared.add.u32 	%r228, [%r227], 1;
	shr.u64 	%rd116, %rd404, %r1319;
	cvt.u32.u64 	%r229, %rd116;
	and.b32  	%r230, %r229, %r31;
	shl.b32 	%r231, %r230, 2;
	add.s32 	%r232, %r197, %r231;
	atom.shared.add.u32 	%r233, [%r232], 1;
	shr.u64 	%rd117, %rd405, %r1319;
	cvt.u32.u64 	%r234, %rd117;
	and.b32  	%r235, %r234, %r31;
	shl.b32 	%r236, %r235, 2;
	add.s32 	%r237, %r197, %r236;
	atom.shared.add.u32 	%r238, [%r237], 1;
	shr.u64 	%rd118, %rd406, %r1319;
	cvt.u32.u64 	%r239, %rd118;
	and.b32  	%r240, %r239, %r31;
	shl.b32 	%r241, %r240, 2;
	add.s32 	%r242, %r197, %r241;
	atom.shared.add.u32 	%r243, [%r242], 1;
	shr.u64 	%rd119, %rd407, %r1319;
	cvt.u32.u64 	%r244, %rd119;
	and.b32  	%r245, %r244, %r31;
	shl.b32 	%r246, %r245, 2;
	add.s32 	%r247, %r197, %r246;
	atom.shared.add.u32 	%r248, [%r247], 1;
	shr.u64 	%rd120, %rd408, %r1319;
	cvt.u32.u64 	%r249, %rd120;
	and.b32  	%r250, %r249, %r31;
	shl.b32 	%r251, %r250, 2;
	add.s32 	%r252, %r197, %r251;
	atom.shared.add.u32 	%r253, [%r252], 1;
	shr.u64 	%rd121, %rd409, %r1319;
	cvt.u32.u64 	%r254, %rd121;
	and.b32  	%r255, %r254, %r31;
	shl.b32 	%r256, %r255, 2;
	add.s32 	%r257, %r197, %r256;
	atom.shared.add.u32 	%r258, [%r257], 1;
	shr.u64 	%rd122, %rd410, %r1319;
	cvt.u32.u64 	%r259, %rd122;
	and.b32  	%r260, %r259, %r31;
	shl.b32 	%r261, %r260, 2;
	add.s32 	%r262, %r197, %r261;
	atom.shared.add.u32 	%r263, [%r262], 1;
	shr.u64 	%rd123, %rd411, %r1319;
	cvt.u32.u64 	%r264, %rd123;
	and.b32  	%r265, %r264, %r31;
	shl.b32 	%r266, %r265, 2;
	add.s32 	%r267, %r197, %r266;
	atom.shared.add.u32 	%r268, [%r267], 1;
	bar.sync 	0;
	setp.gt.u32 	%p27, %r1, 255;
	mov.b32 	%r1329, 0;
	@%p27 bra 	$L__BB15_49;
	shl.b32 	%r269, %r1, 2;
	add.s32 	%r271, %r196, %r269;
	ld.shared.u32 	%r272, [%r271];
	mov.b32 	%r273, 0;
	st.shared.u32 	[%r271], %r273;
	ld.shared.u32 	%r274, [%r271+1024];
	st.shared.u32 	[%r271+1024], %r272;
	add.s32 	%r275, %r274, %r272;
	ld.shared.u32 	%r276, [%r271+2048];
	st.shared.u32 	[%r271+2048], %r275;
	add.s32 	%r277, %r276, %r275;
	ld.shared.u32 	%r278, [%r271+3072];
	st.shared.u32 	[%r271+3072], %r277;
	add.s32 	%r279, %r278, %r277;
	ld.shared.u32 	%r280, [%r271+4096];
	st.shared.u32 	[%r271+4096], %r279;
	add.s32 	%r281, %r280, %r279;
	ld.shared.u32 	%r282, [%r271+5120];
	st.shared.u32 	[%r271+5120], %r281;
	add.s32 	%r283, %r282, %r281;
	ld.shared.u32 	%r284, [%r271+6144];
	st.shared.u32 	[%r271+6144], %r283;
	add.s32 	%r285, %r284, %r283;
	ld.shared.u32 	%r286, [%r271+7168];
	st.shared.u32 	[%r271+7168], %r285;
	add.s32 	%r287, %r286, %r285;
	ld.shared.u32 	%r288, [%r271+8192];
	st.shared.u32 	[%r271+8192], %r287;
	add.s32 	%r289, %r288, %r287;
	ld.shared.u32 	%r290, [%r271+9216];
	st.shared.u32 	[%r271+9216], %r289;
	add.s32 	%r291, %r290, %r289;
	ld.shared.u32 	%r292, [%r271+10240];
	st.shared.u32 	[%r271+10240], %r291;
	add.s32 	%r293, %r292, %r291;
	ld.shared.u32 	%r294, [%r271+11264];
	st.shared.u32 	[%r271+11264], %r293;
	add.s32 	%r1329, %r294, %r293;
$L__BB15_49:
	ld.param.u64 	%rd373, [_ZN3cub18CUB_300001_SM_10006detail10radix_sort29DeviceRadixSortOnesweepKernelINS1_5radix10policy_hubIyNS0_8NullTypeEyE10Policy1000ELNS0_9SortOrderE0EyS6_yiiNS1_21identity_decomposer_tEEEvPT5_SC_PT3_PKSD_PT1_PKSH_PT2_PKSL_T4_iiT6__param_0];
	setp.gt.u32 	%p28, %r1, 255;
	shl.b32 	%r295, %r4, 8;
	add.s32 	%r296, %r295, %r1;
	cvta.to.global.u64 	%rd64, %rd373;
	mul.wide.s32 	%rd124, %r296, 4;
	add.s64 	%rd65, %rd64, %rd124;
	@%p28 bra 	$L__BB15_51;
	or.b32  	%r297, %r1329, 1073741824;
	st.volatile.global.u32 	[%rd65], %r297;
$L__BB15_51:
	ld.param.u64 	%rd382, [_ZN3cub18CUB_300001_SM_10006detail10radix_sort29DeviceRadixSortOnesweepKernelINS1_5radix10policy_hubIyNS0_8NullTypeEyE10Policy1000ELNS0_9SortOrderE0EyS6_yiiNS1_21identity_decomposer_tEEEvPT5_SC_PT3_PKSD_PT1_PKSH_PT2_PKSL_T4_iiT6__param_4];
	cvta.to.global.u64 	%rd66, %rd382;
	setp.lt.u32 	%p29, %r1, 256;
	setp.eq.s32 	%p30, %r1329, 5760;
	and.pred  	%p31, %p29, %p30;
	selp.u32 	%r298, 1, 0, %p31;
	{ 
	.reg .pred 	%p1; 
	.reg .pred 	%p2; 
	setp.ne.u32 	%p1, %r298, 0; 
	bar.red.or.pred 	%p2, 0, %p1; 
	selp.u32 	%r299, 1, 0, %p2; 
	}
	setp.eq.s32 	%p32, %r299, 0;
	cvt.u64.u32 	%rd67, %r1;
	@%p32 bra 	$L__BB15_95;
	shl.b32 	%r300, %r1, 3;
	add.s32 	%r302, %r196, %r300;
	add.s32 	%r37, %r302, 46080;
	@%p28 bra 	$L__BB15_60;
	ld.param.u64 	%rd380, [_ZN3cub18CUB_300001_SM_10006detail10radix_sort29DeviceRadixSortOnesweepKernelINS1_5radix10policy_hubIyNS0_8NullTypeEyE10Policy1000ELNS0_9SortOrderE0EyS6_yiiNS1_21identity_decomposer_tEEEvPT5_SC_PT3_PKSD_PT1_PKSH_PT2_PKSL_T4_iiT6__param_3];
	cvta.to.global.u64 	%rd125, %rd380;
	shl.b64 	%rd126, %rd67, 3;
	add.s64 	%rd127, %rd125, %rd126;
	ld.global.u64 	%rd128, [%rd127];
	setp.gt.u32 	%p34, %r1, %r32;
	selp.b64 	%rd129, 5760, 0, %p34;
	sub.s64 	%rd412, %rd128, %rd129;
	st.shared.u64 	[%r37], %rd412;
	setp.lt.s32 	%p35, %r4, 1;
	mov.u32 	%r1333, %r1329;
	@%p35 bra 	$L__BB15_59;
	mov.b32 	%r1331, -1;
	mov.u32 	%r1330, %r4;
	mov.u32 	%r1333, %r1329;
$L__BB15_55:
	add.s32 	%r41, %r1330, -1;
	shl.b32 	%r304, %r41, 8;
	add.s32 	%r305, %r304, %r1;
	mul.wide.s32 	%rd130, %r305, 4;
	add.s64 	%rd69, %rd64, %rd130;
$L__BB15_56:
	membar.cta;
	ld.volatile.global.u32 	%r42, [%rd69];
	setp.eq.s32 	%p36, %r42, 0;
	@%p36 bra 	$L__BB15_56;
	and.b32  	%r306, %r42, 1073741823;
	add.s32 	%r1333, %r306, %r1333;
	setp.gt.s32 	%p37, %r42, -1;
	vote.sync.ballot.b32 	%r1331, %p37, %r1331;
	setp.gt.u32 	%p39, %r1330, 1;
	and.pred  	%p40, %p37, %p39;
	mov.u32 	%r1330, %r41;
	@%p40 bra 	$L__BB15_55;
	ld.shared.u64 	%rd412, [%r37];
$L__BB15_59:
	or.b32  	%r307, %r1333, -2147483648;
	st.volatile.global.u32 	[%rd65], %r307;
	sub.s32 	%r308, %r1333, %r1329;
	cvt.s64.s32 	%rd131, %r308;
	add.s64 	%rd132, %rd412, %rd131;
	st.shared.u64 	[%r37], %rd132;
$L__BB15_60:
	ld.param.u32 	%r1313, [_ZN3cub18CUB_300001_SM_10006detail10radix_sort29DeviceRadixSortOnesweepKernelINS1_5radix10policy_hubIyNS0_8NullTypeEyE10Policy1000ELNS0_9SortOrderE0EyS6_yiiNS1_21identity_decomposer_tEEEvPT5_SC_PT3_PKSD_PT1_PKSH_PT2_PKSL_T4_iiT6__param_8];
	ld.param.u64 	%rd376, [_ZN3cub18CUB_300001_SM_10006detail10radix_sort29DeviceRadixSortOnesweepKernelINS1_5radix10policy_hubIyNS0_8NullTypeEyE10Policy1000ELNS0_9SortOrderE0EyS6_yiiNS1_21identity_decomposer_tEEEvPT5_SC_PT3_PKSD_PT1_PKSH_PT2_PKSL_T4_iiT6__param_2];
	mad.lo.s32 	%r46, %r4, 5760, 5760;
	setp.lt.s32 	%p42, %r46, %r1313;
	setp.eq.s64 	%p43, %rd376, 0;
	or.pred  	%p44, %p43, %p42;
	or.pred  	%p45, %p28, %p44;
	@%p45 bra 	$L__BB15_62;
	ld.param.u64 	%rd377, [_ZN3cub18CUB_300001_SM_10006detail10radix_sort29DeviceRadixSortOnesweepKernelINS1_5radix10policy_hubIyNS0_8NullTypeEyE10Policy1000ELNS0_9SortOrderE0EyS6_yiiNS1_21identity_decomposer_tEEEvPT5_SC_PT3_PKSD_PT1_PKSH_PT2_PKSL_T4_iiT6__param_2];
	ld.shared.u64 	%rd133, [%r37];
	setp.gt.u32 	%p46, %r1, %r32;
	selp.b64 	%rd134, 5760, 0, %p46;
	cvt.s64.s32 	%rd135, %r1329;
	add.s64 	%rd136, %rd134, %rd135;
	add.s64 	%rd137, %rd136, %rd133;
	cvta.to.global.u64 	%rd138, %rd377;
	shl.b64 	%rd139, %rd67, 3;
	add.s64 	%rd140, %rd138, %rd139;
	st.global.u64 	[%rd140], %rd137;
$L__BB15_62:
	ld.param.u32 	%r1314, [_ZN3cub18CUB_300001_SM_10006detail10radix_sort29DeviceRadixSortOnesweepKernelINS1_5radix10policy_hubIyNS0_8NullTypeEyE10Policy1000ELNS0_9SortOrderE0EyS6_yiiNS1_21identity_decomposer_tEEEvPT5_SC_PT3_PKSD_PT1_PKSH_PT2_PKSL_T4_iiT6__param_8];
	setp.gt.s32 	%p47, %r46, %r1314;
	bar.sync 	0;
	shl.b32 	%r309, %r32, 3;
	mov.u32 	%r310, _ZZN3cub18CUB_300001_SM_10006detail10radix_sort29DeviceRadixSortOnesweepKernelINS1_5radix10policy_hubIyNS0_8NullTypeEyE10Policy1000ELNS0_9SortOrderE0EyS6_yiiNS1_21identity_decomposer_tEEEvPT5_SC_PT3_PKSD_PT1_PKSH_PT2_PKSL_T4_iiT6_E1s;
	add.s32 	%r311, %r310, %r309;
	ld.shared.u64 	%rd72, [%r311+46080];
	@%p47 bra 	$L__BB15_64;
	and.b32  	%r312, %r1, 31;
	and.b32  	%r313, %r1, 992;
	mul.lo.s32 	%r314, %r313, 15;
	or.b32  	%r315, %r314, %r312;
	cvt.u64.u32 	%rd141, %r315;
	add.s64 	%rd142, %rd72, %rd141;
	shl.b64 	%rd143, %rd142, 3;
	add.s64 	%rd144, %rd66, %rd143;
	st.global.u64 	[%rd144], %rd397;
	st.global.u64 	[%rd144+256], %rd398;
	st.global.u64 	[%rd144+512], %rd399;
	st.global.u64 	[%rd144+768], %rd400;
	st.global.u64 	[%rd144+1024], %rd401;
	st.global.u64 	[%rd144+1280], %rd402;
	st.global.u64 	[%rd144+1536], %rd403;
	st.global.u64 	[%rd144+1792], %rd404;
	st.global.u64 	[%rd144+2048], %rd405;
	st.global.u64 	[%rd144+2304], %rd406;
	st.global.u64 	[%rd144+2560], %rd407;
	st.global.u64 	[%rd144+2816], %rd408;
	st.global.u64 	[%rd144+3072], %rd409;
	st.global.u64 	[%rd144+3328], %rd410;
	st.global.u64 	[%rd144+3584], %rd411;
	bra.uni 	$L__BB15_94;
$L__BB15_64:
	ld.param.u32 	%r1315, [_ZN3cub18CUB_300001_SM_10006detail10radix_sort29DeviceRadixSortOnesweepKernelINS1_5radix10policy_hubIyNS0_8NullTypeEyE10Policy1000ELNS0_9SortOrderE0EyS6_yiiNS1_21identity_decomposer_tEEEvPT5_SC_PT3_PKSD_PT1_PKSH_PT2_PKSL_T4_iiT6__param_8];
	mad.lo.s32 	%r47, %r4, -5760, %r1315;
	and.b32  	%r316, %r1, 31;
	and.b32  	%r317, %r1, 992;
	mul.lo.s32 	%r318, %r317, 15;
	or.b32  	%r48, %r318, %r316;
	setp.ge.s32 	%p48, %r48, %r47;
	cvt.u64.u32 	%rd145, %r48;
	add.s64 	%rd146, %rd72, %rd145;
	shl.b64 	%rd147, %rd146, 3;
	add.s64 	%rd73, %rd66, %rd147;
	@%p48 bra 	$L__BB15_66;
	st.global.u64 	[%rd73], %rd397;
$L__BB15_66:
	add.s32 	%r319, %r48, 32;
	setp.ge.s32 	%p49, %r319, %r47;
	@%p49 bra 	$L__BB15_68;
	st.global.u64 	[%rd73+256], %rd398;
$L__BB15_68:
	add.s32 	%r320, %r48, 64;
	setp.ge.s32 	%p50, %r320, %r47;
	@%p50 bra 	$L__BB15_70;
	st.global.u64 	[%rd73+512], %rd399;
$L__BB15_70:
	add.s32 	%r321, %r48, 96;
	setp.ge.s32 	%p51, %r321, %r47;
	@%p51 bra 	$L__BB15_72;
	st.global.u64 	[%rd73+768], %rd400;
$L__BB15_72:
	add.s32 	%r322, %r48, 128;
	setp.ge.s32 	%p52, %r322, %r47;
	@%p52 bra 	$L__BB15_74;
	st.global.u64 	[%rd73+1024], %rd401;
$L__BB15_74:
	add.s32 	%r323, %r48, 160;
	setp.ge.s32 	%p53, %r323, %r47;
	@%p53 bra 	$L__BB15_76;
	st.global.u64 	[%rd73+1280], %rd402;
$L__BB15_76:
	add.s32 	%r324, %r48, 192;
	setp.ge.s32 	%p54, %r324, %r47;
	@%p54 bra 	$L__BB15_78;
	st.global.u64 	[%rd73+1536], %rd403;
$L__BB15_78:
	add.s32 	%r325, %r48, 224;
	setp.ge.s32 	%p55, %r325, %r47;
	@%p55 bra 	$L__BB15_80;
	st.global.u64 	[%rd73+1792], %rd404;
$L__BB15_80:
	add.s32 	%r326, %r48, 256;
	setp.ge.s32 	%p56, %r326, %r47;
	@%p56 bra 	$L__BB15_82;
	st.global.u64 	[%rd73+2048], %rd405;
$L__BB15_82:
	add.s32 	%r327, %r48, 288;
	setp.ge.s32 	%p57, %r327, %r47;
	@%p57 bra 	$L__BB15_84;
	st.global.u64 	[%rd73+2304], %rd406;
$L__BB15_84:
	add.s32 	%r328, %r48, 320;
	setp.ge.s32 	%p58, %r328, %r47;
	@%p58 bra 	$L__BB15_86;
	st.global.u64 	[%rd73+2560], %rd407;
$L__BB15_86:
	add.s32 	%r329, %r48, 352;
	setp.ge.s32 	%p59, %r329, %r47;
	@%p59 bra 	$L__BB15_88;
	st.global.u64 	[%rd73+2816], %rd408;
$L__BB15_88:
	add.s32 	%r330, %r48, 384;
	setp.ge.s32 	%p60, %r330, %r47;
	@%p60 bra 	$L__BB15_90;
	st.global.u64 	[%rd73+3072], %rd409;
$L__BB15_90:
	add.s32 	%r331, %r48, 416;
	setp.ge.s32 	%p61, %r331, %r47;
	@%p61 bra 	$L__BB15_92;
	st.global.u64 	[%rd73+3328], %rd410;
$L__BB15_92:
	add.s32 	%r332, %r48, 448;
	setp.ge.s32 	%p62, %r332, %r47;
	@%p62 bra 	$L__BB15_94;
	st.global.u64 	[%rd73+3584], %rd411;
$L__BB15_94:
	// begin inline asm
	exit;
	// end inline asm
$L__BB15_95:
	mul.hi.u32 	%r333, %r1, 357913942;
	add.s32 	%r334, %r333, %r1;
	shl.b32 	%r335, %r334, 2;
	mov.u32 	%r336, _ZZN3cub18CUB_300001_SM_10006detail10radix_sort29DeviceRadixSortOnesweepKernelINS1_5radix10policy_hubIyNS0_8NullTypeEyE10Policy1000ELNS0_9SortOrderE0EyS6_yiiNS1_21identity_decomposer_tEEEvPT5_SC_PT3_PKSD_PT1_PKSH_PT2_PKSL_T4_iiT6_E1s;
	add.s32 	%r337, %r336, %r335;
	add.s32 	%r49, %r337, 13328;
	st.shared.u32 	[%r337+13328], %r1329;
	bar.sync 	0;
	setp.gt.u32 	%p63, %r1, 31;
	@%p63 bra 	$L__BB15_97;
	mov.u32 	%r368, _ZZN3cub18CUB_300001_SM_10006detail10radix_sort29DeviceRadixSortOnesweepKernelINS1_5radix10policy_hubIyNS0_8NullTypeEyE10Policy1000ELNS0_9SortOrderE0EyS6_yiiNS1_21identity_decomposer_tEEEvPT5_SC_PT3_PKSD_PT1_PKSH_PT2_PKSL_T4_iiT6_E1s;
	mad.lo.s32 	%r369, %r1, 52, %r368;
	ld.shared.u32 	%r370, [%r369+13328];
	ld.shared.u32 	%r371, [%r369+13332];
	ld.shared.u32 	%r372, [%r369+13336];
	ld.shared.u32 	%r373, [%r369+13340];
	ld.shared.u32 	%r374, [%r369+13344];
	ld.shared.u32 	%r375, [%r369+13348];
	ld.shared.u32 	%r376, [%r369+13352];
	ld.shared.u32 	%r377, [%r369+13356];
	ld.shared.u32 	%r378, [%r369+13360];
	ld.shared.u32 	%r379, [%r369+13364];
	ld.shared.u32 	%r380, [%r369+13368];
	ld.shared.u32 	%r381, [%r369+13372];
	add.s32 	%r382, %r371, %r370;
	add.s32 	%r383, %r382, %r372;
	add.s32 	%r384, %r383, %r373;
	add.s32 	%r385, %r384, %r374;
	add.s32 	%r386, %r385, %r375;
	add.s32 	%r387, %r386, %r376;
	add.s32 	%r388, %r387, %r377;
	add.s32 	%r389, %r388, %r378;
	add.s32 	%r390, %r389, %r379;
	add.s32 	%r391, %r390, %r380;
	add.s32 	%r342, %r391, %r381;
	mov.b32 	%r340, 1;
	mov.b32 	%r365, 0;
	mov.b32 	%r367, -1;
	// begin inline asm
	{  .reg .s32 r0;  .reg .pred p;  shfl.sync.up.b32 r0|p, %r342, %r340, %r365, %r367;  @p add.s32 r0, r0, %r342;  mov.s32 %r338, r0;}
	// end inline asm
	mov.b32 	%r346, 2;
	// begin inline asm
	{  .reg .s32 r0;  .reg .pred p;  shfl.sync.up.b32 r0|p, %r338, %r346, %r365, %r367;  @p add.s32 r0, r0, %r338;  mov.s32 %r344, r0;}
	// end inline asm
	mov.b32 	%r352, 4;
	// begin inline asm
	{  .reg .s32 r0;  .reg .pred p;  shfl.sync.up.b32 r0|p, %r344, %r352, %r365, %r367;  @p add.s32 r0, r0, %r344;  mov.s32 %r350, r0;}
	// end inline asm
	mov.b32 	%r358, 8;
	// begin inline asm
	{  .reg .s32 r0;  .reg .pred p;  shfl.sync.up.b32 r0|p, %r350, %r358, %r365, %r367;  @p add.s32 r0, r0, %r350;  mov.s32 %r356, r0;}
	// end inline asm
	mov.b32 	%r364, 16;
	// begin inline asm
	{  .reg .s32 r0;  .reg .pred p;  shfl.sync.up.b32 r0|p, %r356, %r364, %r365, %r367;  @p add.s32 r0, r0, %r356;  mov.s32 %r362, r0;}
	// end inline asm
	sub.s32 	%r392, %r362, %r342;
	add.s32 	%r393, %r370, %r392;
	add.s32 	%r394, %r371, %r393;
	add.s32 	%r395, %r372, %r394;
	add.s32 	%r396, %r373, %r395;
	add.s32 	%r397, %r374, %r396;
	add.s32 	%r398, %r375, %r397;
	add.s32 	%r399, %r376, %r398;
	add.s32 	%r400, %r377, %r399;
	add.s32 	%r401, %r378, %r400;
	add.s32 	%r402, %r379, %r401;
	add.s32 	%r403, %r380, %r402;
	st.shared.u32 	[%r369+13328], %r392;
	st.shared.u32 	[%r369+13332], %r393;
	st.shared.u32 	[%r369+13336], %r394;
	st.shared.u32 	[%r369+13340], %r395;
	st.shared.u32 	[%r369+13344], %r396;
	st.shared.u32 	[%r369+13348], %r397;
	st.shared.u32 	[%r369+13352], %r398;
	st.shared.u32 	[%r369+13356], %r399;
	st.shared.u32 	[%r369+13360], %r400;
	st.shared.u32 	[%r369+13364], %r401;
	st.shared.u32 	[%r369+13368], %r402;
	st.shared.u32 	[%r369+13372], %r403;
$L__BB15_97:
	setp.gt.u32 	%p64, %r1, 255;
	bar.sync 	0;
	ld.shared.u32 	%r50, [%r49];
	@%p64 bra 	$L__BB15_99;
	shl.b32 	%r404, %r1, 2;
	mov.u32 	%r405, _ZZN3cub18CUB_300001_SM_10006detail10radix_sort29DeviceRadixSortOnesweepKernelINS1_5radix10policy_hubIyNS0_8NullTypeEyE10Policy1000ELNS0_9SortOrderE0EyS6_yiiNS1_21identity_decomposer_tEEEvPT5_SC_PT3_PKSD_PT1_PKSH_PT2_PKSL_T4_iiT6_E1s;
	add.s32 	%r406, %r405, %r404;
	ld.shared.u32 	%r407, [%r406];
	add.s32 	%r408, %r407, %r50;
	st.shared.u32 	[%r406], %r408;
	ld.shared.u32 	%r409, [%r406+1024];
	add.s32 	%r410, %r409, %r50;
	st.shared.u32 	[%r406+1024], %r410;
	ld.shared.u32 	%r411, [%r406+2048];
	add.s32 	%r412, %r411, %r50;
	st.shared.u32 	[%r406+2048], %r412;
	ld.shared.u32 	%r413, [%r406+3072];
	add.s32 	%r414, %r413, %r50;
	st.shared.u32 	[%r406+3072], %r414;
	ld.shared.u32 	%r415, [%r406+4096];
	add.s32 	%r416, %r415, %r50;
	st.shared.u32 	[%r406+4096], %r416;
	ld.shared.u32 	%r417, [%r406+5120];
	add.s32 	%r418, %r417, %r50;
	st.shared.u32 	[%r406+5120], %r418;
	ld.shared.u32 	%r419, [%r406+6144];
	add.s32 	%r420, %r419, %r50;
	st.shared.u32 	[%r406+6144], %r420;
	ld.shared.u32 	%r421, [%r406+7168];
	add.s32 	%r422, %r421, %r50;
	st.shared.u32 	[%r406+7168], %r422;
	ld.shared.u32 	%r423, [%r406+8192];
	add.s32 	%r424, %r423, %r50;
	st.shared.u32 	[%r406+8192], %r424;
	ld.shared.u32 	%r425, [%r406+9216];
	add.s32 	%r426, %r425, %r50;
	st.shared.u32 	[%r406+9216], %r426;
	ld.shared.u32 	%r427, [%r406+10240];
	add.s32 	%r428, %r427, %r50;
	st.shared.u32 	[%r406+10240], %r428;
	ld.shared.u32 	%r429, [%r406+11264];
	add.s32 	%r430, %r429, %r50;
	st.shared.u32 	[%r406+11264], %r430;
$L__BB15_99:
	bar.sync 	0;
	// begin inline asm
	mov.u32 %r431, %lanemask_le;
	// end inline asm
	mov.b32 	%r434, 1;
	// begin inline asm
	{
    .reg .pred p;
    and.b32 %r432, %r32, %r434;    setp.ne.u32 p, %r432, 0;
    vote.ballot.sync.b32 %r432, p, 0xffffffff;
    @!p not.b32 %r432, %r432;
}

	// end inline asm
	mov.b32 	%r437, 2;
	// begin inline asm
	{
    .reg .pred p;
    and.b32 %r435, %r32, %r437;    setp.ne.u32 p, %r435, 0;
    vote.ballot.sync.b32 %r435, p, 0xffffffff;
    @!p not.b32 %r435, %r435;
}

	// end inline asm
	and.b32  	%r457, %r435, %r432;
	mov.b32 	%r440, 4;
	// begin inline asm
	{
    .reg .pred p;
    and.b32 %r438, %r32, %r440;    setp.ne.u32 p, %r438, 0;
    vote.ballot.sync.b32 %r438, p, 0xffffffff;
    @!p not.b32 %r438, %r438;
}

	// end inline asm
	and.b32  	%r458, %r438, %r457;
	mov.b32 	%r443, 8;
	// begin inline asm
	{
    .reg .pred p;
    and.b32 %r441, %r32, %r443;    setp.ne.u32 p, %r441, 0;
    vote.ballot.sync.b32 %r441, p, 0xffffffff;
    @!p not.b32 %r441, %r441;
}

	// end inline asm
	and.b32  	%r459, %r441, %r458;
	mov.b32 	%r446, 16;
	// begin inline asm
	{
    .reg .pred p;
    and.b32 %r444, %r32, %r446;    setp.ne.u32 p, %r444, 0;
    vote.ballot.sync.b32 %r444, p, 0xffffffff;
    @!p not.b32 %r444, %r444;
}

	// end inline asm
	and.b32  	%r460, %r444, %r459;
	mov.b32 	%r449, 32;
	// begin inline asm
	{
    .reg .pred p;
    and.b32 %r447, %r32, %r449;    setp.ne.u32 p, %r447, 0;
    vote.ballot.sync.b32 %r447, p, 0xffffffff;
    @!p not.b32 %r447, %r447;
}

	// end inline asm
	and.b32  	%r461, %r447, %r460;
	mov.b32 	%r452, 64;
	// begin inline asm
	{
    .reg .pred p;
    and.b32 %r450, %r32, %r452;    setp.ne.u32 p, %r450, 0;
    vote.ballot.sync.b32 %r450, p, 0xffffffff;
    @!p not.b32 %r450, %r450;
}

	// end inline asm
	and.b32  	%r462, %r450, %r461;
	mov.b32 	%r455, 128;
	// begin inline asm
	{
    .reg .pred p;
    and.b32 %r453, %r32, %r455;    setp.ne.u32 p, %r453, 0;
    vote.ballot.sync.b32 %r453, p, 0xffffffff;
    @!p not.b32 %r453, %r453;
}

	// end inline asm
	and.b32  	%r463, %r453, %r462;
	clz.b32 	%r464, %r463;
	sub.s32 	%r52, 31, %r464;
	and.b32  	%r465, %r431, %r463;
	popc.b32 	%r53, %r465;
	setp.ne.s32 	%p65, %r140, %r52;
	mov.b32 	%r1334, 0;
	@%p65 bra 	$L__BB15_101;
	atom.shared.add.u32 	%r1334, [%r33], %r53;
$L__BB15_101:
	shfl.sync.idx.b32	%r491|%p66, %r1334, %r52, 31, -1;
	add.s32 	%r56, %r53, %r491;
	cvt.u32.u64 	%r492, %rd63;
	shr.u64 	%rd148, %rd398, %r492;
	cvt.u32.u64 	%r493, %rd148;
	and.b32  	%r488, %r493, %r31;
	mov.b32 	%r468, 1;
	// begin inline asm
	{
    .reg .pred p;
    and.b32 %r466, %r488, %r468;    setp.ne.u32 p, %r466, 0;
    vote.ballot.sync.b32 %r466, p, 0xffffffff;
    @!p not.b32 %r466, %r466;
}

	// end inline asm
	mov.b32 	%r471, 2;
	// begin inline asm
	{
    .reg .pred p;
    and.b32 %r469, %r488, %r471;    setp.ne.u32 p, %r469, 0;
    vote.ballot.sync.b32 %r469, p, 0xffffffff;
    @!p not.b32 %r469, %r469;
}

	// end inline asm
	and.b32  	%r494, %r469, %r466;
	mov.b32 	%r474, 4;
	// begin inline asm
	{
    .reg .pred p;
    and.b32 %r472, %r488, %r474;    setp.ne.u32 p, %r472, 0;
    vote.ballot.sync.b32 %r472, p, 0xffffffff;
    @!p not.b32 %r472, %r472;
}

	// end inline asm
	and.b32  	%r495, %r472, %r494;
	mov.b32 	%r477, 8;
	// begin inline asm
	{
    .reg .pred p;
    and.b32 %r475, %r488, %r477;    setp.ne.u32 p, %r475, 0;
    vote.ballot.sync.b32 %r475, p, 0xffffffff;
    @!p not.b32 %r475, %r475;
}

	// end inline asm
	and.b32  	%r496, %r475, %r495;
	mov.b32 	%r480, 16;
	// begin inline asm
	{
    .reg .pred p;
    and.b32 %r478, %r488, %r480;    setp.ne.u32 p, %r478, 0;
    vote.ballot.sync.b32 %r478, p, 0xffffffff;
    @!p not.b32 %r478, %r478;
}

	// end inline asm
	and.b32  	%r497, %r478, %r496;
	mov.b32 	%r483, 32;
	// begin inline asm
	{
    .reg .pred p;
    and.b32 %r481, %r488, %r483;    setp.ne.u32 p, %r481, 0;
    vote.ballot.sync.b32 %r481, p, 0xffffffff;
    @!p not.b32 %r481, %r481;
}

	// end inline asm
	and.b32  	%r498, %r481, %r497;
	mov.b32 	%r486, 64;
	// begin inline asm
	{
    .reg .pred p;
    and.b32 %r484, %r488, %r486;    setp.ne.u32 p, %r484, 0;
    vote.ballot.sync.b32 %r484, p, 0xffffffff;
    @!p not.b32 %r484, %r484;
}

	// end inline asm
	and.b32  	%r499, %r484, %r498;
	mov.b32 	%r489, 128;
	// begin inline asm
	{
    .reg .pred p;
    and.b32 %r487, %r488, %r489;    setp.ne.u32 p, %r487, 0;
    vote.ballot.sync.b32 %r487, p, 0xffffffff;
    @!p not.b32 %r487, %r487;
}

	// end inline asm
	and.b32  	%r500, %r487, %r499;
	clz.b32 	%r501, %r500;
	sub.s32 	%r57, 31, %r501;
	and.b32  	%r502, %r431, %r500;
	popc.b32 	%r58, %r502;
	setp.ne.s32 	%p67, %r140, %r57;
	mov.b32 	%r1335, 0;
	@%p67 bra 	$L__BB15_103;
	atom.shared.add.u32 	%r1335, [%r34], %r58;
$L__BB15_103:
	shfl.sync.idx.b32	%r528|%p68, %r1335, %r57, 31, -1;
	add.s32 	%r61, %r58, %r528;
	shr.u64 	%rd149, %rd399, %r492;
	cvt.u32.u64 	%r530, %rd149;
	and.b32  	%r525, %r530, %r31;
	mov.b32 	%r505, 1;
	// begin inline asm
	{
    .reg .pred p;
    and.b32 %r503, %r525, %r505;    setp.ne.u32 p, %r503, 0;
    vote.ballot.sync.b32 %r503, p, 0xffffffff;
    @!p not.b32 %r503, %r503;
}

	// end inline asm
	mov.b32 	%r508, 2;
	// begin inline asm
	{
    .reg .pred p;
    and.b32 %r506, %r525, %r508;    setp.ne.u32 p, %r506, 0;
    vote.ballot.sync.b32 %r506, p, 0xffffffff;
    @!p not.b32 %r506, %r506;
}

	// end inline asm
	and.b32  	%r531, %r506, %r503;
	mov.b32 	%r511, 4;
	// begin inline asm
	{
    .reg .pred p;
    and.b32 %r509, %r525, %r511;    setp.ne.u32 p, %r509, 0;
    vote.ballot.sync.b32 %r509, p, 0xffffffff;
    @!p not.b32 %r509, %r509;
}

	// end inline asm
	and.b32  	%r532, %r509, %r531;
	mov.b32 	%r514, 8;
	// begin inline asm
	{
    .reg .pred p;
    and.b32 %r512, %r525, %r514;    setp.ne.u32 p, %r512, 0;
    vote.ballot.sync.b32 %r512, p, 0xffffffff;
    @!p not.b32 %r512, %r512;
}

	// end inline asm
	and.b32  	%r533, %r512, %r532;
	mov.b32 	%r517, 16;
	// begin inline asm
	{
    .reg .pred p;
    and.b32 %r515, %r525, %r517;    setp.ne.u32 p, %r515, 0;
    vote.ballot.sync.b32 %r515, p, 0xffffffff;
    @!p not.b32 %r515, %r515;
}

	// end inline asm
	and.b32  	%r534, %r515, %r533;
	mov.b32 	%r520, 32;
	// begin inline asm
	{
    .reg .pred p;
    and.b32 %r518, %r525, %r520;    setp.ne.u32 p, %r518, 0;
    vote.ballot.sync.b32 %r518, p, 0xffffffff;
    @!p not.b32 %r518, %r518;
}

	// end inline asm
	and.b32  	%r535, %r518, %r534;
	mov.b32 	%r523, 64;
	// begin inline asm
	{
    .reg .pred p;
    and.b32 %r521, %r525, %r523;    setp.ne.u32 p, %r521, 0;
    vote.ballot.sync.b32 %r521, p, 0xffffffff;
    @!p not.b32 %r521, %r521;
}

	// end inline asm
	and.b32  	%r536, %r521, %r535;
	mov.b32 	%r526, 128;
	// begin inline asm
	{
    .reg .pred p;
    and.b32 %r524, %r525, %r526;    setp.ne.u32 p, %r524, 0;
    vote.ballot.sync.b32 %r524, p, 0xffffffff;
    @!p not.b32 %r524, %r524;
}

	// end inline asm
	and.b32  	%r537, %r524, %r536;
	clz.b32 	%r538, %r537;
	sub.s32 	%r62, 31, %r538;
	and.b32  	%r539, %r431, %r537;
	popc.b32 	%r63, %r539;
	setp.ne.s32 	%p69, %r140, %r62;
	mov.b32 	%r1336, 0;
	@%p69 bra 	$L__BB15_105;
	shl.b32 	%r540, %r1, 5;
	and.b32  	%r541, %r540, 31744;
	mov.u32 	%r542, _ZZN3cub18CUB_300001_SM_10006detail10radix_sort29DeviceRadixSortOnesweepKernelINS1_5radix10policy_hubIyNS0_8NullTypeEyE10Policy1000ELNS0_9SortOrderE0EyS6_yiiNS1_21identity_decomposer_tEEEvPT5_SC_PT3_PKSD_PT1_PKSH_PT2_PKSL_T4_iiT6_E1s;
	add.s32 	%r543, %r542, %r541;
	shl.b32 	%r547, %r525, 2;
	add.s32 	%r548, %r543, %r547;
	atom.shared.add.u32 	%r1336, [%r548], %r63;
$L__BB15_105:
	shfl.sync.idx.b32	%r574|%p70, %r1336, %r62, 31, -1;
	add.s32 	%r66, %r63, %r574;
	shr.u64 	%rd151, %rd400, %r492;
	cvt.u32.u64 	%r576, %rd151;
	and.b32  	%r571, %r576, %r31;
	mov.b32 	%r551, 1;
	// begin inline asm
	{
    .reg .pred p;
    and.b32 %r549, %r571, %r551;    setp.ne.u32 p, %r549, 0;
    vote.ballot.sync.b32 %r549, p, 0xffffffff;
    @!p not.b32 %r549, %r549;
}

	// end inline asm
	mov.b32 	%r554, 2;
	// begin inline asm
	{
    .reg .pred p;
    and.b32 %r552, %r571, %r554;    setp.ne.u32 p, %r552, 0;
    vote.ballot.sync.b32 %r552, p, 0xffffffff;
    @!p not.b32 %r552, %r552;
}

	// end inline asm
	and.b32  	%r577, %r552, %r549;
	mov.b32 	%r557, 4;
	// begin inline asm
	{
    .reg .pred p;
    and.b32 %r555, %r571, %r557;    setp.ne.u32 p, %r555, 0;
    vote.ballot.sync.b32 %r555, p, 0xffffffff;
    @!p not.b32 %r555, %r555;
}

	// end inline asm
	and.b32  	%r578, %r555, %r577;
	mov.b32 	%r560, 8;
	// begin inline asm
	{
    .reg .pred p;
    and.b32 %r558, %r571, %r560;    setp.ne.u32 p, %r558, 0;
    vote.ballot.sync.b32 %r558, p, 0xffffffff;
    @!p not.b32 %r558, %r558;
}

	// end inline asm
	and.b32  	%r579, %r558, %r578;
	mov.b32 	%r563, 16;
	// begin inline asm
	{
    .reg .pred p;
    and.b32 %r561, %r571, %r563;    setp.ne.u32 p, %r561, 0;
    vote.ballot.sync.b32 %r561, p, 0xffffffff;
    @!p not.b32 %r561, %r561;
}

	// end inline asm
	and.b32  	%r580, %r561, %r579;
	mov.b32 	%r566, 32;
	// begin inline asm
	{
    .reg .pred p;
    and.b32 %r564, %r571, %r566;    setp.ne.u32 p, %r564, 0;
    vote.ballot.sync.b32 %r564, p, 0xffffffff;
    @!p not.b32 %r564, %r564;
}

	// end inline asm
	and.b32  	%r581, %r564, %r580;
	mov.b32 	%r569, 64;
	// begin inline asm
	{
    .reg .pred p;
    and.b32 %r567, %r571, %r569;    setp.ne.u32 p, %r567, 0;
    vote.ballot.sync.b32 %r567, p, 0xffffffff;
    @!p not.b32 %r567, %r567;
}

	// end inline asm
	and.b32  	%r582, %r567, %r581;
	mov.b32 	%r572, 128;
	// begin inline asm
	{
    .reg .pred p;
    and.b32 %r570, %r571, %r572;    setp.ne.u32 p, %r570, 0;
    vote.ballot.sync.b32 %r570, p, 0xffffffff;
    @!p not.b32 %r570, %r570;
}

	// end inline asm
	and.b32  	%r583, %r570, %r582;
	clz.b32 	%r584, %r583;
	sub.s32 	%r67, 31, %r584;
	and.b32  	%r585, %r431, %r583;
	popc.b32 	%r68, %r585;
	setp.ne.s32 	%p71, %r140, %r67;
	mov.b32 	%r1337, 0;
	@%p71 bra 	$L__BB15_107;
	shl.b32 	%r586, %r1, 5;
	and.b32  	%r587, %r586, 31744;
	mov.u32 	%r588, _ZZN3cub18CUB_300001_SM_10006detail10radix_sort29DeviceRadixSortOnesweepKernelINS1_5radix10policy_hubIyNS0_8NullTypeEyE10Policy1000ELNS0_9SortOrderE0EyS6_yiiNS1_21identity_decomposer_tEEEvPT5_SC_PT3_PKSD_PT1_PKSH_PT2_PKSL_T4_iiT6_E1s;
	add.s32 	%r589, %r588, %r587;
	shl.b32 	%r593, %r571, 2;
	add.s32 	%r594, %r589, %r593;
	atom.shared.add.u32 	%r1337, [%r594], %r68;
$L__BB15_107:
	shfl.sync.idx.b32	%r620|%p72, %r1337, %r67, 31, -1;
	add.s32 	%r71, %r68, %r620;
	shr.u64 	%rd153, %rd401, %r492;
	cvt.u32.u64 	%r622, %rd153;
	and.b32  	%r617, %r622, %r31;
	mov.b32 	%r597, 1;
	// begin inline asm
	{
    .reg .pred p;
    and.b32 %r595, %r617, %r597;    setp.ne.u32 p, %r595, 0;
    vote.ballot.sync.b32 %r595, p, 0xffffffff;
    @!p not.b32 %r595, %r595;
}

	// end inline asm
	mov.b32 	%r600, 2;
	// begin inline asm
	{
    .reg .pred p;
    and.b32 %r598, %r617, %r600;    setp.ne.u32 p, %r598, 0;
    vote.ballot.sync.b32 %r598, p, 0xffffffff;
    @!p not.b32 %r598, %r598;
}

	// end inline asm
	and.b32  	%r623, %r598, %r595;
	mov.b32 	%r603, 4;
	// begin inline asm
	{
    .reg .pred p;
    and.b32 %r601, %r617, %r603;    setp.ne.u32 p, %r601, 0;
    vote.ballot.sync.b32 %r601, p, 0xffffffff;
    @!p not.b32 %r601, %r601;
}

	// end inline asm
	and.b32  	%r624, %r601, %r623;
	mov.b32 	%r606, 8;
	// begin inline asm
	{
    .reg .pred p;
    and.b32 %r604, %r617, %r606;    setp.ne.u32 p, %r604, 0;
    vote.ballot.sync.b32 %r604, p, 0xffffffff;
    @!p not.b32 %r604, %r604;
}

	// end inline asm
	and.b32  	%r625, %r604, %r624;
	mov.b32 	%r609, 16;
	// begin inline asm
	{
    .reg .pred p;
    and.b32 %r607, %r617, %r609;    setp.ne.u32 p, %r607, 0;
    vote.ballot.sync.b32 %r607, p, 0xffffffff;
    @!p not.b32 %r607, %r607;
}

	// end inline asm
	and.b32  	%r626, %r607, %r625;
	mov.b32 	%r612, 32;
	// begin inline asm
	{
    .reg .pred p;
    and.b32 %r610, %r617, %r612;    setp.ne.u32 p, %r610, 0;
    vote.ballot.sync.b32 %r610, p, 0xffffffff;
    @!p not.b32 %r610, %r610;
}

	// end inline asm
	and.b32  	%r627, %r610, %r626;
	mov.b32 	%r615, 64;
	// begin inline asm
	{
    .reg .pred p;
    and.b32 %r613, %r617, %r615;    setp.ne.u32 p, %r613, 0;
    vote.ballot.sync.b32 %r613, p, 0xffffffff;
    @!p not.b32 %r613, %r613;
}

	// end inline asm
	and.b32  	%r628, %r613, %r627;
	mov.b32 	%r618, 128;
	// begin inline asm
	{
    .reg .pred p;
    and.b32 %r616, %r617, %r618;    setp.ne.u32 p, %r616, 0;
    vote.ballot.sync.b32 %r616, p, 0xffffffff;
    @!p not.b32 %r616, %r616;
}

	// end inline asm
	and.b32  	%r629, %r616, %r628;
	clz.b32 	%r630, %r629;
	sub.s32 	%r72, 31, %r630;
	and.b32  	%r631, %r431, %r629;
	popc.b32 	%r73, %r631;
	setp.ne.s32 	%p73, %r140, %r72;
	mov.b32 	%r1338, 0;
	@%p73 bra 	$L__BB15_109;
	shl.b32 	%r632, %r1, 5;
	and.b32  	%r633, %r632, 31744;
	mov.u32 	%r634, _ZZN3cub18CUB_300001_SM_10006detail10radix_sort29DeviceRadixSortOnesweepKernelINS1_5radix10policy_hubIyNS0_8NullTypeEyE10Policy1000ELNS0_9SortOrderE0EyS6_yiiNS1_21identity_decomposer_tEEEvPT5_SC_PT3_PKSD_PT1_PKSH_PT2_PKSL_T4_iiT6_E1s;
	add.s32 	%r635, %r634, %r633;
	shl.b32 	%r639, %r617, 2;
	add.s32 	%r640, %r635, %r639;
	atom.shared.add.u32 	%r1338, [%r640], %r73;
$L__BB15_109:
	shfl.sync.idx.b32	%r666|%p74, %r1338, %r72, 31, -1;
	add.s32 	%r76, %r73, %r666;
	shr.u64 	%rd155, %rd402, %r492;
	cvt.u32.u64 	%r668, %rd155;
	and.b32  	%r663, %r668, %r31;
	mov.b32 	%r643, 1;
	// begin inline asm
	{
    .reg .pred p;
    and.b32 %r641, %r663, %r643;    setp.ne.u32 p, %r641, 0;
    vote.ballot.sync.b32 %r641, p, 0xffffffff;
    @!p not.b32 %r641, %r641;
}

	// end inline asm
	mov.b32 	%r646, 2;
	// begin inline asm
	{
    .reg .pred p;
    and.b32 %r644, %r663, %r646;    setp.ne.u32 p, %r644, 0;
    vote.ballot.sync.b32 %r644, p, 0xffffffff;
    @!p not.b32 %r644, %r644;
}

	// end inline asm
	and.b32  	%r669, %r644, %r641;
	mov.b32 	%r649, 4;
	// begin inline asm
	{
    .reg .pred p;
    and.b32 %r647, %r663, %r649;    setp.ne.u32 p, %r647, 0;
    vote.ballot.sync.b32 %r647, p, 0xffffffff;
    @!p not.b32 %r647, %r647;
}

	// end inline asm
	and.b32  	%r670, %r647, %r669;
	mov.b32 	%r652, 8;
	// begin inline asm
	{
    .reg .pred p;
    and.b32 %r650, %r663, %r652;    setp.ne.u32 p, %r650, 0;
    vote.ballot.sync.b32 %r650, p, 0xffffffff;
    @!p not.b32 %r650, %r650;
}

	// end inline asm
	and.b32  	%r671, %r650, %r670;
	mov.b32 	%r655, 16;
	// begin inline asm
	{
    .reg .pred p;
    and.b32 %r653, %r663, %r655;    setp.ne.u32 p, %r653, 0;
    vote.ballot.sync.b32 %r653, p, 0xffffffff;
    @!p not.b32 %r653, %r653;
}

	// end inline asm
	and.b32  	%r672, %r653, %r671;
	mov.b32 	%r658, 32;
	// begin inline asm
	{
    .reg .pred p;
    and.b32 %r656, %r663, %r658;    setp.ne.u32 p, %r656, 0;
    vote.ballot.sync.b32 %r656, p, 0xffffffff;
    @!p not.b32 %r656, %r656;
}

	// end inline asm
	and.b32  	%r673, %r656, %r672;
	mov.b32 	%r661, 64;
	// begin inline asm
	{
    .reg .pred p;
    and.b32 %r659, %r663, %r661;    setp.ne.u32 p, %r659, 0;
    vote.ballot.sync.b32 %r659, p, 0xffffffff;
    @!p not.b32 %r659, %r659;
}

	// end inline asm
	and.b32  	%r674, %r659, %r673;
	mov.b32 	%r664, 128;
	// begin inline asm
	{
    .reg .pred p;
    and.b32 %r662, %r663, %r664;    setp.ne.u32 p, %r662, 0;
    vote.ballot.sync.b32 %r662, p, 0xffffffff;
    @!p not.b32 %r662, %r662;
}

	// end inline asm
	and.b32  	%r675, %r662, %r674;
	clz.b32 	%r676, %r675;
	sub.s32 	%r77, 31, %r676;
	and.b32  	%r677, %r431, %r675;
	popc.b32 	%r78, %r677;
	setp.ne.s32 	%p75, %r140, %r77;
	mov.b32 	%r1339, 0;
	@%p75 bra 	$L__BB15_111;
	shl.b32 	%r678, %r1, 5;
	and.b32  	%r679, %r678, 31744;
	mov.u32 	%r680, _ZZN3cub18CUB_300001_SM_10006detail10radix_sort29DeviceRadixSortOnesweepKernelINS1_5radix10policy_hubIyNS0_8NullTypeEyE10Policy1000ELNS0_9SortOrderE0EyS6_yiiNS1_21identity_decomposer_tEEEvPT5_SC_PT3_PKSD_PT1_PKSH_PT2_PKSL_T4_iiT6_E1s;
	add.s32 	%r681, %r680, %r679;
	shl.b32 	%r685, %r663, 2;
	add.s32 	%r686, %r681, %r685;
	atom.shared.add.u32 	%r1339, [%r686], %r78;
$L__BB15_111:
	shfl.sync.idx.b32	%r712|%p76, %r1339, %r77, 31, -1;
	add.s32 	%r81, %r78, %r712;
	shr.u64 	%rd157, %rd403, %r492;
	cvt.u32.u64 	%r714, %rd157;
	and.b32  	%r709, %r714, %r31;
	mov.b32 	%r689, 1;
	// begin inline asm
	{
    .reg .pred p;
    and.b32 %r687, %r709, %r689;    setp.ne.u32 p, %r687, 0;
    vote.ballot.sync.b32 %r687, p, 0xffffffff;
    @!p not.b32 %r687, %r687;
}

	// end inline asm
	mov.b32 	%r692, 2;
	// begin inline asm
	{
    .reg .pred p;
    and.b32 %r690, %r709, %r692;    setp.ne.u32 p, %r690, 0;
    vote.ballot.sync.b32 %r690, p, 0xffffffff;
    @!p not.b32 %r690, %r690;
}

	// end inline asm
	and.b32  	%r715, %r690, %r687;
	mov.b32 	%r695, 4;
	// begin inline asm
	{
    .reg .pred p;
    and.b32 %r693, %r709, %r695;    setp.ne.u32 p, %r693, 0;
    vote.ballot.sync.b32 %r693, p, 0xffffffff;
    @!p not.b32 %r693, %r693;
}

	// end inline asm
	and.b32  	%r716, %r693, %r715;
	mov.b32 	%r698, 8;
	// begin inline asm
	{
    .reg .pred p;
    and.b32 %r696, %r709, %r698;    setp.ne.u32 p, %r696, 0;
    vote.ballot.sync.b32 %r696, p, 0xffffffff;
    @!p not.b32 %r696, %r696;
}

	// end inline asm
	and.b32  	%r717, %r696, %r716;
	mov.b32 	%r701, 16;
	// begin inline asm
	{
    .reg .pred p;
    and.b32 %r699, %r709, %r701;    setp.ne.u32 p, %r699, 0;
    vote.ballot.sync.b32 %r699, p, 0xffffffff;
    @!p not.b32 %r699, %r699;
}

	// end inline asm
	and.b32  	%r718, %r699, %r717;
	mov.b32 	%r704, 32;
	// begin inline asm
	{
    .reg .pred p;
    and.b32 %r702, %r709, %r704;    setp.ne.u32 p, %r702, 0;
    vote.ballot.sync.b32 %r702, p, 0xffffffff;
    @!p not.b32 %r702, %r702;
}

	// end inline asm
	and.b32  	%r719, %r702, %r718;
	mov.b32 	%r707, 64;
	// begin inline asm
	{
    .reg .pred p;
    and.b32 %r705, %r709, %r707;    setp.ne.u32 p, %r705, 0;
    vote.ballot.sync.b32 %r705, p, 0xffffffff;
    @!p not.b32 %r705, %r705;
}

	// end inline asm
	and.b32  	%r720, %r705, %r719;
	mov.b32 	%r710, 128;
	// begin inline asm
	{
    .reg .pred p;
    and.b32 %r708, %r709, %r710;    setp.ne.u32 p, %r708, 0;
    vote.ballot.sync.b32 %r708, p, 0xffffffff;
    @!p not.b32 %r708, %r708;
}

	// end inline asm
	and.b32  	%r721, %r708, %r720;
	clz.b32 	%r722, %r721;
	sub.s32 	%r82, 31, %r722;
	and.b32  	%r723, %r431, %r721;
	popc.b32 	%r83, %r723;
	setp.ne.s32 	%p77, %r140, %r82;
	mov.b32 	%r1340, 0;
	@%p77 bra 	$L__BB15_113;
	shl.b32 	%r724, %r1, 5;
	and.b32  	%r725, %r724, 31744;
	mov.u32 	%r726, _ZZN3cub18CUB_300001_SM_10006detail10radix_sort29DeviceRadixSortOnesweepKernelINS1_5radix10policy_hubIyNS0_8NullTypeEyE10Policy1000ELNS0_9SortOrderE0EyS6_yiiNS1_21identity_decomposer_tEEEvPT5_SC_PT3_PKSD_PT1_PKSH_PT2_PKSL_T4_iiT6_E1s;
	add.s32 	%r727, %r726, %r725;
	shr.u64 	%rd158, %rd403, %r492;
	cvt.u32.u64 	%r729, %rd158;
	and.b32  	%r730, %r729, %r31;
	shl.b32 	%r731, %r730, 2;
	add.s32 	%r732, %r727, %r731;
	atom.shared.add.u32 	%r1340, [%r732], %r83;
$L__BB15_113:
	shfl.sync.idx.b32	%r758|%p78, %r1340, %r82, 31, -1;
	add.s32 	%r86, %r83, %r758;
	shr.u64 	%rd159, %rd404, %r492;
	cvt.u32.u64 	%r760, %rd159;
	and.b32  	%r755, %r760, %r31;
	mov.b32 	%r735, 1;
	// begin inline asm
	{
    .reg .pred p;
    and.b32 %r733, %r755, %r735;    setp.ne.u32 p, %r733, 0;
    vote.ballot.sync.b32 %r733, p, 0xffffffff;
    @!p not.b32 %r733, %r733;
}

	// end inline asm
	mov.b32 	%r738, 2;
	// begin inline asm
	{
    .reg .pred p;
    and.b32 %r736, %r755, %r738;    setp.ne.u32 p, %r736, 0;
    vote.ballot.sync.b32 %r736, p, 0xffffffff;
    @!p not.b32 %r736, %r736;
}

	// end inline asm
	and.b32  	%r761, %r736, %r733;
	mov.b32 	%r741, 4;
	// begin inline asm
	{
    .reg .pred p;
    and.b32 %r739, %r755, %r741;    setp.ne.u32 p, %r739, 0;
    vote.ballot.sync.b32 %r739, p, 0xffffffff;
    @!p not.b32 %r739, %r739;
}

	// end inline asm
	and.b32  	%r762, %r739, %r761;
	mov.b32 	%r744, 8;
	// begin inline asm
	{
    .reg .pred p;
    and.b32 %r742, %r755, %r744;    setp.ne.u32 p, %r742, 0;
    vote.ballot.sync.b32 %r742, p, 0xffffffff;
    @!p not.b32 %r742, %r742;
}

	// end inline asm
	and.b32  	%r763, %r742, %r762;
	mov.b32 	%r747, 16;
	// begin inline asm
	{
    .reg .pred p;
    and.b32 %r745, %r755, %r747;    setp.ne.u32 p, %r745, 0;
    vote.ballot.sync.b32 %r745, p, 0xffffffff;
    @!p not.b32 %r745, %r745;
}

	// end inline asm
	and.b32  	%r764, %r745, %r763;
	mov.b32 	%r750, 32;
	// begin inline asm
	{
    .reg .pred p;
    and.b32 %r748, %r755, %r750;    setp.ne.u32 p, %r748, 0;
    vote.ballot.sync.b32 %r748, p, 0xffffffff;
    @!p not.b32 %r748, %r748;
}

	// end inline asm
	and.b32  	%r765, %r748, %r764;
	mov.b32 	%r753, 64;
	// begin inline asm
	{
    .reg .pred p;
    and.b32 %r751, %r755, %r753;    setp.ne.u32 p, %r751, 0;
    vote.ballot.sync.b32 %r751, p, 0xffffffff;
    @!p not.b32 %r751, %r751;
}

	// end inline asm
	and.b32  	%r766, %r751, %r765;
	mov.b32 	%r756, 128;
	// begin inline asm
	{
    .reg .pred p;
    and.b32 %r754, %r755, %r756;    setp.ne.u32 p, %r754, 0;
    vote.ballot.sync.b32 %r754, p, 0xffffffff;
    @!p not.b32 %r754, %r754;
}

	// end inline asm
	and.b32  	%r767, %r754, %r766;
	clz.b32 	%r768, %r767;
	sub.s32 	%r87, 31, %r768;
	and.b32  	%r769, %r431, %r767;
	popc.b32 	%r88, %r769;
	setp.ne.s32 	%p79, %r140, %r87;
	mov.b32 	%r1341, 0;
	@%p79 bra 	$L__BB15_115;
	shl.b32 	%r770, %r1, 5;
	and.b32  	%r771, %r770, 31744;
	mov.u32 	%r772, _ZZN3cub18CUB_300001_SM_10006detail10radix_sort29DeviceRadixSortOnesweepKernelINS1_5radix10policy_hubIyNS0_8NullTypeEyE10Policy1000ELNS0_9SortOrderE0EyS6_yiiNS1_21identity_decomposer_tEEEvPT5_SC_PT3_PKSD_PT1_PKSH_PT2_PKSL_T4_iiT6_E1s;
	add.s32 	%r773, %r772, %r771;
	shr.u64 	%rd160, %rd404, %r492;
	cvt.u32.u64 	%r775, %rd160;
	and.b32  	%r776, %r775, %r31;
	shl.b32 	%r777, %r776, 2;
	add.s32 	%r778, %r773, %r777;
	atom.shared.add.u32 	%r1341, [%r778], %r88;
$L__BB15_115:
	shfl.sync.idx.b32	%r804|%p80, %r1341, %r87, 31, -1;
	add.s32 	%r91, %r88, %r804;
	shr.u64 	%rd161, %rd405, %r492;
	cvt.u32.u64 	%r806, %rd161;
	and.b32  	%r801, %r806, %r31;
	mov.b32 	%r781, 1;
	// begin inline asm
	{
    .reg .pred p;
    and.b32 %r779, %r801, %r781;    setp.ne.u32 p, %r779, 0;
    vote.ballot.sync.b32 %r779, p, 0xffffffff;
    @!p not.b32 %r779, %r779;
}

	// end inline asm
	mov.b32 	%r784, 2;
	// begin inline asm
	{
    .reg .pred p;
    and.b32 %r782, %r801, %r784;    setp.ne.u32 p, %r782, 0;
    vote.ballot.sync.b32 %r782, p, 0xffffffff;
    @!p not.b32 %r782, %r782;
}

	// end inline asm
	and.b32  	%r807, %r782, %r779;
	mov.b32 	%r787, 4;
	// begin inline asm
	{
    .reg .pred p;
    and.b32 %r785, %r801, %r787;    setp.ne.u32 p, %r785, 0;
    vote.ballot.sync.b32 %r785, p, 0xffffffff;
    @!p not.b32 %r785, %r785;
}

	// end inline asm
	and.b32  	%r808, %r785, %r807;
	mov.b32 	%r790, 8;
	// begin inline asm
	{
    .reg .pred p;
    and.b32 %r788, %r801, %r790;    setp.ne.u32 p, %r788, 0;
    vote.ballot.sync.b32 %r788, p, 0xffffffff;
    @!p not.b32 %r788, %r788;
}

	// end inline asm
	and.b32  	%r809, %r788, %r808;
	mov.b32 	%r793, 16;
	// begin inline asm
	{
    .reg .pred p;
    and.b32 %r791, %r801, %r793;    setp.ne.u32 p, %r791, 0;
    vote.ballot.sync.b32 %r791, p, 0xffffffff;
    @!p not.b32 %r791, %r791;
}

	// end inline asm
	and.b32  	%r810, %r791, %r809;
	mov.b32 	%r796, 32;
	// begin inline asm
	{
    .reg .pred p;
    and.b32 %r794, %r801, %r796;    setp.ne.u32 p, %r794, 0;
    vote.ballot.sync.b32 %r794, p, 0xffffffff;
    @!p not.b32 %r794, %r794;
}

	// end inline asm
	and.b32  	%r811, %r794, %r810;
	mov.b32 	%r799, 64;
	// begin inline asm
	{
    .reg .pred p;
    and.b32 %r797, %r801, %r799;    setp.ne.u32 p, %r797, 0;
    vote.ballot.sync.b32 %r797, p, 0xffffffff;
    @!p not.b32 %r797, %r797;
}

	// end inline asm
	and.b32  	%r812, %r797, %r811;
	mov.b32 	%r802, 128;
	// begin inline asm
	{
    .reg .pred p;
    and.b32 %r800, %r801, %r802;    setp.ne.u32 p, %r800, 0;
    vote.ballot.sync.b32 %r800, p, 0xffffffff;
    @!p not.b32 %r800, %r800;
}

	// end inline asm
	and.b32  	%r813, %r800, %r812;
	clz.b32 	%r814, %r813;
	sub.s32 	%r92, 31, %r814;
	and.b32  	%r815, %r431, %r813;
	popc.b32 	%r93, %r815;
	setp.ne.s32 	%p81, %r140, %r92;
	mov.b32 	%r1342, 0;
	@%p81 bra 	$L__BB15_117;
	shl.b32 	%r816, %r1, 5;
	and.b32  	%r817, %r816, 31744;
	mov.u32 	%r818, _ZZN3cub18CUB_300001_SM_10006detail10radix_sort29DeviceRadixSortOnesweepKernelINS1_5radix10policy_hubIyNS0_8NullTypeEyE10Policy1000ELNS0_9SortOrderE0EyS6_yiiNS1_21identity_decomposer_tEEEvPT5_SC_PT3_PKSD_PT1_PKSH_PT2_PKSL_T4_iiT6_E1s;
	add.s32 	%r819, %r818, %r817;
	shr.u64 	%rd162, %rd405, %r492;
	cvt.u32.u64 	%r821, %rd162;
	and.b32  	%r822, %r821, %r31;
	shl.b32 	%r823, %r822, 2;
	add.s32 	%r824, %r819, %r823;
	atom.shared.add.u32 	%r1342, [%r824], %r93;
$L__BB15_117:
	shfl.sync.idx.b32	%r850|%p82, %r1342, %r92, 31, -1;
	add.s32 	%r96, %r93, %r850;
	shr.u64 	%rd163, %rd406, %r492;
	cvt.u32.u64 	%r852, %rd163;
	and.b32  	%r847, %r852, %r31;
	mov.b32 	%r827, 1;
	// begin inline asm
	{
    .reg .pred p;
    and.b32 %r825, %r847, %r827;    setp.ne.u32 p, %r825, 0;
    vote.ballot.sync.b32 %r825, p, 0xffffffff;
    @!p not.b32 %r825, %r825;
}

	// end inline asm
	mov.b32 	%r830, 2;
	// begin inline asm
	{
    .reg .pred p;
    and.b32 %r828, %r847, %r830;    setp.ne.u32 p, %r828, 0;
    vote.ballot.sync.b32 %r828, p, 0xffffffff;
    @!p not.b32 %r828, %r828;
}

	// end inline asm
	and.b32  	%r853, %r828, %r825;
	mov.b32 	%r833, 4;
	// begin inline asm
	{
    .reg .pred p;
    and.b32 %r831, %r847, %r833;    setp.ne.u32 p, %r831, 0;
    vote.ballot.sync.b32 %r831, p, 0xffffffff;
    @!p not.b32 %r831, %r831;
}

	// end inline asm
	and.b32  	%r854, %r831, %r853;
	mov.b32 	%r836, 8;
	// begin inline asm
	{
    .reg .pred p;
    and.b32 %r834, %r847, %r836;    setp.ne.u32 p, %r834, 0;
    vote.ballot.sync.b32 %r834, p, 0xffffffff;
    @!p not.b32 %r834, %r834;
}

	// end inline asm
	and.b32  	%r855, %r834, %r854;
	mov.b32 	%r839, 16;
	// begin inline asm
	{
    .reg .pred p;
    and.b32 %r837, %r847, %r839;    setp.ne.u32 p, %r837, 0;
    vote.ballot.sync.b32 %r837, p, 0xffffffff;
    @!p not.b32 %r837, %r837;
}

	// end inline asm
	and.b32  	%r856, %r837, %r855;
	mov.b32 	%r842, 32;
	// begin inline asm
	{
    .reg .pred p;
    and.b32 %r840, %r847, %r842;    setp.ne.u32 p, %r840, 0;
    vote.ballot.sync.b32 %r840, p, 0xffffffff;
    @!p not.b32 %r840, %r840;
}

	// end inline asm
	and.b32  	%r857, %r840, %r856;
	mov.b32 	%r845, 64;
	// begin inline asm
	{
    .reg .pred p;
    and.b32 %r843, %r847, %r845;    setp.ne.u32 p, %r843, 0;
    vote.ballot.sync.b32 %r843, p, 0xffffffff;
    @!p not.b32 %r843, %r843;
}

	// end inline asm
	and.b32  	%r858, %r843, %r857;
	mov.b32 	%r848, 128;
	// begin inline asm
	{
    .reg .pred p;
    and.b32 %r846, %r847, %r848;    setp.ne.u32 p, %r846, 0;
    vote.ballot.sync.b32 %r846, p, 0xffffffff;
    @!p not.b32 %r846, %r846;
}

	// end inline asm
	and.b32  	%r859, %r846, %r858;
	clz.b32 	%r860, %r859;
	sub.s32 	%r97, 31, %r860;
	and.b32  	%r861, %r431, %r859;
	popc.b32 	%r98, %r861;
	setp.ne.s32 	%p83, %r140, %r97;
	mov.b32 	%r1343, 0;
	@%p83 bra 	$L__BB15_119;
	shl.b32 	%r862, %r1, 5;
	and.b32  	%r863, %r862, 31744;
	mov.u32 	%r864, _ZZN3cub18CUB_300001_SM_10006detail10radix_sort29DeviceRadixSortOnesweepKernelINS1_5radix10policy_hubIyNS0_8NullTypeEyE10Policy1000ELNS0_9SortOrderE0EyS6_yiiNS1_21identity_decomposer_tEEEvPT5_SC_PT3_PKSD_PT1_PKSH_PT2_PKSL_T4_iiT6_E1s;
	add.s32 	%r865, %r864, %r863;
	shr.u64 	%rd164, %rd406, %r492;
	cvt.u32.u64 	%r867, %rd164;
	and.b32  	%r868, %r867, %r31;
	shl.b32 	%r869, %r868, 2;
	add.s32 	%r870, %r865, %r869;
	atom.shared.add.u32 	%r1343, [%r870], %r98;
$L__BB15_119:
	shfl.sync.idx.b32	%r896|%p84, %r1343, %r97, 31, -1;
	add.s32 	%r101, %r98, %r896;
	shr.u64 	%rd165, %rd407, %r492;
	cvt.u32.u64 	%r898, %rd165;
	and.b32  	%r893, %r898, %r31;
	mov.b32 	%r873, 1;
	// begin inline asm
	{
    .reg .pred p;
    and.b32 %r871, %r893, %r873;    setp.ne.u32 p, %r871, 0;
    vote.ballot.sync.b32 %r871, p, 0xffffffff;
    @!p not.b32 %r871, %r871;
}

	// end inline asm
	mov.b32 	%r876, 2;
	// begin inline asm
	{
    .reg .pred p;
    and.b32 %r874, %r893, %r876;    setp.ne.u32 p, %r874, 0;
    vote.ballot.sync.b32 %r874, p, 0xffffffff;
    @!p not.b32 %r874, %r874;
}

	// end inline asm
	and.b32  	%r899, %r874, %r871;
	mov.b32 	%r879, 4;
	// begin inline asm
	{
    .reg .pred p;
    and.b32 %r877, %r893, %r879;    setp.ne.u32 p, %r877, 0;
    vote.ballot.sync.b32 %r877, p, 0xffffffff;
    @!p not.b32 %r877, %r877;
}

	// end inline asm
	and.b32  	%r900, %r877, %r899;
	mov.b32 	%r882, 8;
	// begin inline asm
	{
    .reg .pred p;
    and.b32 %r880, %r893, %r882;    setp.ne.u32 p, %r880, 0;
    vote.ballot.sync.b32 %r880, p, 0xffffffff;
    @!p not.b32 %r880, %r880;
}

	// end inline asm
	and.b32  	%r901, %r880, %r900;
	mov.b32 	%r885, 16;
	// begin inline asm
	{
    .reg .pred p;
    and.b32 %r883, %r893, %r885;    setp.ne.u32 p, %r883, 0;
    vote.ballot.sync.b32 %r883, p, 0xffffffff;
    @!p not.b32 %r883, %r883;
}

	// end inline asm
	and.b32  	%r902, %r883, %r901;
	mov.b32 	%r888, 32;
	// begin inline asm
	{
    .reg .pred p;
    and.b32 %r886, %r893, %r888;    setp.ne.u32 p, %r886, 0;
    vote.ballot.sync.b32 %r886, p, 0xffffffff;
    @!p not.b32 %r886, %r886;
}

	// end inline asm
	and.b32  	%r903, %r886, %r902;
	mov.b32 	%r891, 64;
	// begin inline asm
	{
    .reg .pred p;
    and.b32 %r889, %r893, %r891;    setp.ne.u32 p, %r889, 0;
    vote.ballot.sync.b32 %r889, p, 0xffffffff;
    @!p not.b32 %r889, %r889;
}

	// end inline asm
	and.b32  	%r904, %r889, %r903;
	mov.b32 	%r894, 128;
	// begin inline asm
	{
    .reg .pred p;
    and.b32 %r892, %r893, %r894;    setp.ne.u32 p, %r892, 0;
    vote.ballot.sync.b32 %r892, p, 0xffffffff;
    @!p not.b32 %r892, %r892;
}

	// end inline asm
	and.b32  	%r905, %r892, %r904;
	clz.b32 	%r906, %r905;
	sub.s32 	%r102, 31, %r906;
	and.b32  	%r907, %r431, %r905;
	popc.b32 	%r103, %r907;
	setp.ne.s32 	%p85, %r140, %r102;
	mov.b32 	%r1344, 0;
	@%p85 bra 	$L__BB15_121;
	shl.b32 	%r908, %r1, 5;
	and.b32  	%r909, %r908, 31744;
	mov.u32 	%r910, _ZZN3cub18CUB_300001_SM_10006detail10radix_sort29DeviceRadixSortOnesweepKernelINS1_5radix10policy_hubIyNS0_8NullTypeEyE10Policy1000ELNS0_9SortOrderE0EyS6_yiiNS1_21identity_decomposer_tEEEvPT5_SC_PT3_PKSD_PT1_PKSH_PT2_PKSL_T4_iiT6_E1s;
	add.s32 	%r911, %r910, %r909;
	shr.u64 	%rd166, %rd407, %r492;
	cvt.u32.u64 	%r913, %rd166;
	and.b32  	%r914, %r913, %r31;
	shl.b32 	%r915, %r914, 2;
	add.s32 	%r916, %r911, %r915;
	atom.shared.add.u32 	%r1344, [%r916], %r103;
$L__BB15_121:
	shfl.sync.idx.b32	%r942|%p86, %r1344, %r102, 31, -1;
	add.s32 	%r106, %r103, %r942;
	shr.u64 	%rd167, %rd408, %r492;
	cvt.u32.u64 	%r944, %rd167;
	and.b32  	%r939, %r944, %r31;
	mov.b32 	%r919, 1;
	// begin inline asm
	{
    .reg .pred p;
    and.b32 %r917, %r939, %r919;    setp.ne.u32 p, %r917, 0;
    vote.ballot.sync.b32 %r917, p, 0xffffffff;
    @!p not.b32 %r917, %r917;
}

	// end inline asm
	mov.b32 	%r922, 2;
	// begin inline asm
	{
    .reg .pred p;
    and.b32 %r920, %r939, %r922;    setp.ne.u32 p, %r920, 0;
    vote.ballot.sync.b32 %r920, p, 0xffffffff;
    @!p not.b32 %r920, %r920;
}

	// end inline asm
	and.b32  	%r945, %r920, %r917;
	mov.b32 	%r925, 4;
	// begin inline asm
	{
    .reg .pred p;
    and.b32 %r923, %r939, %r925;    setp.ne.u32 p, %r923, 0;
    vote.ballot.sync.b32 %r923, p, 0xffffffff;
    @!p not.b32 %r923, %r923;
}

	// end inline asm
	and.b32  	%r946, %r923, %r945;
	mov.b32 	%r928, 8;
	// begin inline asm
	{
    .reg .pred p;
    and.b32 %r926, %r939, %r928;    setp.ne.u32 p, %r926, 0;
    vote.ballot.sync.b32 %r926, p, 0xffffffff;
    @!p not.b32 %r926, %r926;
}

	// end inline asm
	and.b32  	%r947, %r926, %r946;
	mov.b32 	%r931, 16;
	// begin inline asm
	{
    .reg .pred p;
    and.b32 %r929, %r939, %r931;    setp.ne.u32 p, %r929, 0;
    vote.ballot.sync.b32 %r929, p, 0xffffffff;
    @!p not.b32 %r929, %r929;
}

	// end inline asm
	and.b32  	%r948, %r929, %r947;
	mov.b32 	%r934, 32;
	// begin inline asm
	{
    .reg .pred p;
    and.b32 %r932, %r939, %r934;    setp.ne.u32 p, %r932, 0;
    vote.ballot.sync.b32 %r932, p, 0xffffffff;
    @!p not.b32 %r932, %r932;
}

	// end inline asm
	and.b32  	%r949, %r932, %r948;
	mov.b32 	%r937, 64;
	// begin inline asm
	{
    .reg .pred p;
    and.b32 %r935, %r939, %r937;    setp.ne.u32 p, %r935, 0;
    vote.ballot.sync.b32 %r935, p, 0xffffffff;
    @!p not.b32 %r935, %r935;
}

	// end inline asm
	and.b32  	%r950, %r935, %r949;
	mov.b32 	%r940, 128;
	// begin inline asm
	{
    .reg .pred p;
    and.b32 %r938, %r939, %r940;    setp.ne.u32 p, %r938, 0;
    vote.ballot.sync.b32 %r938, p, 0xffffffff;
    @!p not.b32 %r938, %r938;
}

	// end inline asm
	and.b32  	%r951, %r938, %r950;
	clz.b32 	%r952, %r951;
	sub.s32 	%r107, 31, %r952;
	and.b32  	%r953, %r431, %r951;
	popc.b32 	%r108, %r953;
	setp.ne.s32 	%p87, %r140, %r107;
	mov.b32 	%r1345, 0;
	@%p87 bra 	$L__BB15_123;
	shl.b32 	%r954, %r1, 5;
	and.b32  	%r955, %r954, 31744;
	mov.u32 	%r956, _ZZN3cub18CUB_300001_SM_10006detail10radix_sort29DeviceRadixSortOnesweepKernelINS1_5radix10policy_hubIyNS0_8NullTypeEyE10Policy1000ELNS0_9SortOrderE0EyS6_yiiNS1_21identity_decomposer_tEEEvPT5_SC_PT3_PKSD_PT1_PKSH_PT2_PKSL_T4_iiT6_E1s;
	add.s32 	%r957, %r956, %r955;
	shr.u64 	%rd168, %rd408, %r492;
	cvt.u32.u64 	%r959, %rd168;
	and.b32  	%r960, %r959, %r31;
	shl.b32 	%r961, %r960, 2;
	add.s32 	%r962, %r957, %r961;
	atom.shared.add.u32 	%r1345, [%r962], %r108;
$L__BB15_123:
	shfl.sync.idx.b32	%r988|%p88, %r1345, %r107, 31, -1;
	add.s32 	%r111, %r108, %r988;
	shr.u64 	%rd169, %rd409, %r492;
	cvt.u32.u64 	%r990, %rd169;
	and.b32  	%r985, %r990, %r31;
	mov.b32 	%r965, 1;
	// begin inline asm
	{
    .reg .pred p;
    and.b32 %r963, %r985, %r965;    setp.ne.u32 p, %r963, 0;
    vote.ballot.sync.b32 %r963, p, 0xffffffff;
    @!p not.b32 %r963, %r963;
}

	// end inline asm
	mov.b32 	%r968, 2;
	// begin inline asm
	{
    .reg .pred p;
    and.b32 %r966, %r985, %r968;    setp.ne.u32 p, %r966, 0;
    vote.ballot.sync.b32 %r966, p, 0xffffffff;
    @!p not.b32 %r966, %r966;
}

	// end inline asm
	and.b32  	%r991, %r966, %r963;
	mov.b32 	%r971, 4;
	// begin inline asm
	{
    .reg .pred p;
    and.b32 %r969, %r985, %r971;    setp.ne.u32 p, %r969, 0;
    vote.ballot.sync.b32 %r969, p, 0xffffffff;
    @!p not.b32 %r969, %r969;
}

	// end inline asm
	and.b32  	%r992, %r969, %r991;
	mov.b32 	%r974, 8;
	// begin inline asm
	{
    .reg .pred p;
    and.b32 %r972, %r985, %r974;    setp.ne.u32 p, %r972, 0;
    vote.ballot.sync.b32 %r972, p, 0xffffffff;
    @!p not.b32 %r972, %r972;
}

	// end inline asm
	and.b32  	%r993, %r972, %r992;
	mov.b32 	%r977, 16;
	// begin inline asm
	{
    .reg .pred p;
    and.b32 %r975, %r985, %r977;    setp.ne.u32 p, %r975, 0;
    vote.ballot.sync.b32 %r975, p, 0xffffffff;
    @!p not.b32 %r975, %r975;
}

	// end inline asm
	and.b32  	%r994, %r975, %r993;
	mov.b32 	%r980, 32;
	// begin inline asm
	{
    .reg .pred p;
    and.b32 %r978, %r985, %r980;    setp.ne.u32 p, %r978, 0;
    vote.ballot.sync.b32 %r978, p, 0xffffffff;
    @!p not.b32 %r978, %r978;
}

	// end inline asm
	and.b32  	%r995, %r978, %r994;
	mov.b32 	%r983, 64;
	// begin inline asm
	{
    .reg .pred p;
    and.b32 %r981, %r985, %r983;    setp.ne.u32 p, %r981, 0;
    vote.ballot.sync.b32 %r981, p, 0xffffffff;
    @!p not.b32 %r981, %r981;
}

	// end inline asm
	and.b32  	%r996, %r981, %r995;
	mov.b32 	%r986, 128;
	// begin inline asm
	{
    .reg .pred p;
    and.b32 %r984, %r985, %r986;    setp.ne.u32 p, %r984, 0;
    vote.ballot.sync.b32 %r984, p, 0xffffffff;
    @!p not.b32 %r984, %r984;
}

	// end inline asm
	and.b32  	%r997, %r984, %r996;
	clz.b32 	%r998, %r997;
	sub.s32 	%r112, 31, %r998;
	and.b32  	%r999, %r431, %r997;
	popc.b32 	%r113, %r999;
	setp.ne.s32 	%p89, %r140, %r112;
	mov.b32 	%r1346, 0;
	@%p89 bra 	$L__BB15_125;
	shl.b32 	%r1000, %r1, 5;
	and.b32  	%r1001, %r1000, 31744;
	mov.u32 	%r1002, _ZZN3cub18CUB_300001_SM_10006detail10radix_sort29DeviceRadixSortOnesweepKernelINS1_5radix10policy_hubIyNS0_8NullTypeEyE10Policy1000ELNS0_9SortOrderE0EyS6_yiiNS1_21identity_decomposer_tEEEvPT5_SC_PT3_PKSD_PT1_PKSH_PT2_PKSL_T4_iiT6_E1s;
	add.s32 	%r1003, %r1002, %r1001;
	shr.u64 	%rd170, %rd409, %r492;
	cvt.u32.u64 	%r1005, %rd170;
	and.b32  	%r1006, %r1005, %r31;
	shl.b32 	%r1007, %r1006, 2;
	add.s32 	%r1008, %r1003, %r1007;
	atom.shared.add.u32 	%r1346, [%r1008], %r113;
$L__BB15_125:
	shfl.sync.idx.b32	%r1034|%p90, %r1346, %r112, 31, -1;
	add.s32 	%r116, %r113, %r1034;
	shr.u64 	%rd171, %rd410, %r492;
	cvt.u32.u64 	%r1036, %rd171;
	and.b32  	%r1031, %r1036, %r31;
	mov.b32 	%r1011, 1;
	// begin inline asm
	{
    .reg .pred p;
    and.b32 %r1009, %r1031, %r1011;    setp.ne.u32 p, %r1009, 0;
    vote.ballot.sync.b32 %r1009, p, 0xffffffff;
    @!p not.b32 %r1009, %r1009;
}

	// end inline asm
	mov.b32 	%r1014, 2;
	// begin inline asm
	{
    .reg .pred p;
    and.b32 %r1012, %r1031, %r1014;    setp.ne.u32 p, %r1012, 0;
    vote.ballot.sync.b32 %r1012, p, 0xffffffff;
    @!p not.b32 %r1012, %r1012;
}

	// end inline asm
	and.b32  	%r1037, %r1012, %r1009;
	mov.b32 	%r1017, 4;
	// begin inline asm
	{
    .reg .pred p;
    and.b32 %r1015, %r1031, %r1017;    setp.ne.u32 p, %r1015, 0;
    vote.ballot.sync.b32 %r1015, p, 0xffffffff;
    @!p not.b32 %r1015, %r1015;
}

	// end inline asm
	and.b32  	%r1038, %r1015, %r1037;
	mov.b32 	%r1020, 8;
	// begin inline asm
	{
    .reg .pred p;
    and.b32 %r1018, %r1031, %r1020;    setp.ne.u32 p, %r1018, 0;
    vote.ballot.sync.b32 %r1018, p, 0xffffffff;
    @!p not.b32 %r1018, %r1018;
}

	// end inline asm
	and.b32  	%r1039, %r1018, %r1038;
	mov.b32 	%r1023, 16;
	// begin inline asm
	{
    .reg .pred p;
    and.b32 %r1021, %r1031, %r1023;    setp.ne.u32 p, %r1021, 0;
    vote.ballot.sync.b32 %r1021, p, 0xffffffff;
    @!p not.b32 %r1021, %r1021;
}

	// end inline asm
	and.b32  	%r1040, %r1021, %r1039;
	mov.b32 	%r1026, 32;
	// begin inline asm
	{
    .reg .pred p;
    and.b32 %r1024, %r1031, %r1026;    setp.ne.u32 p, %r1024, 0;
    vote.ballot.sync.b32 %r1024, p, 0xffffffff;
    @!p not.b32 %r1024, %r1024;
}

	// end inline asm
	and.b32  	%r1041, %r1024, %r1040;
	mov.b32 	%r1029, 64;
	// begin inline asm
	{
    .reg .pred p;
    and.b32 %r1027, %r1031, %r1029;    setp.ne.u32 p, %r1027, 0;
    vote.ballot.sync.b32 %r1027, p, 0xffffffff;
    @!p not.b32 %r1027, %r1027;
}

	// end inline asm
	and.b32  	%r1042, %r1027, %r1041;
	mov.b32 	%r1032, 128;
	// begin inline asm
	{
    .reg .pred p;
    and.b32 %r1030, %r1031, %r1032;    setp.ne.u32 p, %r1030, 0;
    vote.ballot.sync.b32 %r1030, p, 0xffffffff;
    @!p not.b32 %r1030, %r1030;
}

	// end inline asm
	and.b32  	%r1043, %r1030, %r1042;
	clz.b32 	%r1044, %r1043;
	sub.s32 	%r117, 31, %r1044;
	and.b32  	%r1045, %r431, %r1043;
	popc.b32 	%r118, %r1045;
	setp.ne.s32 	%p91, %r140, %r117;
	mov.b32 	%r1347, 0;
	@%p91 bra 	$L__BB15_127;
	shl.b32 	%r1046, %r1, 5;
	and.b32  	%r1047, %r1046, 31744;
	mov.u32 	%r1048, _ZZN3cub18CUB_300001_SM_10006detail10radix_sort29DeviceRadixSortOnesweepKernelINS1_5radix10policy_hubIyNS0_8NullTypeEyE10Policy1000ELNS0_9SortOrderE0EyS6_yiiNS1_21identity_decomposer_tEEEvPT5_SC_PT3_PKSD_PT1_PKSH_PT2_PKSL_T4_iiT6_E1s;
	add.s32 	%r1049, %r1048, %r1047;
	shr.u64 	%rd172, %rd410, %r492;
	cvt.u32.u64 	%r1051, %rd172;
	and.b32  	%r1052, %r1051, %r31;
	shl.b32 	%r1053, %r1052, 2;
	add.s32 	%r1054, %r1049, %r1053;
	atom.shared.add.u32 	%r1347, [%r1054], %r118;
$L__BB15_127:
	shfl.sync.idx.b32	%r1080|%p92, %r1347, %r117, 31, -1;
	add.s32 	%r121, %r118, %r1080;
	shr.u64 	%rd173, %rd411, %r492;
	cvt.u32.u64 	%r1082, %rd173;
	and.b32  	%r1077, %r1082, %r31;
	mov.b32 	%r1057, 1;
	// begin inline asm
	{
    .reg .pred p;
    and.b32 %r1055, %r1077, %r1057;    setp.ne.u32 p, %r1055, 0;
    vote.ballot.sync.b32 %r1055, p, 0xffffffff;
    @!p not.b32 %r1055, %r1055;
}

	// end inline asm
	mov.b32 	%r1060, 2;
	// begin inline asm
	{
    .reg .pred p;
    and.b32 %r1058, %r1077, %r1060;    setp.ne.u32 p, %r1058, 0;
    vote.ballot.sync.b32 %r1058, p, 0xffffffff;
    @!p not.b32 %r1058, %r1058;
}

	// end inline asm
	and.b32  	%r1083, %r1058, %r1055;
	mov.b32 	%r1063, 4;
	// begin inline asm
	{
    .reg .pred p;
    and.b32 %r1061, %r1077, %r1063;    setp.ne.u32 p, %r1061, 0;
    vote.ballot.sync.b32 %r1061, p, 0xffffffff;
    @!p not.b32 %r1061, %r1061;
}

	// end inline asm
	and.b32  	%r1084, %r1061, %r1083;
	mov.b32 	%r1066, 8;
	// begin inline asm
	{
    .reg .pred p;
    and.b32 %r1064, %r1077, %r1066;    setp.ne.u32 p, %r1064, 0;
    vote.ballot.sync.b32 %r1064, p, 0xffffffff;
    @!p not.b32 %r1064, %r1064;
}

	// end inline asm
	and.b32  	%r1085, %r1064, %r1084;
	mov.b32 	%r1069, 16;
	// begin inline asm
	{
    .reg .pred p;
    and.b32 %r1067, %r1077, %r1069;    setp.ne.u32 p, %r1067, 0;
    vote.ballot.sync.b32 %r1067, p, 0xffffffff;
    @!p not.b32 %r1067, %r1067;
}

	// end inline asm
	and.b32  	%r1086, %r1067, %r1085;
	mov.b32 	%r1072, 32;
	// begin inline asm
	{
    .reg .pred p;
    and.b32 %r1070, %r1077, %r1072;    setp.ne.u32 p, %r1070, 0;
    vote.ballot.sync.b32 %r1070, p, 0xffffffff;
    @!p not.b32 %r1070, %r1070;
}

	// end inline asm
	and.b32  	%r1087, %r1070, %r1086;
	mov.b32 	%r1075, 64;
	// begin inline asm
	{
    .reg .pred p;
    and.b32 %r1073, %r1077, %r1075;    setp.ne.u32 p, %r1073, 0;
    vote.ballot.sync.b32 %r1073, p, 0xffffffff;
    @!p not.b32 %r1073, %r1073;
}

	// end inline asm
	and.b32  	%r1088, %r1073, %r1087;
	mov.b32 	%r1078, 128;
	// begin inline asm
	{
    .reg .pred p;
    and.b32 %r1076, %r1077, %r1078;    setp.ne.u32 p, %r1076, 0;
    vote.ballot.sync.b32 %r1076, p, 0xffffffff;
    @!p not.b32 %r1076, %r1076;
}

	// end inline asm
	and.b32  	%r1089, %r1076, %r1088;
	clz.b32 	%r1090, %r1089;
	sub.s32 	%r122, 31, %r1090;
	and.b32  	%r1091, %r431, %r1089;
	popc.b32 	%r123, %r1091;
	setp.ne.s32 	%p93, %r140, %r122;
	mov.b32 	%r1348, 0;
	@%p93 bra 	$L__BB15_129;
	shl.b32 	%r1092, %r1, 5;
	and.b32  	%r1093, %r1092, 31744;
	mov.u32 	%r1094, _ZZN3cub18CUB_300001_SM_10006detail10radix_sort29DeviceRadixSortOnesweepKernelINS1_5radix10policy_hubIyNS0_8NullTypeEyE10Policy1000ELNS0_9SortOrderE0EyS6_yiiNS1_21identity_decomposer_tEEEvPT5_SC_PT3_PKSD_PT1_PKSH_PT2_PKSL_T4_iiT6_E1s;
	add.s32 	%r1095, %r1094, %r1093;
	shr.u64 	%rd174, %rd411, %r492;
	cvt.u32.u64 	%r1097, %rd174;
	and.b32  	%r1098, %r1097, %r31;
	shl.b32 	%r1099, %r1098, 2;
	add.s32 	%r1100, %r1095, %r1099;
	atom.shared.add.u32 	%r1348, [%r1100], %r123;
$L__BB15_129:
	shfl.sync.idx.b32	%r1101|%p95, %r1348, %r122, 31, -1;
	add.s32 	%r1102, %r123, %r1101;
	bar.sync 	0;
	shl.b32 	%r1103, %r56, 3;
	mov.u32 	%r1104, _ZZN3cub18CUB_300001_SM_10006detail10radix_sort29DeviceRadixSortOnesweepKernelINS1_5radix10policy_hubIyNS0_8NullTypeEyE10Policy1000ELNS0_9SortOrderE0EyS6_yiiNS1_21identity_decomposer_tEEEvPT5_SC_PT3_PKSD_PT1_PKSH_PT2_PKSL_T4_iiT6_E1s;
	add.s32 	%r1105, %r1104, %r1103;
	st.shared.u64 	[%r1105+-8], %rd397;
	shl.b32 	%r1106, %r61, 3;
	add.s32 	%r1107, %r1104, %r1106;
	st.shared.u64 	[%r1107+-8], %rd398;
	shl.b32 	%r1108, %r66, 3;
	add.s32 	%r1109, %r1104, %r1108;
	st.shared.u64 	[%r1109+-8], %rd399;
	shl.b32 	%r1110, %r71, 3;
	add.s32 	%r1111, %r1104, %r1110;
	st.shared.u64 	[%r1111+-8], %rd400;
	shl.b32 	%r1112, %r76, 3;
	add.s32 	%r1113, %r1104, %r1112;
	st.shared.u64 	[%r1113+-8], %rd401;
	shl.b32 	%r1114, %r81, 3;
	add.s32 	%r1115, %r1104, %r1114;
	st.shared.u64 	[%r1115+-8], %rd402;
	shl.b32 	%r1116, %r86, 3;
	add.s32 	%r1117, %r1104, %r1116;
	st.shared.u64 	[%r1117+-8], %rd403;
	shl.b32 	%r1118, %r91, 3;
	add.s32 	%r1119, %r1104, %r1118;
	st.shared.u64 	[%r1119+-8], %rd404;
	shl.b32 	%r1120, %r96, 3;
	add.s32 	%r1121, %r1104, %r1120;
	st.shared.u64 	[%r1121+-8], %rd405;
	shl.b32 	%r1122, %r101, 3;
	add.s32 	%r1123, %r1104, %r1122;
	st.shared.u64 	[%r1123+-8], %rd406;
	shl.b32 	%r1124, %r106, 3;
	add.s32 	%r1125, %r1104, %r1124;
	st.shared.u64 	[%r1125+-8], %rd407;
	shl.b32 	%r1126, %r111, 3;
	add.s32 	%r1127, %r1104, %r1126;
	st.shared.u64 	[%r1127+-8], %rd408;
	shl.b32 	%r1128, %r116, 3;
	add.s32 	%r1129, %r1104, %r1128;
	st.shared.u64 	[%r1129+-8], %rd409;
	shl.b32 	%r1130, %r121, 3;
	add.s32 	%r1131, %r1104, %r1130;
	st.shared.u64 	[%r1131+-8], %rd410;
	shl.b32 	%r1132, %r1102, 3;
	add.s32 	%r1133, %r1104, %r1132;
	st.shared.u64 	[%r1133+-8], %rd411;
	shl.b32 	%r1134, %r1, 3;
	add.s32 	%r1135, %r1104, %r1134;
	add.s32 	%r126, %r1135, 46080;
	@%p64 bra 	$L__BB15_137;
	ld.param.u64 	%rd381, [_ZN3cub18CUB_300001_SM_10006detail10radix_sort29DeviceRadixSortOnesweepKernelINS1_5radix10policy_hubIyNS0_8NullTypeEyE10Policy1000ELNS0_9SortOrderE0EyS6_yiiNS1_21identity_decomposer_tEEEvPT5_SC_PT3_PKSD_PT1_PKSH_PT2_PKSL_T4_iiT6__param_3];
	cvta.to.global.u64 	%rd175, %rd381;
	shl.b64 	%rd176, %rd67, 3;
	add.s64 	%rd177, %rd175, %rd176;
	ld.global.u64 	%rd178, [%rd177];
	cvt.s64.s32 	%rd179, %r50;
	sub.s64 	%rd413, %rd178, %rd179;
	st.shared.u64 	[%r126], %rd413;
	setp.lt.s32 	%p96, %r4, 1;
	mov.u32 	%r1352, %r1329;
	@%p96 bra 	$L__BB15_136;
	mov.b32 	%r1350, -1;
	mov.u32 	%r1349, %r4;
	mov.u32 	%r1352, %r1329;
$L__BB15_132:
	ld.param.u64 	%rd374, [_ZN3cub18CUB_300001_SM_10006detail10radix_sort29DeviceRadixSortOnesweepKernelINS1_5radix10policy_hubIyNS0_8NullTypeEyE10Policy1000ELNS0_9SortOrderE0EyS6_yiiNS1_21identity_decomposer_tEEEvPT5_SC_PT3_PKSD_PT1_PKSH_PT2_PKSL_T4_iiT6__param_0];
	add.s32 	%r130, %r1349, -1;
	shl.b32 	%r1137, %r130, 8;
	add.s32 	%r1138, %r1137, %r1;
	cvta.to.global.u64 	%rd180, %rd374;
	mul.wide.s32 	%rd181, %r1138, 4;
	add.s64 	%rd75, %rd180, %rd181;
$L__BB15_133:
	membar.cta;
	ld.volatile.global.u32 	%r131, [%rd75];
	setp.eq.s32 	%p97, %r131, 0;
	@%p97 bra 	$L__BB15_133;
	and.b32  	%r1139, %r131, 1073741823;
	add.s32 	%r1352, %r1139, %r1352;
	setp.gt.s32 	%p98, %r131, -1;
	vote.sync.ballot.b32 	%r1350, %p98, %r1350;
	setp.gt.u32 	%p100, %r1349, 1;
	and.pred  	%p101, %p98, %p100;
	mov.u32 	%r1349, %r130;
	@%p101 bra 	$L__BB15_132;
	ld.shared.u64 	%rd413, [%r126];
$L__BB15_136:
	ld.param.u64 	%rd375, [_ZN3cub18CUB_300001_SM_10006detail10radix_sort29DeviceRadixSortOnesweepKernelINS1_5radix10policy_hubIyNS0_8NullTypeEyE10Policy1000ELNS0_9SortOrderE0EyS6_yiiNS1_21identity_decomposer_tEEEvPT5_SC_PT3_PKSD_PT1_PKSH_PT2_PKSL_T4_iiT6__param_0];
	or.b32  	%r1140, %r1352, -2147483648;
	cvta.to.global.u64 	%rd182, %rd375;
	shl.b32 	%r1141, %r4, 8;
	add.s32 	%r1142, %r1141, %r1;
	mul.wide.s32 	%rd183, %r1142, 4;
	add.s64 	%rd184, %rd182, %rd183;
	st.volatile.global.u32 	[%rd184], %r1140;
	sub.s32 	%r1143, %r1352, %r1329;
	cvt.s64.s32 	%rd185, %r1143;
	add.s64 	%rd186, %rd413, %rd185;
	st.shared.u64 	[%r126], %rd186;
$L__BB15_137:
	ld.param.u32 	%r1316, [_ZN3cub18CUB_300001_SM_10006detail10radix_sort29DeviceRadixSortOnesweepKernelINS1_5radix10policy_hubIyNS0_8NullTypeEyE10Policy1000ELNS0_9SortOrderE0EyS6_yiiNS1_21identity_decomposer_tEEEvPT5_SC_PT3_PKSD_PT1_PKSH_PT2_PKSL_T4_iiT6__param_8];
	ld.param.u64 	%rd378, [_ZN3cub18CUB_300001_SM_10006detail10radix_sort29DeviceRadixSortOnesweepKernelINS1_5radix10policy_hubIyNS0_8NullTypeEyE10Policy1000ELNS0_9SortOrderE0EyS6_yiiNS1_21identity_decomposer_tEEEvPT5_SC_PT3_PKSD_PT1_PKSH_PT2_PKSL_T4_iiT6__param_2];
	setp.gt.u32 	%p102, %r1, 255;
	mad.lo.s32 	%r135, %r4, 5760, 5760;
	setp.lt.s32 	%p103, %r135, %r1316;
	setp.eq.s64 	%p104, %rd378, 0;
	or.pred  	%p105, %p104, %p103;
	or.pred  	%p106, %p102, %p105;
	@%p106 bra 	$L__BB15_139;
	ld.param.u64 	%rd379, [_ZN3cub18CUB_300001_SM_10006detail10radix_sort29DeviceRadixSortOnesweepKernelINS1_5radix10policy_hubIyNS0_8NullTypeEyE10Policy1000ELNS0_9SortOrderE0EyS6_yiiNS1_21identity_decomposer_tEEEvPT5_SC_PT3_PKSD_PT1_PKSH_PT2_PKSL_T4_iiT6__param_2];
	ld.shared.u64 	%rd187, [%r126];
	cvt.s64.s32 	%rd188, %r1329;
	cvt.s64.s32 	%rd189, %r50;
	add.s64 	%rd190, %rd189, %rd188;
	add.s64 	%rd191, %rd190, %rd187;
	cvta.to.global.u64 	%rd192, %rd379;
	shl.b64 	%rd193, %rd67, 3;
	add.s64 	%rd194, %rd192, %rd193;
	st.global.u64 	[%rd194], %rd191;
$L__BB15_139:
	ld.param.u32 	%r1317, [_ZN3cub18CUB_300001_SM_10006detail10radix_sort29DeviceRadixSortOnesweepKernelINS1_5radix10policy_hubIyNS0_8NullTypeEyE10Policy1000ELNS0_9SortOrderE0EyS6_yiiNS1_21identity_decomposer_tEEEvPT5_SC_PT3_PKSD_PT1_PKSH_PT2_PKSL_T4_iiT6__param_8];
	setp.gt.s32 	%p107, %r135, %r1317;
	bar.sync 	0;
	@%p107 bra 	$L__BB15_141;
	ld.shared.u64 	%rd195, [%r126+-46080];
	shr.u64 	%rd196, %rd195, %r492;
	cvt.u32.u64 	%r1145, %rd196;
	and.b32  	%r1146, %r1145, %r31;
	shl.b32 	%r1147, %r1146, 3;
	add.s32 	%r1149, %r1104, 46080;
	add.s32 	%r1150, %r1149, %r1147;
	ld.shared.u64 	%rd197, [%r1150];
	add.s64 	%rd198, %rd197, %rd67;
	shl.b64 	%rd199, %rd198, 3;
	add.s64 	%rd200, %rd66, %rd199;
	st.global.u64 	[%rd200], %rd195;
	bar.warp.sync 	-1;
	ld.shared.u64 	%rd201, [%r126+-43008];
	shr.u64 	%rd202, %rd201, %r492;
	cvt.u32.u64 	%r1151, %rd202;
	and.b32  	%r1152, %r1151, %r31;
	shl.b32 	%r1153, %r1152, 3;
	add.s32 	%r1154, %r1149, %r1153;
	ld.shared.u64 	%rd203, [%r1154];
	add.s64 	%rd204, %rd203, %rd67;
	shl.b64 	%rd205, %rd204, 3;
	add.s64 	%rd206, %rd66, %rd205;
	st.global.u64 	[%rd206+3072], %rd201;
	bar.warp.sync 	-1;
	ld.shared.u64 	%rd207, [%r126+-39936];
	shr.u64 	%rd208, %rd207, %r492;
	cvt.u32.u64 	%r1155, %rd208;
	and.b32  	%r1156, %r1155, %r31;
	shl.b32 	%r1157, %r1156, 3;
	add.s32 	%r1158, %r1149, %r1157;
	ld.shared.u64 	%rd209, [%r1158];
	add.s64 	%rd210, %rd209, %rd67;
	shl.b64 	%rd211, %rd210, 3;
	add.s64 	%rd212, %rd66, %rd211;
	st.global.u64 	[%rd212+6144], %rd207;
	bar.warp.sync 	-1;
	ld.shared.u64 	%rd213, [%r126+-36864];
	shr.u64 	%rd214, %rd213, %r492;
	cvt.u32.u64 	%r1159, %rd214;
	and.b32  	%r1160, %r1159, %r31;
	shl.b32 	%r1161, %r1160, 3;
	add.s32 	%r1162, %r1149, %r1161;
	ld.shared.u64 	%rd215, [%r1162];
	add.s64 	%rd216, %rd215, %rd67;
	shl.b64 	%rd217, %rd216, 3;
	add.s64 	%rd218, %rd66, %rd217;
	st.global.u64 	[%rd218+9216], %rd213;
	bar.warp.sync 	-1;
	ld.shared.u64 	%rd219, [%r126+-33792];
	shr.u64 	%rd220, %rd219, %r492;
	cvt.u32.u64 	%r1163, %rd220;
	and.b32  	%r1164, %r1163, %r31;
	shl.b32 	%r1165, %r1164, 3;
	add.s32 	%r1166, %r1149, %r1165;
	ld.shared.u64 	%rd221, [%r1166];
	add.s64 	%rd222, %rd221, %rd67;
	shl.b64 	%rd223, %rd222, 3;
	add.s64 	%rd224, %rd66, %rd223;
	st.global.u64 	[%rd224+12288], %rd219;
	bar.warp.sync 	-1;
	ld.shared.u64 	%rd225, [%r126+-30720];
	shr.u64 	%rd226, %rd225, %r492;
	cvt.u32.u64 	%r1167, %rd226;
	and.b32  	%r1168, %r1167, %r31;
	shl.b32 	%r1169, %r1168, 3;
	add.s32 	%r1170, %r1149, %r1169;
	ld.shared.u64 	%rd227, [%r1170];
	add.s64 	%rd228, %rd227, %rd67;
	shl.b64 	%rd229, %rd228, 3;
	add.s64 	%rd230, %rd66, %rd229;
	st.global.u64 	[%rd230+15360], %rd225;
	bar.warp.sync 	-1;
	ld.shared.u64 	%rd231, [%r126+-27648];
	shr.u64 	%rd232, %rd231, %r492;
	cvt.u32.u64 	%r1171, %rd232;
	and.b32  	%r1172, %r1171, %r31;
	shl.b32 	%r1173, %r1172, 3;
	add.s32 	%r1174, %r1149, %r1173;
	ld.shared.u64 	%rd233, [%r1174];
	add.s64 	%rd234, %rd233, %rd67;
	shl.b64 	%rd235, %rd234, 3;
	add.s64 	%rd236, %rd66, %rd235;
	st.global.u64 	[%rd236+18432], %rd231;
	bar.warp.sync 	-1;
	ld.shared.u64 	%rd237, [%r126+-24576];
	shr.u64 	%rd238, %rd237, %r492;
	cvt.u32.u64 	%r1175, %rd238;
	and.b32  	%r1176, %r1175, %r31;
	shl.b32 	%r1177, %r1176, 3;
	add.s32 	%r1178, %r1149, %r1177;
	ld.shared.u64 	%rd239, [%r1178];
	add.s64 	%rd240, %rd239, %rd67;
	shl.b64 	%rd241, %rd240, 3;
	add.s64 	%rd242, %rd66, %rd241;
	st.global.u64 	[%rd242+21504], %rd237;
	bar.warp.sync 	-1;
	ld.shared.u64 	%rd243, [%r126+-21504];
	shr.u64 	%rd244, %rd243, %r492;
	cvt.u32.u64 	%r1179, %rd244;
	and.b32  	%r1180, %r1179, %r31;
	shl.b32 	%r1181, %r1180, 3;
	add.s32 	%r1182, %r1149, %r1181;
	ld.shared.u64 	%rd245, [%r1182];
	add.s64 	%rd246, %rd245, %rd67;
	shl.b64 	%rd247, %rd246, 3;
	add.s64 	%rd248, %rd66, %rd247;
	st.global.u64 	[%rd248+24576], %rd243;
	bar.warp.sync 	-1;
	ld.shared.u64 	%rd249, [%r126+-18432];
	shr.u64 	%rd250, %rd249, %r492;
	cvt.u32.u64 	%r1183, %rd250;
	and.b32  	%r1184, %r1183, %r31;
	shl.b32 	%r1185, %r1184, 3;
	add.s32 	%r1186, %r1149, %r1185;
	ld.shared.u64 	%rd251, [%r1186];
	add.s64 	%rd252, %rd251, %rd67;
	shl.b64 	%rd253, %rd252, 3;
	add.s64 	%rd254, %rd66, %rd253;
	st.global.u64 	[%rd254+27648], %rd249;
	bar.warp.sync 	-1;
	ld.shared.u64 	%rd255, [%r126+-15360];
	shr.u64 	%rd256, %rd255, %r492;
	cvt.u32.u64 	%r1187, %rd256;
	and.b32  	%r1188, %r1187, %r31;
	shl.b32 	%r1189, %r1188, 3;
	add.s32 	%r1190, %r1149, %r1189;
	ld.shared.u64 	%rd257, [%r1190];
	add.s64 	%rd258, %rd257, %rd67;
	shl.b64 	%rd259, %rd258, 3;
	add.s64 	%rd260, %rd66, %rd259;
	st.global.u64 	[%rd260+30720], %rd255;
	bar.warp.sync 	-1;
	ld.shared.u64 	%rd261, [%r126+-12288];
	shr.u64 	%rd262, %rd261, %r492;
	cvt.u32.u64 	%r1191, %rd262;
	and.b32  	%r1192, %r1191, %r31;
	shl.b32 	%r1193, %r1192, 3;
	add.s32 	%r1194, %r1149, %r1193;
	ld.shared.u64 	%rd263, [%r1194];
	add.s64 	%rd264, %rd263, %rd67;
	shl.b64 	%rd265, %rd264, 3;
	add.s64 	%rd266, %rd66, %rd265;
	st.global.u64 	[%rd266+33792], %rd261;
	bar.warp.sync 	-1;
	ld.shared.u64 	%rd267, [%r126+-9216];
	shr.u64 	%rd268, %rd267, %r492;
	cvt.u32.u64 	%r1195, %rd268;
	and.b32  	%r1196, %r1195, %r31;
	shl.b32 	%r1197, %r1196, 3;
	add.s32 	%r1198, %r1149, %r1197;
	ld.shared.u64 	%rd269, [%r1198];
	add.s64 	%rd270, %rd269, %rd67;
	shl.b64 	%rd271, %rd270, 3;
	add.s64 	%rd272, %rd66, %rd271;
	st.global.u64 	[%rd272+36864], %rd267;
	bar.warp.sync 	-1;
	ld.shared.u64 	%rd273, [%r126+-6144];
	shr.u64 	%rd274, %rd273, %r492;
	cvt.u32.u64 	%r1199, %rd274;
	and.b32  	%r1200, %r1199, %r31;
	shl.b32 	%r1201, %r1200, 3;
	add.s32 	%r1202, %r1149, %r1201;
	ld.shared.u64 	%rd275, [%r1202];
	add.s64 	%rd276, %rd275, %rd67;
	shl.b64 	%rd277, %rd276, 3;
	add.s64 	%rd278, %rd66, %rd277;
	st.global.u64 	[%rd278+39936], %rd273;
	bar.warp.sync 	-1;
	ld.shared.u64 	%rd279, [%r126+-3072];
	shr.u64 	%rd280, %rd279, %r492;
	cvt.u32.u64 	%r1203, %rd280;
	and.b32  	%r1204, %r1203, %r31;
	shl.b32 	%r1205, %r1204, 3;
	add.s32 	%r1206, %r1149, %r1205;
	ld.shared.u64 	%rd281, [%r1206];
	add.s64 	%rd282, %rd281, %rd67;
	shl.b64 	%rd283, %rd282, 3;
	add.s64 	%rd284, %rd66, %rd283;
	st.global.u64 	[%rd284+43008], %rd279;
	bar.warp.sync 	-1;
	bra.uni 	$L__BB15_172;
$L__BB15_141:
	ld.param.u32 	%r1318, [_ZN3cub18CUB_300001_SM_10006detail10radix_sort29DeviceRadixSortOnesweepKernelINS1_5radix10policy_hubIyNS0_8NullTypeEyE10Policy1000ELNS0_9SortOrderE0EyS6_yiiNS1_21identity_decomposer_tEEEvPT5_SC_PT3_PKSD_PT1_PKSH_PT2_PKSL_T4_iiT6__param_8];
	mad.lo.s32 	%r136, %r4, -5760, %r1318;
	setp.ge.s32 	%p108, %r1, %r136;
	@%p108 bra 	$L__BB15_143;
	ld.shared.u64 	%rd285, [%r126+-46080];
	shr.u64 	%rd286, %rd285, %r492;
	cvt.u32.u64 	%r1208, %rd286;
	and.b32  	%r1209, %r1208, %r31;
	shl.b32 	%r1210, %r1209, 3;
	add.s32 	%r1212, %r1104, %r1210;
	ld.shared.u64 	%rd287, [%r1212+46080];
	add.s64 	%rd288, %rd287, %rd67;
	shl.b64 	%rd289, %rd288, 3;
	add.s64 	%rd290, %rd66, %rd289;
	st.global.u64 	[%rd290], %rd285;
$L__BB15_143:
	bar.warp.sync 	-1;
	add.s32 	%r1213, %r1, 384;
	setp.ge.s32 	%p109, %r1213, %r136;
	@%p109 bra 	$L__BB15_145;
	ld.shared.u64 	%rd291, [%r126+-43008];
	shr.u64 	%rd292, %rd291, %r492;
	cvt.u32.u64 	%r1215, %rd292;
	and.b32  	%r1216, %r1215, %r31;
	shl.b32 	%r1217, %r1216, 3;
	add.s32 	%r1219, %r1104, %r1217;
	ld.shared.u64 	%rd293, [%r1219+46080];
	add.s64 	%rd294, %rd293, %rd67;
	shl.b64 	%rd295, %rd294, 3;
	add.s64 	%rd296, %rd66, %rd295;
	st.global.u64 	[%rd296+3072], %rd291;
$L__BB15_145:
	bar.warp.sync 	-1;
	add.s32 	%r1220, %r1, 768;
	setp.ge.s32 	%p110, %r1220, %r136;
	@%p110 bra 	$L__BB15_147;
	ld.shared.u64 	%rd297, [%r126+-39936];
	shr.u64 	%rd298, %rd297, %r492;
	cvt.u32.u64 	%r1222, %rd298;
	and.b32  	%r1223, %r1222, %r31;
	shl.b32 	%r1224, %r1223, 3;
	add.s32 	%r1226, %r1104, %r1224;
	ld.shared.u64 	%rd299, [%r1226+46080];
	add.s64 	%rd300, %rd299, %rd67;
	shl.b64 	%rd301, %rd300, 3;
	add.s64 	%rd302, %rd66, %rd301;
	st.global.u64 	[%rd302+6144], %rd297;
$L__BB15_147:
	bar.warp.sync 	-1;
	add.s32 	%r1227, %r1, 1152;
	setp.ge.s32 	%p111, %r1227, %r136;
	@%p111 bra 	$L__BB15_149;
	ld.shared.u64 	%rd303, [%r126+-36864];
	shr.u64 	%rd304, %rd303, %r492;
	cvt.u32.u64 	%r1229, %rd304;
	and.b32  	%r1230, %r1229, %r31;
	shl.b32 	%r1231, %r1230, 3;
	add.s32 	%r1233, %r1104, %r1231;
	ld.shared.u64 	%rd305, [%r1233+46080];
	add.s64 	%rd306, %rd305, %rd67;
	shl.b64 	%rd307, %rd306, 3;
	add.s64 	%rd308, %rd66, %rd307;
	st.global.u64 	[%rd308+9216], %rd303;
$L__BB15_149:
	bar.warp.sync 	-1;
	add.s32 	%r1234, %r1, 1536;
	setp.ge.s32 	%p112, %r1234, %r136;
	@%p112 bra 	$L__BB15_151;
	ld.shared.u64 	%rd309, [%r126+-33792];
	shr.u64 	%rd310, %rd309, %r492;
	cvt.u32.u64 	%r1236, %rd310;
	and.b32  	%r1237, %r1236, %r31;
	shl.b32 	%r1238, %r1237, 3;
	add.s32 	%r1240, %r1104, %r1238;
	ld.shared.u64 	%rd311, [%r1240+46080];
	add.s64 	%rd312, %rd311, %rd67;
	shl.b64 	%rd313, %rd312, 3;
	add.s64 	%rd314, %rd66, %rd313;
	st.global.u64 	[%rd314+12288], %rd309;
$L__BB15_151:
	bar.warp.sync 	-1;
	add.s32 	%r1241, %r1, 1920;
	setp.ge.s32 	%p113, %r1241, %r136;
	@%p113 bra 	$L__BB15_153;
	ld.shared.u64 	%rd315, [%r126+-30720];
	shr.u64 	%rd316, %rd315, %r492;
	cvt.u32.u64 	%r1243, %rd316;
	and.b32  	%r1244, %r1243, %r31;
	shl.b32 	%r1245, %r1244, 3;
	add.s32 	%r1247, %r1104, %r1245;
	ld.shared.u64 	%rd317, [%r1247+46080];
	add.s64 	%rd318, %rd317, %rd67;
	shl.b64 	%rd319, %rd318, 3;
	add.s64 	%rd320, %rd66, %rd319;
	st.global.u64 	[%rd320+15360], %rd315;
$L__BB15_153:
	bar.warp.sync 	-1;
	add.s32 	%r1248, %r1, 2304;
	setp.ge.s32 	%p114, %r1248, %r136;
	@%p114 bra 	$L__BB15_155;
	ld.shared.u64 	%rd321, [%r126+-27648];
	shr.u64 	%rd322, %rd321, %r492;
	cvt.u32.u64 	%r1250, %rd322;
	and.b32  	%r1251, %r1250, %r31;
	shl.b32 	%r1252, %r1251, 3;
	add.s32 	%r1254, %r1104, %r1252;
	ld.shared.u64 	%rd323, [%r1254+46080];
	add.s64 	%rd324, %rd323, %rd67;
	shl.b64 	%rd325, %rd324, 3;
	add.s64 	%rd326, %rd66, %rd325;
	st.global.u64 	[%rd326+18432], %rd321;
$L__BB15_155:
	bar.warp.sync 	-1;
	add.s32 	%r1255, %r1, 2688;
	setp.ge.s32 	%p115, %r1255, %r136;
	@%p115 bra 	$L__BB15_157;
	ld.shared.u64 	%rd327, [%r126+-24576];
	shr.u64 	%rd328, %rd327, %r492;
	cvt.u32.u64 	%r1257, %rd328;
	and.b32  	%r1258, %r1257, %r31;
	shl.b32 	%r1259, %r1258, 3;
	add.s32 	%r1261, %r1104, %r1259;
	ld.shared.u64 	%rd329, [%r1261+46080];
	add.s64 	%rd330, %rd329, %rd67;
	shl.b64 	%rd331, %rd330, 3;
	add.s64 	%rd332, %rd66, %rd331;
	st.global.u64 	[%rd332+21504], %rd327;
$L__BB15_157:
	bar.warp.sync 	-1;
	or.b32  	%r1262, %r1, 3072;
	setp.ge.s32 	%p116, %r1262, %r136;
	@%p116 bra 	$L__BB15_159;
	ld.shared.u64 	%rd333, [%r126+-21504];
	shr.u64 	%rd334, %rd333, %r492;
	cvt.u32.u64 	%r1264, %rd334;
	and.b32  	%r1265, %r1264, %r31;
	shl.b32 	%r1266, %r1265, 3;
	add.s32 	%r1268, %r1104, %r1266;
	ld.shared.u64 	%rd335, [%r1268+46080];
	add.s64 	%rd336, %rd335, %rd67;
	shl.b64 	%rd337, %rd336, 3;
	add.s64 	%rd338, %rd66, %rd337;
	st.global.u64 	[%rd338+24576], %rd333;
$L__BB15_159:
	bar.warp.sync 	-1;
	add.s32 	%r1269, %r1, 3456;
	setp.ge.s32 	%p117, %r1269, %r136;
	@%p117 bra 	$L__BB15_161;
	ld.shared.u64 	%rd339, [%r126+-18432];
	shr.u64 	%rd340, %rd339, %r492;
	cvt.u32.u64 	%r1271, %rd340;
	and.b32  	%r1272, %r1271, %r31;
	shl.b32 	%r1273, %r1272, 3;
	add.s32 	%r1275, %r1104, %r1273;
	ld.shared.u64 	%rd341, [%r1275+46080];
	add.s64 	%rd342, %rd341, %rd67;
	shl.b64 	%rd343, %rd342, 3;
	add.s64 	%rd344, %rd66, %rd343;
	st.global.u64 	[%rd344+27648], %rd339;
$L__BB15_161:
	bar.warp.sync 	-1;
	add.s32 	%r1276, %r1, 3840;
	setp.ge.s32 	%p118, %r1276, %r136;
	@%p118 bra 	$L__BB15_163;
	ld.shared.u64 	%rd345, [%r126+-15360];
	shr.u64 	%rd346, %rd345, %r492;
	cvt.u32.u64 	%r1278, %rd346;
	and.b32  	%r1279, %r1278, %r31;
	shl.b32 	%r1280, %r1279, 3;
	add.s32 	%r1282, %r1104, %r1280;
	ld.shared.u64 	%rd347, [%r1282+46080];
	add.s64 	%rd348, %rd347, %rd67;
	shl.b64 	%rd349, %rd348, 3;
	add.s64 	%rd350, %rd66, %rd349;
	st.global.u64 	[%rd350+30720], %rd345;
$L__BB15_163:
	bar.warp.sync 	-1;
	add.s32 	%r1283, %r1, 4224;
	setp.ge.s32 	%p119, %r1283, %r136;
	@%p119 bra 	$L__BB15_165;
	ld.shared.u64 	%rd351, [%r126+-12288];
	shr.u64 	%rd352, %rd351, %r492;
	cvt.u32.u64 	%r1285, %rd352;
	and.b32  	%r1286, %r1285, %r31;
	shl.b32 	%r1287, %r1286, 3;
	add.s32 	%r1289, %r1104, %r1287;
	ld.shared.u64 	%rd353, [%r1289+46080];
	add.s64 	%rd354, %rd353, %rd67;
	shl.b64 	%rd355, %rd354, 3;
	add.s64 	%rd356, %rd66, %rd355;
	st.global.u64 	[%rd356+33792], %rd351;
$L__BB15_165:
	bar.warp.sync 	-1;
	add.s32 	%r1290, %r1, 4608;
	setp.ge.s32 	%p120, %r1290, %r136;
	@%p120 bra 	$L__BB15_167;
	ld.shared.u64 	%rd357, [%r126+-9216];
	shr.u64 	%rd358, %rd357, %r492;
	cvt.u32.u64 	%r1292, %rd358;
	and.b32  	%r1293, %r1292, %r31;
	shl.b32 	%r1294, %r1293, 3;
	add.s32 	%r1296, %r1104, %r1294;
	ld.shared.u64 	%rd359, [%r1296+46080];
	add.s64 	%rd360, %rd359, %rd67;
	shl.b64 	%rd361, %rd360, 3;
	add.s64 	%rd362, %rd66, %rd361;
	st.global.u64 	[%rd362+36864], %rd357;
$L__BB15_167:
	bar.warp.sync 	-1;
	add.s32 	%r1297, %r1, 4992;
	setp.ge.s32 	%p121, %r1297, %r136;
	@%p121 bra 	$L__BB15_169;
	ld.shared.u64 	%rd363, [%r126+-6144];
	shr.u64 	%rd364, %rd363, %r492;
	cvt.u32.u64 	%r1299, %rd364;
	and.b32  	%r1300, %r1299, %r31;
	shl.b32 	%r1301, %r1300, 3;
	add.s32 	%r1303, %r1104, %r1301;
	ld.shared.u64 	%rd365, [%r1303+46080];
	add.s64 	%rd366, %rd365, %rd67;
	shl.b64 	%rd367, %rd366, 3;
	add.s64 	%rd368, %rd66, %rd367;
	st.global.u64 	[%rd368+39936], %rd363;
$L__BB15_169:
	bar.warp.sync 	-1;
	add.s32 	%r1304, %r1, 5376;
	ld.shared.u64 	%rd78, [%r126+-3072];
	shr.u64 	%rd369, %rd78, %r492;
	cvt.u32.u64 	%r1306, %rd369;
	and.b32  	%r1307, %r1306, %r31;
	shl.b32 	%r1308, %r1307, 3;
	add.s32 	%r1310, %r1104, %r1308;
	ld.shared.u64 	%rd370, [%r1310+46080];
	add.s64 	%rd79, %rd370, %rd67;
	setp.ge.s32 	%p122, %r1304, %r136;
	@%p122 bra 	$L__BB15_171;
	shl.b64 	%rd371, %rd79, 3;
	add.s64 	%rd372, %rd66, %rd371;
	st.global.u64 	[%rd372+43008], %rd78;
$L__BB15_171:
	bar.warp.sync 	-1;
$L__BB15_172:
	ret;

}


// ===== COMPILED SASS (sm_100) =====

	.target	sm_100

	.elftype	@"ET_EXEC"


//--------------------- .note.nv.tkinfo           --------------------------
	.section	.note.nv.tkinfo,"",@"SHT_NOTE"
	.sectionflags	@"SHF_NOTE_NV_TKINFO"
	.tkinfo
        /*0018*/ 	.word	0x00000002
        /*0030*/ 	.string	""
        /*0030*/ 	.string	"ptxas"
        /*0030*/ 	.string	"Cuda compilation tools, release 13.0, V13.0.88"
        /*0030*/ 	.string	"Build cuda_13.0.r13.0/compiler.36424714_0"
        /*0030*/ 	.string	"-arch sm_100 -m 64 "



//--------------------- .note.nv.cuinfo           --------------------------
	.section	.note.nv.cuinfo,"",@"SHT_NOTE"
	.sectionflags	@"SHF_NOTE_NV_CUINFO"
        /*0018*/ 	.short	0x0002
        /*001a*/ 	.short	0x0064
        /*001c*/ 	.short	0x0082
	.zero		2


//--------------------- .nv.info                  --------------------------
	.section	.nv.info,"",@"SHT_CUDA_INFO"
	.align	4


	//----- nvinfo : EIATTR_REGCOUNT
	.align		4
        /*0000*/ 	.byte	0x04, 0x2f
        /*0002*/ 	.short	(.L_46 - .L_45)
	.align		4
.L_45:
        /*0004*/ 	.word	index@(_Z13SetKMerValuesPcS_iPyPi)
        /*0008*/ 	.word	0x0000001a


	//----- nvinfo : EIATTR_FRAME_SIZE
	.align		4
.L_46:
        /*000c*/ 	.byte	0x04, 0x11
        /*000e*/ 	.short	(.L_48 - .L_47)
	.align		4
.L_47:
        /*0010*/ 	.word	index@(_Z13SetKMerValuesPcS_iPyPi)
        /*0014*/ 	.word	0x00000000


	//----- nvinfo : EIATTR_REGCOUNT
	.align		4
.L_48:
        /*0018*/ 	.byte	0x04, 0x2f
        /*001a*/ 	.short	(.L_50 - .L_49)
	.align		4
.L_49:
        /*001c*/ 	.word	index@(_ZN6thrust24THRUST_300001_SM_1000_NS8cuda_cub4core6detail13_kernel_agentINS1_8__unique9InitAgentIN3cub18CUB_300001_SM_100013ScanTileStateIiLb1EEEPiiEEJSA_mSB_EEEvDpT0_)
        /*0020*/ 	.word	0x0000000a


	//----- nvinfo : EIATTR_FRAME_SIZE
	.align		4
.L_50:
        /*0024*/ 	.byte	0x04, 0x11
        /*0026*/ 	.short	(.L_52 - .L_51)
	.align		4
.L_51:
        /*0028*/ 	.word	index@(_ZN6thrust24THRUST_300001_SM_1000_NS8cuda_cub4core6detail13_kernel_agentINS1_8__unique9InitAgentIN3cub18CUB_300001_SM_100013ScanTileStateIiLb1EEEPiiEEJSA_mSB_EEEvDpT0_)
        /*002c*/ 	.word	0x00000000


	//----- nvinfo : EIATTR_REGCOUNT
	.align		4
.L_52:
        /*0030*/ 	.byte	0x04, 0x2f
        /*0032*/ 	.short	(.L_54 - .L_53)
	.align		4
.L_53:
        /*0034*/ 	.word	index@(_ZN6thrust24THRUST_300001_SM_1000_NS8cuda_cub4core6detail13_kernel_agentINS1_8__unique11UniqueAgentIPyS7_N4cuda3std3__48equal_toIyEEiPiEEJS7_S7_SC_SD_iN3cub18CUB_300001_SM_100013ScanTileStateIiLb1EEEmEEEvDpT0_)
        /*0038*/ 	.word	0x00000028


	//----- nvinfo : EIATTR_FRAME_SIZE
	.align		4
.L_54:
        /*003c*/ 	.byte	0x04, 0x11
        /*003e*/ 	.short	(.L_56 - .L_55)
	.align		4
.L_55:
        /*0040*/ 	.word	index@(_ZN6thrust24THRUST_300001_SM_1000_NS8cuda_cub4core6detail13_kernel_agentINS1_8__unique11UniqueAgentIPyS7_N4cuda3std3__48equal_toIyEEiPiEEJS7_S7_SC_SD_iN3cub18CUB_300001_SM_100013ScanTileStateIiLb1EEEmEEEvDpT0_)
        /*0044*/ 	.word	0x00000000


	//----- nvinfo : EIATTR_REGCOUNT
	.align		4
.L_56:
        /*0048*/ 	.byte	0x04, 0x2f
        /*004a*/ 	.short	(.L_58 - .L_57)
	.align		4
.L_57:
        /*004c*/ 	.word	index@(_ZN6thrust24THRUST_300001_SM_1000_NS8cuda_cub4core6detail13_kernel_agentINS1_15__reduce_by_key9InitAgentIN3cub18CUB_300001_SM_100024ReduceByKeyScanTileStateIiiLb1EEEiPiEEJSA_iSB_EEEvDpT0_)
        /*0050*/ 	.word	0x0000000e


	//----- nvinfo : EIATTR_FRAME_SIZE
	.align		4
.L_58:
        /*0054*/ 	.byte	0x04, 0x11
        /*0056*/ 	.short	(.L_60 - .L_59)
	.align		4
.L_59:
        /*0058*/ 	.word	index@(_ZN6thrust24THRUST_300001_SM_1000_NS8cuda_cub4core6detail13_kernel_agentINS1_15__reduce_by_key9InitAgentIN3cub18CUB_300001_SM_100024ReduceByKeyScanTileStateIiiLb1EEEiPiEEJSA_iSB_EEEvDpT0_)
        /*005c*/ 	.word	0x00000000


	//----- nvinfo : EIATTR_REGCOUNT
	.align		4
.L_60:
        /*0060*/ 	.byte	0x04, 0x2f
        /*0062*/ 	.short	(.L_62 - .L_61)
	.align		4
.L_61:
        /*0064*/ 	.word	index@(_ZN6thrust24THRUST_300001_SM_1000_NS8cuda_cub4core6detail13_kernel_agentINS1_15__reduce_by_key16ReduceByKeyAgentIPyNS0_17constant_iteratorIiNS0_11use_defaultES9_EES7_PiN4cuda3std3__48equal_toIyEENSE_4plusIiEESB_iEEJS7_SA_S7_SB_SB_N3cub18CUB_300001_SM_100024ReduceByKeyScanTileStateIiiLb1EEESG_SI_iiEEEvDpT0_)
        /*0068*/ 	.word	0x00000040


	//----- nvinfo : EIATTR_FRAME_SIZE
	.align		4
.L_62:
        /*006c*/ 	.byte	0x04, 0x11
        /*006e*/ 	.short	(.L_64 - .L_63)
	.align		4
.L_63:
        /*0070*/ 	.word	index@(_ZN6thrust24THRUST_300001_SM_1000_NS8cuda_cub4core6detail13_kernel_agentINS1_15__reduce_by_key16ReduceByKeyAgentIPyNS0_17constant_iteratorIiNS0_11use_defaultES9_EES7_PiN4cuda3std3__48equal_toIyEENSE_4plusIiEESB_iEEJS7_SA_S7_SB_SB_N3cub18CUB_300001_SM_100024ReduceByKeyScanTileStateIiiLb1EEESG_SI_iiEEEvDpT0_)
        /*0074*/ 	.word	0x00000000


	//----- nvinfo : EIATTR_REGCOUNT
	.align		4
.L_64:
        /*0078*/ 	.byte	0x04, 0x2f
        /*007a*/ 	.short	(.L_66 - .L_65)
	.align		4
.L_65:
        /*007c*/ 	.word	index@(_ZN6thrust24THRUST_300001_SM_1000_NS8cuda_cub4core6detail13_kernel_agentINS1_15__reduce_by_key9InitAgentIN3cub18CUB_300001_SM_100024ReduceByKeyScanTileStateIilLb1EEElPlEEJSA_lSB_EEEvDpT0_)
        /*0080*/ 	.word	0x0000000e


	//----- nvinfo : EIATTR_FRAME_SIZE
	.align		4
.L_66:
        /*0084*/ 	.byte	0x04, 0x11
        /*0086*/ 	.short	(.L_68 - .L_67)
	.align		4
.L_67:
        /*0088*/ 	.word	index@(_ZN6thrust24THRUST_300001_SM_1000_NS8cuda_cub4core6detail13_kernel_agentINS1_15__reduce_by_key9InitAgentIN3cub18CUB_300001_SM_100024ReduceByKeyScanTileStateIilLb1EEElPlEEJSA_lSB_EEEvDpT0_)
        /*008c*/ 	.word	0x00000000


	//----- nvinfo : EIATTR_REGCOUNT
	.align		4
.L_68:
        /*0090*/ 	.byte	0x04, 0x2f
        /*0092*/ 	.short	(.L_70 - .L_69)
	.align		4
.L_69:
        /*0094*/ 	.word	index@(_ZN6thrust24THRUST_300001_SM_1000_NS8cuda_cub4core6detail13_kernel_agentINS1_15__reduce_by_key16ReduceByKeyAgentIPyNS0_17constant_iteratorIiNS0_11use_defaultES9_EES7_PiN4cuda3std3__48equal_toIyEENSE_4plusIiEEPllEEJS7_SA_S7_SB_SJ_N3cub18CUB_300001_SM_100024ReduceByKeyScanTileStateIilLb1EEESG_SI_llEEEvDpT0_)
        /*0098*/ 	.word	0x00000050


	//----- nvinfo : EIATTR_FRAME_SIZE
	.align		4
.L_70:
        /*009c*/ 	.byte	0x04, 0x11
        /*009e*/ 	.short	(.L_72 - .L_71)
	.align		4
.L_71:
        /*00a0*/ 	.word	index@(_ZN6thrust24THRUST_300001_SM_1000_NS8cuda_cub4core6detail13_kernel_agentINS1_15__reduce_by_key16ReduceByKeyAgentIPyNS0_17constant_iteratorIiNS0_11use_defaultES9_EES7_PiN4cuda3std3__48equal_toIyEENSE_4plusIiEEPllEEJS7_SA_S7_SB_SJ_N3cub18CUB_300001_SM_100024ReduceByKeyScanTileStateIilLb1EEESG_SI_llEEEvDpT0_)
        /*00a4*/ 	.word	0x00000000


	//----- nvinfo : EIATTR_REGCOUNT
	.align		4
.L_72:
        /*00a8*/ 	.byte	0x04, 0x2f
        /*00aa*/ 	.short	(.L_74 - .L_73)
	.align		4
.L_73:
        /*00ac*/ 	.word	index@(_ZN3cub18CUB_300001_SM_10006detail11EmptyKernelIvEEvv)
        /*00b0*/ 	.word	0x00000004


	//----- nvinfo : EIATTR_FRAME_SIZE
	.align		4
.L_74:
        /*00b4*/ 	.byte	0x04, 0x11
        /*00b6*/ 	.short	(.L_76 - .L_75)
	.align		4
.L_75:
        /*00b8*/ 	.word	index@(_ZN3cub18CUB_300001_SM_10006detail11EmptyKernelIvEEvv)
        /*00bc*/ 	.word	0x00000000


	//----- nvinfo : EIATTR_REGCOUNT
	.align		4
.L_76:
        /*00c0*/ 	.byte	0x04, 0x2f
        /*00c2*/ 	.short	(.L_78 - .L_77)
	.align		4
.L_77:
        /*00c4*/ 	.word	index@(_ZN3cub18CUB_300001_SM_10006detail9transform16transform_kernelINS2_10policy_hubILb1EN4cuda3std3__45tupleIJPyEEEE10policy1000Ei8last_merS9_JS9_EEEvT0_iT1_T2_DpNS2_10kernel_argIT3_EE)
        /*00c8*/ 	.word	0x0000001e


	//----- nvinfo : EIATTR_FRAME_SIZE
	.align		4
.L_78:
        /*00cc*/ 	.byte	0x04, 0x11
        /*00ce*/ 	.short	(.L_80 - .L_79)
	.align		4
.L_79:
        /*00d0*/ 	.word	index@($__internal_1_$__cuda_sm20_rem_u64)
        /*00d4*/ 	.word	0x00000000


	//----- nvinfo : EIATTR_FRAME_SIZE
	.align		4
.L_80:
        /*00d8*/ 	.byte	0x04, 0x11
        /*00da*/ 	.short	(.L_82 - .L_81)
	.align		4
.L_81:
        /*00dc*/ 	.word	index@(_ZN3cub18CUB_300001_SM_10006detail9transform16transform_kernelINS2_10policy_hubILb1EN4cuda3std3__45tupleIJPyEEEE10policy1000Ei8last_merS9_JS9_EEEvT0_iT1_T2_DpNS2_10kernel_argIT3_EE)
        /*00e0*/ 	.word	0x00000000


	//----- nvinfo : EIATTR_REGCOUNT
	.align		4
.L_82:
        /*00e4*/ 	.byte	0x04, 0x2f
        /*00e6*/ 	.short	(.L_84 - .L_83)
	.align		4
.L_83:
        /*00e8*/ 	.word	index@(_ZN3cub18CUB_300001_SM_10006detail9transform16transform_kernelINS2_10policy_hubILb1EN4cuda3std3__45tupleIJPyEEEE10policy1000El8last_merS9_JS9_EEEvT0_iT1_T2_DpNS2_10kernel_argIT3_EE)
        /*00ec*/ 	.word	0x0000001e


	//----- nvinfo : EIATTR_FRAME_SIZE
	.align		4
.L_84:
        /*00f0*/ 	.byte	0x04, 0x11
        /*00f2*/ 	.short	(.L_86 - .L_85)
	.align		4
.L_85:
        /*00f4*/ 	.word	index@($__internal_0_$__cuda_sm20_rem_u64)
        /*00f8*/ 	.word	0x00000000


	//----- nvinfo : EIATTR_FRAME_SIZE
	.align		4
.L_86:
        /*00fc*/ 	.byte	0x04, 0x11
        /*00fe*/ 	.short	(.L_88 - .L_87)
	.align		4
.L_87:
        /*0100*/ 	.word	index@(_ZN3cub18CUB_300001_SM_10006detail9transform16transform_kernelINS2_10policy_hubILb1EN4cuda3std3__45tupleIJPyEEEE10policy1000El8last_merS9_JS9_EEEvT0_iT1_T2_DpNS2_10kernel_argIT3_EE)
        /*0104*/ 	.word	0x00000000


	//----- nvinfo : EIATTR_REGCOUNT
	.align		4
.L_88:
        /*0108*/ 	.byte	0x04, 0x2f
        /*010a*/ 	.short	(.L_90 - .L_89)
	.align		4
.L_89:
        /*010c*/ 	.word	index@(_ZN3cub18CUB_300001_SM_10006detail9transform16transform_kernelINS2_10policy_hubILb1EN4cuda3std3__45tupleIJPyEEEE10policy1000Ei9first_merS9_JS9_EEEvT0_iT1_T2_DpNS2_10kernel_argIT3_EE)
        /*0110*/ 	.word	0x00000020


	//----- nvinfo : EIATTR_FRAME_SIZE
	.align		4
.L_90:
        /*0114*/ 	.byte	0x04, 0x11
        /*0116*/ 	.short	(.L_92 - .L_91)
	.align		4
.L_91:
        /*0118*/ 	.word	index@(_ZN3cub18CUB_300001_SM_10006detail9transform16transform_kernelINS2_10policy_hubILb1EN4cuda3std3__45tupleIJPyEEEE10policy1000Ei9first_merS9_JS9_EEEvT0_iT1_T2_DpNS2_10kernel_argIT3_EE)
        /*011c*/ 	.word	0x00000000


	//----- nvinfo : EIATTR_REGCOUNT
	.align		4
.L_92:
        /*0120*/ 	.byte	0x04, 0x2f
        /*0122*/ 	.short	(.L_94 - .L_93)
	.align		4
.L_93:
        /*0124*/ 	.word	index@(_ZN3cub18CUB_300001_SM_10006detail9transform16transform_kernelINS2_10policy_hubILb1EN4cuda3std3__45tupleIJPyEEEE10policy1000El9first_merS9_JS9_EEEvT0_iT1_T2_DpNS2_10kernel_argIT3_EE)
        /*0128*/ 	.word	0x00000020


	//----- nvinfo : EIATTR_FRAME_SIZE
	.align		4
.L_94:
        /*012c*/ 	.byte	0x04, 0x11
        /*012e*/ 	.short	(.L_96 - .L_95)
	.align		4
.L_95:
        /*0130*/ 	.word	index@(_ZN3cub18CUB_300001_SM_10006detail9transform16transform_kernelINS2_10policy_hubILb1EN4cuda3std3__45tupleIJPyEEEE10policy1000El9first_merS9_JS9_EEEvT0_iT1_T2_DpNS2_10kernel_argIT3_EE)
        /*0134*/ 	.word	0x00000000


	//----- nvinfo : EIATTR_REGCOUNT
	.align		4
.L_96:
        /*0138*/ 	.byte	0x04, 0x2f
        /*013a*/ 	.short	(.L_98 - .L_97)
	.align		4
.L_97:
        /*013c*/ 	.word	index@(_ZN3cub18CUB_300001_SM_10006detail10radix_sort31DeviceRadixSortSingleTileKernelINS1_5radix10policy_hubIyNS0_8NullTypeEyE10Policy1000ELNS0_9SortOrderE0EyS6_yNS1_21identity_decomposer_tEEEvPKT1_PSB_PKT2_PSF_T3_iiT4_)
        /*0140*/ 	.word	0x0000005f


	//----- nvinfo : EIATTR_FRAME_SIZE
	.align		4
.L_98:
        /*0144*/ 	.byte	0x04, 0x11
        /*0146*/ 	.short	(.L_100 - .L_99)
	.align		4
.L_99:
        /*0148*/ 	.word	index@(_ZN3cub18CUB_300001_SM_10006detail10radix_sort31DeviceRadixSortSingleTileKernelINS1_5radix10policy_hubIyNS0_8NullTypeEyE10Policy1000ELNS0_9SortOrderE0EyS6_yNS1_21identity_decomposer_tEEEvPKT1_PSB_PKT2_PSF_T3_iiT4_)
        /*014c*/ 	.word	0x00000000


	//----- nvinfo : EIATTR_REGCOUNT
	.align		4
.L_100:
        /*0150*/ 	.byte	0x04, 0x2f
        /*0152*/ 	.short	(.L_102 - .L_101)
	.align		4
.L_101:
        /*0154*/ 	.word	index@(_ZN3cub18CUB_300001_SM_10006detail10radix_sort30DeviceRadixSortHistogramKernelINS1_5radix10policy_hubIyNS0_8NullTypeEyE10Policy1000ELNS0_9SortOrderE0EyyNS1_21identity_decomposer_tEEEvPT2_PKT1_SB_iiT3_)
        /*0158*/ 	.word	0x00000030


	//----- nvinfo : EIATTR_FRAME_SIZE
	.align		4
.L_102:
        /*015c*/ 	.byte	0x04, 0x11
        /*015e*/ 	.short	(.L_104 - .L_103)
	.align		4
.L_103:
        /*0160*/ 	.word	index@(_ZN3cub18CUB_300001_SM_10006detail10radix_sort30DeviceRadixSortHistogramKernelINS1_5radix10policy_hubIyNS0_8NullTypeEyE10Policy1000ELNS0_9SortOrderE0EyyNS1_21identity_decomposer_tEEEvPT2_PKT1_SB_iiT3_)
        /*0164*/ 	.word	0x00000000


	//----- nvinfo : EIATTR_REGCOUNT
	.align		4
.L_104:
        /*0168*/ 	.byte	0x04, 0x2f
        /*016a*/ 	.short	(.L_106 - .L_105)
	.align		4
.L_105:
        /*016c*/ 	.word	index@(_ZN3cub18CUB_300001_SM_10006detail10radix_sort33DeviceRadixSortExclusiveSumKernelINS1_5radix10policy_hubIyNS0_8NullTypeEyE10Policy1000EyEEvPT0_)
        /*0170*/ 	.word	0x00000020


	//----- nvinfo : EIATTR_FRAME_SIZE
	.align		4
.L_106:
        /*0174*/ 	.byte	0x04, 0x11
        /*0176*/ 	.short	(.L_108 - .L_107)
	.align		4
.L_107:
        /*0178*/ 	.word	index@(_ZN3cub18CUB_300001_SM_10006detail10radix_sort33DeviceRadixSortExclusiveSumKernelINS1_5radix10policy_hubIyNS0_8NullTypeEyE10Policy1000EyEEvPT0_)
        /*017c*/ 	.word	0x00000000


	//----- nvinfo : EIATTR_REGCOUNT
	.align		4
.L_108:
        /*0180*/ 	.byte	0x04, 0x2f
        /*0182*/ 	.short	(.L_110 - .L_109)
	.align		4
.L_109:
        /*0184*/ 	.word	index@(_ZN3cub18CUB_300001_SM_10006detail10radix_sort29DeviceRadixSortOnesweepKernelINS1_5radix10policy_hubIyNS0_8NullTypeEyE10Policy1000ELNS0_9SortOrderE0EyS6_yiiNS1_21identity_decomposer_tEEEvPT5_SC_PT3_PKSD_PT1_PKSH_PT2_PKSL_T4_iiT6_)
        /*0188*/ 	.word	0x0000005d


	//----- nvinfo : EIATTR_FRAME_SIZE
	.align		4
.L_110:
        /*018c*/ 	.byte	0x04, 0x11
        /*018e*/ 	.short	(.L_112 - .L_111)
	.align		4
.L_111:
        /*0190*/ 	.word	index@(_ZN3cub18CUB_300001_SM_10006detail10radix_sort29DeviceRadixSortOnesweepKernelINS1_5radix10policy_hubIyNS0_8NullTypeEyE10Policy1000ELNS0_9SortOrderE0EyS6_yiiNS1_21identity_decomposer_tEEEvPT5_SC_PT3_PKSD_PT1_PKSH_PT2_PKSL_T4_iiT6_)
        /*0194*/ 	.word	0x00000000


	//----- nvinfo : EIATTR_MIN_STACK_SIZE
	.align		4
.L_112:
        /*0198*/ 	.byte	0x04, 0x12
        /*019a*/ 	.short	(.L_114 - .L_113)
	.align		4
.L_113:
        /*019c*/ 	.word	index@(_ZN3cub18CUB_300001_SM_10006detail10radix_sort29DeviceRadixSortOnesweepKernelINS1_5radix10policy_hubIyNS0_8NullTypeEyE10Policy1000ELNS0_9SortOrderE0EyS6_yiiNS1_21identity_decomposer_tEEEvPT5_SC_PT3_PKSD_PT1_PKSH_PT2_PKSL_T4_iiT6_)
        /*01a0*/ 	.word	0x00000000


	//----- nvinfo : EIATTR_MIN_STACK_SIZE
	.align		4
.L_114:
        /*01a4*/ 	.byte	0x04, 0x12
        /*01a6*/ 	.short	(.L_116 - .L_115)
	.align		4
.L_115:
        /*01a8*/ 	.word	index@(_ZN3cub18CUB_300001_SM_10006detail10radix_sort33DeviceRadixSortExclusiveSumKernelINS1_5radix10policy_hubIyNS0_8NullTypeEyE10Policy1000EyEEvPT0_)
        /*01ac*/ 	.word	0x00000000


	//----- nvinfo : EIATTR_MIN_STACK_SIZE
	.align		4
.L_116:
        /*01b0*/ 	.byte	0x04, 0x12
        /*01b2*/ 	.short	(.L_118 - .L_117)
	.align		4
.L_117:
        /*01b4*/ 	.word	index@(_ZN3cub18CUB_300001_SM_10006detail10radix_sort30DeviceRadixSortHistogramKernelINS1_5radix10policy_hubIyNS0_8NullTypeEyE10Policy1000ELNS0_9SortOrderE0EyyNS1_21identity_decomposer_tEEEvPT2_PKT1_SB_iiT3_)
        /*01b8*/ 	.word	0x00000000


	//----- nvinfo : EIATTR_MIN_STACK_SIZE
	.align		4
.L_118:
        /*01bc*/ 	.byte	0x04, 0x12
        /*01be*/ 	.short	(.L_120 - .L_119)
	.align		4
.L_119:
        /*01c0*/ 	.word	index@(_ZN3cub18CUB_300001_SM_10006detail10radix_sort31DeviceRadixSortSingleTileKernelINS1_5radix10policy_hubIyNS0_8NullTypeEyE10Policy1000ELNS0_9SortOrderE0EyS6_yNS1_21identity_decomposer_tEEEvPKT1_PSB_PKT2_PSF_T3_iiT4_)
        /*01c4*/ 	.word	0x00000000


	//----- nvinfo : EIATTR_MIN_STACK_SIZE
	.align		4
.L_120:
        /*01c8*/ 	.byte	0x04, 0x12
        /*01ca*/ 	.short	(.L_122 - .L_121)
	.align		4
.L_121:
        /*01cc*/ 	.word	index@(_ZN3cub18CUB_300001_SM_10006detail9transform16transform_kernelINS2_10policy_hubILb1EN4cuda3std3__45tupleIJPyEEEE10policy1000El9first_merS9_JS9_EEEvT0_iT1_T2_DpNS2_10kernel_argIT3_EE)
        /*01d0*/ 	.word	0x00000000


	//----- nvinfo : EIATTR_MIN_STACK_SIZE
	.align		4
.L_122:
        /*01d4*/ 	.byte	0x04, 0x12
        /*01d6*/ 	.short	(.L_124 - .L_123)
	.align		4
.L_123:
        /*01d8*/ 	.word	index@(_ZN3cub18CUB_300001_SM_10006detail9transform16transform_kernelINS2_10policy_hubILb1EN4cuda3std3__45tupleIJPyEEEE10policy1000Ei9first_merS9_JS9_EEEvT0_iT1_T2_DpNS2_10kernel_argIT3_EE)
        /*01dc*/ 	.word	0x00000000


	//----- nvinfo : EIATTR_MIN_STACK_SIZE
	.align		4
.L_124:
        /*01e0*/ 	.byte	0x04, 0x12
        /*01e2*/ 	.short	(.L_126 - .L_125)
	.align		4
.L_125:
        /*01e4*/ 	.word	index@(_ZN3cub18CUB_300001_SM_10006detail9transform16transform_kernelINS2_10policy_hubILb1EN4cuda3std3__45tupleIJPyEEEE10policy1000El8last_merS9_JS9_EEEvT0_iT1_T2_DpNS2_10kernel_argIT3_EE)
        /*01e8*/ 	.word	0x00000000


	//----- nvinfo : EIATTR_MIN_STACK_SIZE
	.align		4
.L_126:
        /*01ec*/ 	.byte	0x04, 0x12
        /*01ee*/ 	.short	(.L_128 - .L_127)
	.align		4
.L_127:
        /*01f0*/ 	.word	index@(_ZN3cub18CUB_300001_SM_10006detail9transform16transform_kernelINS2_10policy_hubILb1EN4cuda3std3__45tupleIJPyEEEE10policy1000Ei8last_merS9_JS9_EEEvT0_iT1_T2_DpNS2_10kernel_argIT3_EE)
        /*01f4*/ 	.word	0x00000000


	//----- nvinfo : EIATTR_MIN_STACK_SIZE
	.align		4
.L_128:
        /*01f8*/ 	.byte	0x04, 0x12
        /*01fa*/ 	.short	(.L_130 - .L_129)
	.align		4
.L_129:
        /*01fc*/ 	.word	index@(_ZN3cub18CUB_300001_SM_10006detail11EmptyKernelIvEEvv)
        /*0200*/ 	.word	0x00000000


	//----- nvinfo : EIATTR_MIN_STACK_SIZE
	.align		4
.L_130:
        /*0204*/ 	.byte	0x04, 0x12
        /*0206*/ 	.short	(.L_132 - .L_131)
	.align		4
.L_131:
        /*0208*/ 	.word	index@(_ZN6thrust24THRUST_300001_SM_1000_NS8cuda_cub4core6detail13_kernel_agentINS1_15__reduce_by_key16ReduceByKeyAgentIPyNS0_17constant_iteratorIiNS0_11use_defaultES9_EES7_PiN4cuda3std3__48equal_toIyEENSE_4plusIiEEPllEEJS7_SA_S7_SB_SJ_N3cub18CUB_300001_SM_100024ReduceByKeyScanTileStateIilLb1EEESG_SI_llEEEvDpT0_)
        /*020c*/ 	.word	0x00000000


	//----- nvinfo : EIATTR_MIN_STACK_SIZE
	.align		4
.L_132:
        /*0210*/ 	.byte	0x04, 0x12
        /*0212*/ 	.short	(.L_134 - .L_133)
	.align		4
.L_133:
        /*0214*/ 	.word	index@(_ZN6thrust24THRUST_300001_SM_1000_NS8cuda_cub4core6detail13_kernel_agentINS1_15__reduce_by_key9InitAgentIN3cub18CUB_300001_SM_100024ReduceByKeyScanTileStateIilLb1EEElPlEEJSA_lSB_EEEvDpT0_)
        /*0218*/ 	.word	0x00000000


	//----- nvinfo : EIATTR_MIN_STACK_SIZE
	.align		4
.L_134:
        /*021c*/ 	.byte	0x04, 0x12
        /*021e*/ 	.short	(.L_136 - .L_135)
	.align		4
.L_135:
        /*0220*/ 	.word	index@(_ZN6thrust24THRUST_300001_SM_1000_NS8cuda_cub4core6detail13_kernel_agentINS1_15__reduce_by_key16ReduceByKeyAgentIPyNS0_17constant_iteratorIiNS0_11use_defaultES9_EES7_PiN4cuda3std3__48equal_toIyEENSE_4plusIiEESB_iEEJS7_SA_S7_SB_SB_N3cub18CUB_300001_SM_100024ReduceByKeyScanTileStateIiiLb1EEESG_SI_iiEEEvDpT0_)
        /*0224*/ 	.word	0x00000000


	//----- nvinfo : EIATTR_MIN_STACK_SIZE
	.align		4
.L_136:
        /*0228*/ 	.byte	0x04, 0x12
        /*022a*/ 	.short	(.L_138 - .L_137)
	.align		4
.L_137:
        /*022c*/ 	.word	index@(_ZN6thrust24THRUST_300001_SM_1000_NS8cuda_cub4core6detail13_kernel_agentINS1_15__reduce_by_key9InitAgentIN3cub18CUB_300001_SM_100024ReduceByKeyScanTileStateIiiLb1EEEiPiEEJSA_iSB_EEEvDpT0_)
        /*0230*/ 	.word	0x00000000


	//----- nvinfo : EIATTR_MIN_STACK_SIZE
	.align		4
.L_138:
        /*0234*/ 	.byte	0x04, 0x12
        /*0236*/ 	.short	(.L_140 - .L_139)
	.align		4
.L_139:
        /*0238*/ 	.word	index@(_ZN6thrust24THRUST_300001_SM_1000_NS8cuda_cub4core6detail13_kernel_agentINS1_8__unique11UniqueAgentIPyS7_N4cuda3std3__48equal_toIyEEiPiEEJS7_S7_SC_SD_iN3cub18CUB_300001_SM_100013ScanTileStateIiLb1EEEmEEEvDpT0_)
        /*023c*/ 	.word	0x00000000


	//----- nvinfo : EIATTR_MIN_STACK_SIZE
	.align		4
.L_140:
        /*0240*/ 	.byte	0x04, 0x12
        /*0242*/ 	.short	(.L_142 - .L_141)
	.align		4
.L_141:
        /*0244*/ 	.word	index@(_ZN6thrust24THRUST_300001_SM_1000_NS8cuda_cub4core6detail13_kernel_agentINS1_8__unique9InitAgentIN3cub18CUB_300001_SM_100013ScanTileStateIiLb1EEEPiiEEJSA_mSB_EEEvDpT0_)
        /*0248*/ 	.word	0x00000000


	//----- nvinfo : EIATTR_MIN_STACK_SIZE
	.align		4
.L_142:
        /*024c*/ 	.byte	0x04, 0x12
        /*024e*/ 	.short	(.L_144 - .L_143)
	.align		4
.L_143:
        /*0250*/ 	.word	index@(_Z13SetKMerValuesPcS_iPyPi)
        /*0254*/ 	.word	0x00000000
.L_144:


//--------------------- .nv.compat                --------------------------
	.section	.nv.compat,"",@"SHT_CUDA_COMPAT_INFO"
	.align	4
        /*0000*/ 	.byte	0x02, 0x09, 0x00, 0x00, 0x02, 0x02, 0x01, 0x00, 0x02, 0x05, 0x05, 0x00, 0x03, 0x07, 0x01, 0x01
        /*0010*/ 	.byte	0x02, 0x03, 0x00, 0x00, 0x02, 0x06, 0x01, 0x00, 0x04, 0x0b, 0x08, 0x00, 0x01, 0x00, 0x00, 0x00
        /*0020*/ 	.byte	0x00, 0x00, 0x00, 0x00


//--------------------- .nv.info._ZN3cub18CUB_300001_SM_10006detail10radix_sort29DeviceRadixSortOnesweepKernelINS1_5radix10policy_hubIyNS0_8NullTypeEyE10Policy1000ELNS0_9SortOrderE0EyS6_yiiNS1_21identity_decomposer_tEEEvPT5_SC_PT3_PKSD_PT1_PKSH_PT2_PKSL_T4_iiT6_ --------------------------
	.section	.nv.info._ZN3cub18CUB_300001_SM_10006detail10radix_sort29DeviceRadixSortOnesweepKernelINS1_5radix10policy_hubIyNS0_8NullTypeEyE10Policy1000ELNS0_9SortOrderE0EyS6_yiiNS1_21identity_decomposer_tEEEvPT5_SC_PT3_PKSD_PT1_PKSH_PT2_PKSL_T4_iiT6_,"",@"SHT_CUDA_INFO"
	.sectionflags	@""
	.align	4


	//----- nvinfo : EIATTR_CUDA_API_VERSION
	.align		4
        /*0000*/ 	.byte	0x04, 0x37
        /*0002*/ 	.short	(.L_146 - .L_145)
.L_145:
        /*0004*/ 	.word	0x00000082


	//----- nvinfo : EIATTR_KPARAM_INFO
	.align		4
.L_146:
        /*0008*/ 	.byte	0x04, 0x17
        /*000a*/ 	.short	(.L_148 - .L_147)
.L_147:
        /*000c*/ 	.word	0x00000000
        /*0010*/ 	.short	0x000b
        /*0012*/ 	.short	0x004c
        /*0014*/ 	.byte	0x00, 0xf0, 0x05, 0x00


	//----- nvinfo : EIATTR_KPARAM_INFO
	.align		4
.L_148:
        /*0018*/ 	.byte	0x04, 0x17
        /*001a*/ 	.short	(.L_150 - .L_149)
.L_149:
        /*001c*/ 	.word	0x00000000
        /*0020*/ 	.short	0x000a
        /*0022*/ 	.short	0x0048
        /*0024*/ 	.byte	0x00, 0xf0, 0x11, 0x00


	//----- nvinfo : EIATTR_KPARAM_INFO
	.align		4
.L_150:
        /*0028*/ 	.byte	0x04, 0x17
        /*002a*/ 	.short	(.L_152 - .L_151)
.L_151:
        /*002c*/ 	.word	0x00000000
        /*0030*/ 	.short	0x0009
        /*0032*/ 	.short	0x0044
        /*0034*/ 	.byte	0x00, 0xf0, 0x11, 0x00


	//----- nvinfo : EIATTR_KPARAM_INFO
	.align		4
.L_152:
        /*0038*/ 	.byte	0x04, 0x17
        /*003a*/ 	.short	(.L_154 - .L_153)
.L_153:
        /*003c*/ 	.word	0x00000000
        /*0040*/ 	.short	0x0008
        /*0042*/ 	.short	0x0040
        /*0044*/ 	.byte	0x00, 0xf0, 0x11, 0x00


	//----- nvinfo : EIATTR_KPARAM_INFO
	.align		4
.L_154:
        /*0048*/ 	.byte	0x04, 0x17
        /*004a*/ 	.short	(.L_156 - .L_155)
.L_155:
        /*004c*/ 	.word	0x00000000
        /*0050*/ 	.short	0x0007
        /*0052*/ 	.short	0x0038
        /*0054*/ 	.byte	0x00, 0xf5, 0x21, 0x00


	//----- nvinfo : EIATTR_KPARAM_INFO
	.align		4
.L_156:
        /*0058*/ 	.byte	0x04, 0x17
        /*005a*/ 	.short	(.L_158 - .L_157)
.L_157:
        /*005c*/ 	.word	0x00000000
        /*0060*/ 	.short	0x0006
        /*0062*/ 	.short	0x0030
        /*0064*/ 	.byte	0x00, 0xf5, 0x21, 0x00


	//----- nvinfo : EIATTR_KPARAM_INFO
	.align		4
.L_158:
        /*0068*/ 	.byte	0x04, 0x17
        /*006a*/ 	.short	(.L_160 - .L_159)
.L_159:
        /*006c*/ 	.word	0x00000000
        /*0070*/ 	.short	0x0005
        /*0072*/ 	.short	0x0028
        /*0074*/ 	.byte	0x00, 0xf5, 0x21, 0x00


	//----- nvinfo : EIATTR_KPARAM_INFO
	.align		4
.L_160:
        /*0078*/ 	.byte	0x04, 0x17
        /*007a*/ 	.short	(.L_162 - .L_161)
.L_161:
        /*007c*/ 	.word	0x00000000
        /*0080*/ 	.short	0x0004
        /*0082*/ 	.short	0x0020
        /*0084*/ 	.byte	0x00, 0xf5, 0x21, 0x00


	//----- nvinfo : EIATTR_KPARAM_INFO
	.align		4
.L_162:
        /*0088*/ 	.byte	0x04, 0x17
        /*008a*/ 	.short	(.L_164 - .L_163)
.L_163:
        /*008c*/ 	.word	0x00000000
        /*0090*/ 	.short	0x0003
        /*0092*/ 	.short	0x0018
        /*0094*/ 	.byte	0x00, 0xf5, 0x21, 0x00


	//----- nvinfo : EIATTR_KPARAM_INFO
	.align		4
.L_164:
        /*0098*/ 	.byte	0x04, 0x17
        /*009a*/ 	.short	(.L_166 - .L_165)
.L_165:
        /*009c*/ 	.word	0x00000000
        /*00a0*/ 	.short	0x0002
        /*00a2*/ 	.short	0x0010
        /*00a4*/ 	.byte	0x00, 0xf5, 0x21, 0x00


	//----- nvinfo : EIATTR_KPARAM_INFO
	.align		4
.L_166:
        /*00a8*/ 	.byte	0x04, 0x17
        /*00aa*/ 	.short	(.L_168 - .L_167)
.L_167:
        /*00ac*/ 	.word	0x00000000
        /*00b0*/ 	.short	0x0001
        /*00b2*/ 	.short	0x0008
        /*00b4*/ 	.byte	0x00, 0xf5, 0x21, 0x00


	//----- nvinfo : EIATTR_KPARAM_INFO
	.align		4
.L_168:
        /*00b8*/ 	.byte	0x04, 0x17
        /*00ba*/ 	.short	(.L_170 - .L_169)
.L_169:
        /*00bc*/ 	.word	0x00000000
        /*00c0*/ 	.short	0x0000
        /*00c2*/ 	.short	0x0000
        /*00c4*/ 	.byte	0x00, 0xf5, 0x21, 0x00


	//----- nvinfo : EIATTR_SPARSE_MMA_MASK
	.align		4
.L_170:
        /*00c8*/ 	.byte	0x03, 0x50
        /*00ca*/ 	.short	0x0000


	//----- nvinfo : EIATTR_MAXREG_COUNT
	.align		4
        /*00cc*/ 	.byte	0x03, 0x1b
        /*00ce*/ 	.short	0x00a8


	//----- nvinfo : EIATTR_NUM_BARRIERS
	.align		4
        /*00d0*/ 	.byte	0x02, 0x4c
        /*00d2*/ 	.byte	0x01
	.zero		1


	//----- nvinfo : EIATTR_MERCURY_ISA_VERSION
	.align		4
        /*00d4*/ 	.byte	0x03, 0x5f
        /*00d6*/ 	.short	0x0101


	//----- nvinfo : EIATTR_COOP_GROUP_MASK_REGIDS
	.align		4
        /*00d8*/ 	.byte	0x04, 0x29
        /*00da*/ 	.short	(.L_172 - .L_171)


	//   ....[0]....
.L_171:
        /*00dc*/ 	.word	0xffffffff


	//   ....[1]....
        /*00e0*/ 	.word	0x05000000


	//   ....[2]....
        /*00e4*/ 	.word	0xffffffff


	//   ....[3]....
        /*00e8*/ 	.word	0xffffffff


	//   ....[4]....
        /*00ec*/ 	.word	0xffffffff


	//   ....[5]....
        /*00f0*/ 	.word	0xffffffff


	//   ....[6]....
        /*00f4*/ 	.word	0xffffffff


	//   ....[7]....
        /*00f8*/ 	.word	0xffffffff


	//   ....[8]....
        /*00fc*/ 	.word	0xffffffff


	//   ....[9]....
        /*0100*/ 	.word	0xffffffff


	//   ....[10]....
        /*0104*/ 	.word	0xffffffff


	//   ....[11]....
        /*0108*/ 	.word	0xffffffff


	//   ....[12]....
        /*010c*/ 	.word	0xffffffff


	//   ....[13]....
        /*0110*/ 	.word	0xffffffff


	//   ....[14]....
        /*0114*/ 	.word	0xffffffff


	//   ....[15]....
        /*0118*/ 	.word	0xffffffff


	//   ....[16]....
        /*011c*/ 	.word	0xffffffff


	//   ....[17]....
        /*0120*/ 	.word	0xffffffff


	//   ....[18]....
        /*0124*/ 	.word	0xffffffff


	//   ....[19]....
        /*0128*/ 	.word	0xffffffff


	//   ....[20]....
        /*012c*/ 	.word	0xffffffff


	//   ....[21]....
        /*0130*/ 	.word	0xffffffff


	//   ....[22]....
        /*0134*/ 	.word	0xffffffff


	//   ....[23]....
        /*0138*/ 	.word	0xffffffff


	//   ....[24]....
        /*013c*/ 	.word	0xffffffff


	//   ....[25]....
        /*0140*/ 	.word	0xffffffff


	//   ....[26]....
        /*0144*/ 	.word	0xffffffff


	//   ....[27]....
        /*0148*/ 	.word	0xffffffff


	//   ....[28]....
        /*014c*/ 	.word	0xffffffff


	//   ....[29]....
        /*0150*/ 	.word	0xffffffff


	//   ....[30]....
        /*0154*/ 	.word	0xffffffff


	//   ....[31]....
        /*0158*/ 	.word	0xffffffff


	//   ....[32]....
        /*015c*/ 	.word	0xffffffff


	//   ....[33]....
        /*0160*/ 	.word	0xffffffff


	//   ....[34]....
        /*0164*/ 	.word	0xffffffff


	//   ....[35]....
        /*0168*/ 	.word	0xffffffff


	//   ....[36]....
        /*016c*/ 	.word	0xffffffff


	//   ....[37]....
        /*0170*/ 	.word	0xffffffff


	//   ....[38]....
        /*0174*/ 	.word	0xffffffff


	//   ....[39]....
        /*0178*/ 	.word	0xffffffff


	//   ....[40]....
        /*017c*/ 	.word	0xffffffff


	//   ....[41]....
        /*0180*/ 	.word	0xffffffff


	//   ....[42]....
        /*0184*/ 	.word	0xffffffff


	//   ....[43]....
        /*0188*/ 	.word	0xffffffff


	//   ....[44]....
        /*018c*/ 	.word	0xffffffff


	//   ....[45]....
        /*0190*/ 	.word	0xffffffff


	//   ....[46]....
        /*0194*/ 	.word	0xffffffff


	//   ....[47]....
        /*0198*/ 	.word	0xffffffff


	//   ....[48]....
        /*019c*/ 	.word	0xffffffff


	//   ....[49]....
        /*01a0*/ 	.word	0xffffffff


	//   ....[50]....
        /*01a4*/ 	.word	0xffffffff


	//   ....[51]....
        /*01a8*/ 	.word	0xffffffff


	//   ....[52]....
        /*01ac*/ 	.word	0xffffffff


	//   ....[53]....
        /*01b0*/ 	.word	0xffffffff


	//   ....[54]....
        /*01b4*/ 	.word	0xffffffff


	//   ....[55]....
        /*01b8*/ 	.word	0xffffffff


	//   ....[56]....
        /*01bc*/ 	.word	0xffffffff


	//   ....[57]....
        /*01c0*/ 	.word	0xffffffff


	//   ....[58]....
        /*01c4*/ 	.word	0xffffffff


	//   ....[59]....
        /*01c8*/ 	.word	0xffffffff


	//   ....[60]....
        /*01cc*/ 	.word	0xffffffff


	//   ....[61]....
        /*01d0*/ 	.word	0xffffffff


	//   ....[62]....
        /*01d4*/ 	.word	0xffffffff


	//   ....[63]....
        /*01d8*/ 	.word	0xffffffff


	//   ....[64]....
        /*01dc*/ 	.word	0xffffffff


	//   ....[65]....
        /*01e0*/ 	.word	0xffffffff


	//   ....[66]....
        /*01e4*/ 	.word	0xffffffff


	//   ....[67]....
        /*01e8*/ 	.word	0xffffffff


	//   ....[68]....
        /*01ec*/ 	.word	0xffffffff


	//   ....[69]....
        /*01f0*/ 	.word	0xffffffff


	//   ....[70]....
        /*01f4*/ 	.word	0xffffffff


	//   ....[71]....
        /*01f8*/ 	.word	0xffffffff


	//   ....[72]....
        /*01fc*/ 	.word	0xffffffff


	//   ....[73]....
        /*0200*/ 	.word	0xffffffff


	//   ....[74]....
        /*0204*/ 	.word	0xffffffff


	//   ....[75]....
        /*0208*/ 	.word	0xffffffff


	//   ....[76]....
        /*020c*/ 	.word	0xffffffff


	//   ....[77]....
        /*0210*/ 	.word	0xffffffff


	//   ....[78]....
        /*0214*/ 	.word	0xffffffff


	//   ....[79]....
        /*0218*/ 	.word	0xffffffff


	//   ....[80]....
        /*021c*/ 	.word	0xffffffff


	//   ....[81]....
        /*0220*/ 	.word	0xffffffff


	//   ....[82]....
        /*0224*/ 	.word	0xffffffff


	//   ....[83]....
        /*0228*/ 	.word	0xffffffff


	//   ....[84]....
        /*022c*/ 	.word	0xffffffff


	//   ....[85]....
        /*0230*/ 	.word	0xffffffff


	//   ....[86]....
        /*0234*/ 	.word	0xffffffff


	//   ....[87]....
        /*0238*/ 	.word	0xffffffff


	//   ....[88]....
        /*023c*/ 	.word	0xffffffff


	//   ....[89]....
        /*0240*/ 	.word	0xffffffff


	//   ....[90]....
        /*0244*/ 	.word	0xffffffff


	//   ....[91]....
        /*0248*/ 	.word	0xffffffff


	//   ....[92]....
        /*024c*/ 	.word	0xffffffff


	//   ....[93]....
        /*0250*/ 	.word	0xffffffff


	//   ....[94]....
        /*0254*/ 	.word	0xffffffff


	//   ....[95]....
        /*0258*/ 	.word	0xffffffff


	//   ....[96]....
        /*025c*/ 	.word	0xffffffff


	//   ....[97]....
        /*0260*/ 	.word	0xffffffff


	//   ....[98]....
        /*0264*/ 	.word	0xffffffff


	//   ....[99]....
        /*0268*/ 	.word	0xffffffff


	//   ....[100]....
        /*026c*/ 	.word	0xffffffff


	//   ....[101]....
        /*0270*/ 	.word	0xffffffff


	//   ....[102]....
        /*0274*/ 	.word	0xffffffff


	//   ....[103]....
        /*0278*/ 	.word	0xffffffff


	//   ....[104]....
        /*027c*/ 	.word	0xffffffff


	//   ....[105]....
        /*0280*/ 	.word	0xffffffff


	//   ....[106]....
        /*0284*/ 	.word	0xffffffff


	//   ....[107]....
        /*0288*/ 	.word	0xffffffff


	//   ....[108]....
        /*028c*/ 	.word	0xffffffff


	//   ....[109]....
        /*0290*/ 	.word	0xffffffff


	//   ....[110]....
        /*0294*/ 	.word	0xffffffff


	//   ....[111]....
        /*0298*/ 	.word	0xffffffff


	//   ....[112]....
        /*029c*/ 	.word	0xffffffff


	//   ....[113]....
        /*02a0*/ 	.word	0xffffffff


	//   ....[114]....
        /*02a4*/ 	.word	0xffffffff


	//   ....[115]....
        /*02a8*/ 	.word	0xffffffff


	//   ....[116]....
        /*02ac*/ 	.word	0xffffffff


	//   ....[117]....
        /*02b0*/ 	.word	0xffffffff


	//   ....[118]....
        /*02b4*/ 	.word	0xffffffff


	//   ....[119]....
        /*02b8*/ 	.word	0xffffffff


	//   ....[120]....
        /*02bc*/ 	.word	0xffffffff


	//   ....[121]....
        /*02c0*/ 	.word	0xffffffff


	//   ....[122]....
        /*02c4*/ 	.word	0xffffffff


	//   ....[123]....
        /*02c8*/ 	.word	0xffffffff


	//   ....[124]....
        /*02cc*/ 	.word	0xffffffff


	//   ....[125]....
        /*02d0*/ 	.word	0xffffffff


	//   ....[126]....
        /*02d4*/ 	.word	0xffffffff


	//   ....[127]....
        /*02d8*/ 	.word	0xffffffff


	//   ....[128]....
        /*02dc*/ 	.word	0xffffffff


	//   ....[129]....
        /*02e0*/ 	.word	0xffffffff


	//   ....[130]....
        /*02e4*/ 	.word	0xffffffff


	//   ....[131]....
        /*02e8*/ 	.word	0xffffffff


	//   ....[132]....
        /*02ec*/ 	.word	0xffffffff


	//   ....[133]....
        /*02f0*/ 	.word	0xffffffff


	//   ....[134]....
        /*02f4*/ 	.word	0xffffffff


	//   ....[135]....
        /*02f8*/ 	.word	0xffffffff


	//   ....[136]....
        /*02fc*/ 	.word	0xffffffff


	//   ....[137]....
        /*0300*/ 	.word	0xffffffff


	//   ....[138]....
        /*0304*/ 	.word	0xffffffff


	//   ....[139]....
        /*0308*/ 	.word	0xffffffff


	//   ....[140]....
        /*030c*/ 	.word	0xffffffff


	//   ....[141]....
        /*0310*/ 	.word	0xffffffff


	//   ....[142]....
        /*0314*/ 	.word	0x05000008


	//   ....[143]....
        /*0318*/ 	.word	0xffffffff


	//   ....[144]....
        /*031c*/ 	.word	0xffffffff


	//   ....[145]....
        /*0320*/ 	.word	0xffffffff


	//   ....[146]....
        /*0324*/ 	.word	0xffffffff


	//   ....[147]....
        /*0328*/ 	.word	0xffffffff


	//   ....[148]....
        /*032c*/ 	.word	0xffffffff


	//   ....[149]....
        /*0330*/ 	.word	0xffffffff


	//   ....[150]....
        /*0334*/ 	.word	0xffffffff


	//   ....[151]....
        /*0338*/ 	.word	0xffffffff


	//   ....[152]....
        /*033c*/ 	.word	0xffffffff


	//   ....[153]....
        /*0340*/ 	.word	0xffffffff


	//   ....[154]....
        /*0344*/ 	.word	0xffffffff


	//   ....[155]....
        /*0348*/ 	.word	0xffffffff


	//   ....[156]....
        /*034c*/ 	.word	0xffffffff


	//   ....[157]....
        /*0350*/ 	.word	0xffffffff


	//   ....[158]....
        /*0354*/ 	.word	0xffffffff


	//   ....[159]....
        /*0358*/ 	.word	0xffffffff


	//   ....[160]....
        /*035c*/ 	.word	0xffffffff


	//   ....[161]....
        /*0360*/ 	.word	0xffffffff


	//   ....[162]....
        /*0364*/ 	.word	0xffffffff


	//   ....[163]....
        /*0368*/ 	.word	0xffffffff


	//   ....[164]....
        /*036c*/ 	.word	0xffffffff


	//   ....[165]....
        /*0370*/ 	.word	0xffffffff


	//   ....[166]....
        /*0374*/ 	.word	0xffffffff


	//   ....[167]....
        /*0378*/ 	.word	0xffffffff


	//   ....[168]....
        /*037c*/ 	.word	0xffffffff


	//   ....[169]....
        /*0380*/ 	.word	0xffffffff


	//   ....[170]....
        /*0384*/ 	.word	0xffffffff


	//   ....[171]....
        /*0388*/ 	.word	0xffffffff


	//   ....[172]....
        /*038c*/ 	.word	0xffffffff


	//   ....[173]....
        /*0390*/ 	.word	0x05000053


	//   ....[174]....
        /*0394*/ 	.word	0x05000053


	//   ....[175]....
        /*0398*/ 	.word	0x05000053


	//   ....[176]....
        /*039c*/ 	.word	0x05000053


	//   ....[177]....
        /*03a0*/ 	.word	0x05000053


	//----- nvinfo : EIATTR_COOP_GROUP_INSTR_OFFSETS
	.align		4
.L_172:
        /*03a4*/ 	.byte	0x04, 0x28
        /*03a6*/ 	.short	(.L_174 - .L_173)


	//   ....[0]....
.L_173:
        /*03a8*/ 	.word	0x00000ed0


	//   ....[1]....
        /*03ac*/ 	.word	0x000016e0


	//   ....[2]....
        /*03b0*/ 	.word	0x00002030


	//   ....[3]....
        /*03b4*/ 	.word	0x00002050


	//   ....[4]....
        /*03b8*/ 	.word	0x00002070


	//   ....[5]....
        /*03bc*/ 	.word	0x00002090


	//   ....[6]....
        /*03c0*/ 	.word	0x000020b0


	//   ....[7]....
        /*03c4*/ 	.word	0x00002540


	//   ....[8]....
        /*03c8*/ 	.word	0x00002550


	//   ....[9]....
        /*03cc*/ 	.word	0x00002570


	//   ....[10]....
        /*03d0*/ 	.word	0x00002590


	//   ....[11]....
        /*03d4*/ 	.word	0x000025e0


	//   ....[12]....
        /*03d8*/ 	.word	0x00002620


	//   ....[13]....
        /*03dc*/ 	.word	0x00002660


	//   ....[14]....
        /*03e0*/ 	.word	0x00002680


	//   ....[15]....
        /*03e4*/ 	.word	0x00002780


	//   ....[16]....
        /*03e8*/ 	.word	0x00002790


	//   ....[17]....
        /*03ec*/ 	.word	0x000027c0


	//   ....[18]....
        /*03f0*/ 	.word	0x000027f0


	//   ....[19]....
        /*03f4*/ 	.word	0x00002820


	//   ....[20]....
        /*03f8*/ 	.word	0x00002860


	//   ....[21]....
        /*03fc*/ 	.word	0x00002880


	//   ....[22]....
        /*0400*/ 	.word	0x000028a0


	//   ....[23]....
        /*0404*/ 	.word	0x00002900


	//   ....[24]....
        /*0408*/ 	.word	0x000029b0


	//   ....[25]....
        /*040c*/ 	.word	0x000029c0


	//   ....[26]....
        /*0410*/ 	.word	0x000029e0


	//   ....[27]....
        /*0414*/ 	.word	0x00002a20


	//   ....[28]....
        /*0418*/ 	.word	0x00002a50


	//   ....[29]....
        /*041c*/ 	.word	0x00002a90


	//   ....[30]....
        /*0420*/ 	.word	0x00002ab0


	//   ....[31]....
        /*0424*/ 	.word	0x00002ad0


	//   ....[32]....
        /*0428*/ 	.word	0x00002b30


	//   ....[33]....
        /*042c*/ 	.word	0x00002be0


	//   ....[34]....
        /*0430*/ 	.word	0x00002bf0


	//   ....[35]....
        /*0434*/ 	.word	0x00002c10


	//   ....[36]....
        /*0438*/ 	.word	0x00002c50


	//   ....[37]....
        /*043c*/ 	.word	0x00002c80


	//   ....[38]....
        /*0440*/ 	.word	0x00002cc0


	//   ....[39]....
        /*0444*/ 	.word	0x00002ce0


	//   ....[40]....
        /*0448*/ 	.word	0x00002d00


	//   ....[41]....
        /*044c*/ 	.word	0x00002d70


	//   ....[42]....
        /*0450*/ 	.word	0x00002e20


	//   ....[43]....
        /*0454*/ 	.word	0x00002e30


	//   ....[44]....
        /*0458*/ 	.word	0x00002e50


	//   ....[45]....
        /*045c*/ 	.word	0x00002e90


	//   ....[46]....
        /*0460*/ 	.word	0x00002ec0


	//   ....[47]....
        /*0464*/ 	.word	0x00002f00


	//   ....[48]....
        /*0468*/ 	.word	0x00002f20


	//   ....[49]....
        /*046c*/ 	.word	0x00002f40


	//   ....[50]....
        /*0470*/ 	.word	0x00002fb0


	//   ....[51]....
        /*0474*/ 	.word	0x00003070


	//   ....[52]....
        /*0478*/ 	.word	0x00003080


	//   ....[53]....
        /*047c*/ 	.word	0x000030a0


	//   ....[54]....
        /*0480*/ 	.word	0x000030e0


	//   ....[55]....
        /*0484*/ 	.word	0x00003110


	//   ....[56]....
        /*0488*/ 	.word	0x00003150


	//   ....[57]....
        /*048c*/ 	.word	0x00003170


	//   ....[58]....
        /*0490*/ 	.word	0x00003190


	//   ....[59]....
        /*0494*/ 	.word	0x000031f0


	//   ....[60]....
        /*0498*/ 	.word	0x000032a0


	//   ....[61]....
        /*049c*/ 	.word	0x000032b0


	//   ....[62]....
        /*04a0*/ 	.word	0x000032e0


	//   ....[63]....
        /*04a4*/ 	.word	0x00003310


	//   ....[64]....
        /*04a8*/ 	.word	0x00003340


	//   ....[65]....
        /*04ac*/ 	.word	0x00003380


	//   ....[66]....
        /*04b0*/ 	.word	0x000033a0


	//   ....[67]....
        /*04b4*/ 	.word	0x000033c0


	//   ....[68]....
        /*04b8*/ 	.word	0x00003400


	//   ....[69]....
        /*04bc*/ 	.word	0x000034c0


	//   ....[70]....
        /*04c0*/ 	.word	0x000034e0


	//   ....[71]....
        /*04c4*/ 	.word	0x000034f0


	//   ....[72]....
        /*04c8*/ 	.word	0x00003520


	//   ....[73]....
        /*04cc*/ 	.word	0x00003550


	//   ....[74]....
        /*04d0*/ 	.word	0x00003580


	//   ....[75]....
        /*04d4*/ 	.word	0x000035c0


	//   ....[76]....
        /*04d8*/ 	.word	0x000035e0


	//   ....[77]....
        /*04dc*/ 	.word	0x00003600


	//   ....[78]....
        /*04e0*/ 	.word	0x00003710


	//   ....[79]....
        /*04e4*/ 	.word	0x00003720


	//   ....[80]....
        /*04e8*/ 	.word	0x00003750


	//   ....[81]....
        /*04ec*/ 	.word	0x00003780


	//   ....[82]....
        /*04f0*/ 	.word	0x000037b0


	//   ....[83]....
        /*04f4*/ 	.word	0x000037f0


	//   ....[84]....
        /*04f8*/ 	.word	0x00003810


	//   ....[85]....
        /*04fc*/ 	.word	0x00003830


	//   ....[86]....
        /*0500*/ 	.word	0x00003890


	//   ....[87]....
        /*0504*/ 	.word	0x00003930


	//   ....[88]....
        /*0508*/ 	.word	0x00003940


	//   ....[89]....
        /*050c*/ 	.word	0x00003970


	//   ....[90]....
        /*0510*/ 	.word	0x000039a0


	//   ....[91]....
        /*0514*/ 	.word	0x000039d0


	//   ....[92]....
        /*0518*/ 	.word	0x00003a10


	//   ....[93]....
        /*051c*/ 	.word	0x00003a30


	//   ....[94]....
        /*0520*/ 	.word	0x00003a50


	//   ....[95]....
        /*0524*/ 	.word	0x00003ac0


	//   ....[96]....
        /*0528*/ 	.word	0x00003b50


	//   ....[97]....
        /*052c*/ 	.word	0x00003b70


	//   ....[98]....
        /*0530*/ 	.word	0x00003b80


	//   ....[99]....
        /*0534*/ 	.word	0x00003bb0


	//   ....[100]....
        /*0538*/ 	.word	0x00003be0


	//   ....[101]....
        /*053c*/ 	.word	0x00003c10


	//   ....[102]....
        /*0540*/ 	.word	0x00003c50


	//   ....[103]....
        /*0544*/ 	.word	0x00003c70


	//   ....[104]....
        /*0548*/ 	.word	0x00003c90


	//   ....[105]....
        /*054c*/ 	.word	0x00003d80


	//   ....[106]....
        /*0550*/ 	.word	0x00003db0


	//   ....[107]....
        /*0554*/ 	.word	0x00003dc0


	//   ....[108]....
        /*0558*/ 	.word	0x00003de0


	//   ....[109]....
        /*055c*/ 	.word	0x00003e20


	//   ....[110]....
        /*0560*/ 	.word	0x00003e50


	//   ....[111]....
        /*0564*/ 	.word	0x00003e90


	//   ....[112]....
        /*0568*/ 	.word	0x00003eb0


	//   ....[113]....
        /*056c*/ 	.word	0x00003ed0


	//   ....[114]....
        /*0570*/ 	.word	0x00003fb0


	//   ....[115]....
        /*0574*/ 	.word	0x00003fd0


	//   ....[116]....
        /*0578*/ 	.word	0x00003fe0


	//   ....[117]....
        /*057c*/ 	.word	0x00004000


	//   ....[118]....
        /*0580*/ 	.word	0x00004040


	//   ....[119]....
        /*0584*/ 	.word	0x00004080


	//   ....[120]....
        /*0588*/ 	.word	0x000040c0


	//   ....[121]....
        /*058c*/ 	.word	0x000040e0


	//   ....[122]....
        /*0590*/ 	.word	0x00004100


	//   ....[123]....
        /*0594*/ 	.word	0x000041e0


	//   ....[124]....
        /*0598*/ 	.word	0x00004200


	//   ....[125]....
        /*059c*/ 	.word	0x00004210


	//   ....[126]....
        /*05a0*/ 	.word	0x00004240


	//   ....[127]....
        /*05a4*/ 	.word	0x00004270


	//   ....[128]....
        /*05a8*/ 	.word	0x000042a0


	//   ....[129]....
        /*05ac*/ 	.word	0x000042e0


	//   ....[130]....
        /*05b0*/ 	.word	0x00004300


	//   ....[131]....
        /*05b4*/ 	.word	0x00004320


	//   ....[132]....
        /*05b8*/ 	.word	0x00004410


	//   ....[133]....
        /*05bc*/ 	.word	0x00004430


	//   ....[134]....
        /*05c0*/ 	.word	0x00004440


	//   ....[135]....
        /*05c4*/ 	.word	0x00004460


	//   ....[136]....
        /*05c8*/ 	.word	0x000044a0


	//   ....[137]....
        /*05cc*/ 	.word	0x000044d0


	//   ....[138]....
        /*05d0*/ 	.word	0x00004510


	//   ....[139]....
        /*05d4*/ 	.word	0x00004530


	//   ....[140]....
        /*05d8*/ 	.word	0x00004550


	//   ....[141]....
        /*05dc*/ 	.word	0x00004630


	//   ....[142]....
        /*05e0*/ 	.word	0x00004b50


	//   ....[143]....
        /*05e4*/ 	.word	0x00004e70


	//   ....[144]....
        /*05e8*/ 	.word	0x00004f20


	//   ....[145]....
        /*05ec*/ 	.word	0x00004fd0


	//   ....[146]....
        /*05f0*/ 	.word	0x00005080


	//   ....[147]....
        /*05f4*/ 	.word	0x00005130


	//   ....[148]....
        /*05f8*/ 	.word	0x000051e0


	//   ....[149]....
        /*05fc*/ 	.word	0x00005290


	//   ....[150]....
        /*0600*/ 	.word	0x00005340


	//   ....[151]....
        /*0604*/ 	.word	0x000053f0


	//   ....[152]....
        /*0608*/ 	.word	0x000054a0


	//   ....[153]....
        /*060c*/ 	.word	0x00005550


	//   ....[154]....
        /*0610*/ 	.word	0x00005600


	//   ....[155]....
        /*0614*/ 	.word	0x000056b0


	//   ....[156]....
        /*0618*/ 	.word	0x00005760


	//   ....[157]....
        /*061c*/ 	.word	0x00005810


	//   ....[158]....
        /*0620*/ 	.word	0x00005a10


	//   ....[159]....
        /*0624*/ 	.word	0x00005b30


	//   ....[160]....
        /*0628*/ 	.word	0x00005c50


	//   ....[161]....
        /*062c*/ 	.word	0x00005d70


	//   ....[162]....
        /*0630*/ 	.word	0x00005e90


	//   ....[163]....
        /*0634*/ 	.word	0x00005fb0


	//   ....[164]....
        /*0638*/ 	.word	0x000060d0


	//   ....[165]....
        /*063c*/ 	.word	0x000061e0


	//   ....[166]....
        /*0640*/ 	.word	0x000062e0


	//   ....[167]....
        /*0644*/ 	.word	0x000063e0


	//   ....[168]....
        /*0648*/ 	.word	0x000064e0


	//   ....[169]....
        /*064c*/ 	.word	0x000065e0


	//   ....[170]....
        /*0650*/ 	.word	0x000066e0


	//   ....[171]....
        /*0654*/ 	.word	0x000067e0


	//   ....[172]....
        /*0658*/ 	.word	0x000068d0


	//   ....[173]....
        /*065c*/ 	.word	0x00006940


	//   ....[174]....
        /*0660*/ 	.word	0x000069b0


	//   ....[175]....
        /*0664*/ 	.word	0x00006a20


	//   ....[176]....
        /*0668*/ 	.word	0x00006a90


	//   ....[177]....
        /*066c*/ 	.word	0x00006b00


	//----- nvinfo : EIATTR_VRC_CTA_INIT_COUNT
	.align		4
.L_174:
        /*0670*/ 	.byte	0x02, 0x4a
	.zero		1
	.zero		1


	//----- nvinfo : EIATTR_EXIT_INSTR_OFFSETS
	.align		4
        /*0674*/ 	.byte	0x04, 0x1c
        /*0676*/ 	.short	(.L_176 - .L_175)


	//   ....[0]....
.L_175:
        /*0678*/ 	.word	0x00001ae0


	//   ....[1]....
        /*067c*/ 	.word	0x00001e30


	//   ....[2]....
        /*0680*/ 	.word	0x00001e50


	//   ....[3]....
        /*0684*/ 	.word	0x00005820


	//   ....[4]....
        /*0688*/ 	.word	0x000068e0


	//----- nvinfo : EIATTR_MAX_THREADS
	.align		4
.L_176:
        /*068c*/ 	.byte	0x04, 0x05
        /*068e*/ 	.short	(.L_178 - .L_177)
.L_177:
        /*0690*/ 	.word	0x00000180
        /*0694*/ 	.word	0x00000001
        /*0698*/ 	.word	0x00000001


	//----- nvinfo : EIATTR_CRS_STACK_SIZE
	.align		4
.L_178:
        /*069c*/ 	.byte	0x04, 0x1e
        /*069e*/ 	.short	(.L_180 - .L_179)
.L_179:
        /*06a0*/ 	.word	0x00000000


	//----- nvinfo : EIATTR_CBANK_PARAM_SIZE
	.align		4
.L_180:
        /*06a4*/ 	.byte	0x03, 0x19
        /*06a6*/ 	.short	0x004d


	//----- nvinfo : EIATTR_PARAM_CBANK
	.align		4
        /*06a8*/ 	.byte	0x04, 0x0a
        /*06aa*/ 	.short	(.L_182 - .L_181)
	.align		4
.L_181:
        /*06ac*/ 	.word	index@(.nv.constant0._ZN3cub18CUB_300001_SM_10006detail10radix_sort29DeviceRadixSortOnesweepKernelINS1_5radix10policy_hubIyNS0_8NullTypeEyE10Policy1000ELNS0_9SortOrderE0EyS6_yiiNS1_21identity_decomposer_tEEEvPT5_SC_PT3_PKSD_PT1_PKSH_PT2_PKSL_T4_iiT6_)
        /*06b0*/ 	.short	0x0380
        /*06b2*/ 	.short	0x004d


	//----- nvinfo : EIATTR_SW_WAR
	.align		4
.L_182:
        /*06b4*/ 	.byte	0x04, 0x36
        /*06b6*/ 	.short	(.L_184 - .L_183)
.L_183:
        /*06b8*/ 	.word	0x00000008
.L_184:


//--------------------- .nv.info._ZN3cub18CUB_300001_SM_10006detail10radix_sort33DeviceRadixSortExclusiveSumKernelINS1_5radix10policy_hubIyNS0_8NullTypeEyE10Policy1000EyEEvPT0_ --------------------------
	.section	.nv.info._ZN3cub18CUB_300001_SM_10006detail10radix_sort33DeviceRadixSortExclusiveSumKernelINS1_5radix10policy_hubIyNS0_8NullTypeEyE10Policy1000EyEEvPT0_,"",@"SHT_CUDA_INFO"
	.sectionflags	@""
	.align	4


	//----- nvinfo : EIATTR_CUDA_API_VERSION
	.align		4
        /*0000*/ 	.byte	0x04, 0x37
        /*0002*/ 	.short	(.L_186 - .L_185)
.L_185:
        /*0004*/ 	.word	0x00000082


	//----- nvinfo : EIATTR_KPARAM_INFO
	.align		4
.L_186:
        /*0008*/ 	.byte	0x04, 0x17
        /*000a*/ 	.short	(.L_188 - .L_187)
.L_187:
        /*000c*/ 	.word	0x00000000
        /*0010*/ 	.short	0x0000
        /*0012*/ 	.short	0x0000
        /*0014*/ 	.byte	0x00, 0xf5, 0x21, 0x00


	//----- nvinfo : EIATTR_SPARSE_MMA_MASK
	.align		4
.L_188:
        /*0018*/ 	.byte	0x03, 0x50
        /*001a*/ 	.short	0x0000


	//----- nvinfo : EIATTR_MAXREG_COUNT
	.align		4
        /*001c*/ 	.byte	0x03, 0x1b
        /*001e*/ 	.short	0x00ff


	//----- nvinfo : EIATTR_NUM_BARRIERS
	.align		4
        /*0020*/ 	.byte	0x02, 0x4c
        /*0022*/ 	.byte	0x01
	.zero		1


	//----- nvinfo : EIATTR_MERCURY_ISA_VERSION
	.align		4
        /*0024*/ 	.byte	0x03, 0x5f
        /*0026*/ 	.short	0x0101


	//----- nvinfo : EIATTR_COOP_GROUP_MASK_REGIDS
	.align		4
        /*0028*/ 	.byte	0x04, 0x29
        /*002a*/ 	.short	(.L_190 - .L_189)


	//   ....[0]....
.L_189:
        /*002c*/ 	.word	0xffffffff


	//   ....[1]....
        /*0030*/ 	.word	0xffffffff


	//   ....[2]....
        /*0034*/ 	.word	0xffffffff


	//   ....[3]....
        /*0038*/ 	.word	0xffffffff


	//   ....[4]....
        /*003c*/ 	.word	0xffffffff


	//   ....[5]....
        /*0040*/ 	.word	0xffffffff


	//   ....[6]....
        /*0044*/ 	.word	0xffffffff


	//   ....[7]....
        /*0048*/ 	.word	0xffffffff


	//   ....[8]....
        /*004c*/ 	.word	0xffffffff


	//   ....[9]....
        /*0050*/ 	.word	0xffffffff


	//   ....[10]....
        /*0054*/ 	.word	0x05000015


	//   ....[11]....
        /*0058*/ 	.word	0x05000015


	//   ....[12]....
        /*005c*/ 	.word	0x05000015


	//   ....[13]....
        /*0060*/ 	.word	0x05000015


	//   ....[14]....
        /*0064*/ 	.word	0x05000015


	//   ....[15]....
        /*0068*/ 	.word	0x05000015


	//   ....[16]....
        /*006c*/ 	.word	0x05000015


	//   ....[17]....
        /*0070*/ 	.word	0x05000015


	//   ....[18]....
        /*0074*/ 	.word	0x05000015


	//   ....[19]....
        /*0078*/ 	.word	0x05000015


	//----- nvinfo : EIATTR_COOP_GROUP_INSTR_OFFSETS
	.align		4
.L_190:
        /*007c*/ 	.byte	0x04, 0x28
        /*007e*/ 	.short	(.L_192 - .L_191)


	//   ....[0]....
.L_191:
        /*0080*/ 	.word	0x00000250


	//   ....[1]....
        /*0084*/ 	.word	0x00000260


	//   ....[2]....
        /*0088*/ 	.word	0x000002a0


	//   ....[3]....
        /*008c*/ 	.word	0x000002c0


	//   ....[4]....
        /*0090*/ 	.word	0x00000310


	//   ....[5]....
        /*0094*/ 	.word	0x00000320


	//   ....[6]....
        /*0098*/ 	.word	0x00000360


	//   ....[7]....
        /*009c*/ 	.word	0x00000380


	//   ....[8]....
        /*00a0*/ 	.word	0x000003d0


	//   ....[9]....
        /*00a4*/ 	.word	0x000003e0


	//   ....[10]....
        /*00a8*/ 	.word	0x00000660


	//   ....[11]....
        /*00ac*/ 	.word	0x000006b0


	//   ....[12]....
        /*00b0*/ 	.word	0x00000740


	//   ....[13]....
        /*00b4*/ 	.word	0x00000790


	//   ....[14]....
        /*00b8*/ 	.word	0x00000820


	//   ....[15]....
        /*00bc*/ 	.word	0x00000870


	//   ....[16]....
        /*00c0*/ 	.word	0x00000900


	//   ....[17]....
        /*00c4*/ 	.word	0x00000950


	//   ....[18]....
        /*00c8*/ 	.word	0x000009e0


	//   ....[19]....
        /*00cc*/ 	.word	0x00000a30


	//----- nvinfo : EIATTR_VRC_CTA_INIT_COUNT
	.align		4
.L_192:
        /*00d0*/ 	.byte	0x02, 0x4a
	.zero		1
	.zero		1


	//----- nvinfo : EIATTR_EXIT_INSTR_OFFSETS
	.align		4
        /*00d4*/ 	.byte	0x04, 0x1c
        /*00d6*/ 	.short	(.L_194 - .L_193)


	//   ....[0]....
.L_193:
        /*00d8*/ 	.word	0x000005d0


	//   ....[1]....
        /*00dc*/ 	.word	0x00000600


	//----- nvinfo : EIATTR_CRS_STACK_SIZE
	.align		4
.L_194:
        /*00e0*/ 	.byte	0x04, 0x1e
        /*00e2*/ 	.short	(.L_196 - .L_195)
.L_195:
        /*00e4*/ 	.word	0x00000000


	//----- nvinfo : EIATTR_CBANK_PARAM_SIZE
	.align		4
.L_196:
        /*00e8*/ 	.byte	0x03, 0x19
        /*00ea*/ 	.short	0x0008


	//----- nvinfo : EIATTR_PARAM_CBANK
	.align		4
        /*00ec*/ 	.byte	0x04, 0x0a
        /*00ee*/ 	.short	(.L_198 - .L_197)
	.align		4
.L_197:
        /*00f0*/ 	.word	index@(.nv.constant0._ZN3cub18CUB_300001_SM_10006detail10radix_sort33DeviceRadixSortExclusiveSumKernelINS1_5radix10policy_hubIyNS0_8NullTypeEyE10Policy1000EyEEvPT0_)
        /*00f4*/ 	.short	0x0380
        /*00f6*/ 	.short	0x0008


	//----- nvinfo : EIATTR_SW_WAR
	.align		4
.L_198:
        /*00f8*/ 	.byte	0x04, 0x36
        /*00fa*/ 	.short	(.L_200 - .L_199)
.L_199:
        /*00fc*/ 	.word	0x00000008
.L_200:


//--------------------- .nv.info._ZN3cub18CUB_300001_SM_10006detail10radix_sort30DeviceRadixSortHistogramKernelINS1_5radix10policy_hubIyNS0_8NullTypeEyE10Policy1000ELNS0_9SortOrderE0EyyNS1_21identity_decomposer_tEEEvPT2_PKT1_SB_iiT3_ --------------------------
	.section	.nv.info._ZN3cub18CUB_300001_SM_10006detail10radix_sort30DeviceRadixSortHistogramKernelINS1_5radix10policy_hubIyNS0_8NullTypeEyE10Policy1000ELNS0_9SortOrderE0EyyNS1_21identity_decomposer_tEEEvPT2_PKT1_SB_iiT3_,"",@"SHT_CUDA_INFO"
	.sectionflags	@""
	.align	4


	//----- nvinfo : EIATTR_CUDA_API_VERSION
	.align		4
        /*0000*/ 	.byte	0x04, 0x37
        /*0002*/ 	.short	(.L_202 - .L_201)
.L_201:
        /*0004*/ 	.word	0x00000082


	//----- nvinfo : EIATTR_KPARAM_INFO
	.align		4
.L_202:
        /*0008*/ 	.byte	0x04, 0x17
        /*000a*/ 	.short	(.L_204 - .L_203)
.L_203:
        /*000c*/ 	.word	0x00000000
        /*0010*/ 	.short	0x0005
        /*0012*/ 	.short	0x0020
        /*0014*/ 	.byte	0x00, 0xf0, 0x05, 0x00


	//----- nvinfo : EIATTR_KPARAM_INFO
	.align		4
.L_204:
        /*0018*/ 	.byte	0x04, 0x17
        /*001a*/ 	.short	(.L_206 - .L_205)
.L_205:
        /*001c*/ 	.word	0x00000000
        /*0020*/ 	.short	0x0004
        /*0022*/ 	.short	0x001c
        /*0024*/ 	.byte	0x00, 0xf0, 0x11, 0x00


	//----- nvinfo : EIATTR_KPARAM_INFO
	.align		4
.L_206:
        /*0028*/ 	.byte	0x04, 0x17
        /*002a*/ 	.short	(.L_208 - .L_207)
.L_207:
        /*002c*/ 	.word	0x00000000
        /*0030*/ 	.short	0x0003
        /*0032*/ 	.short	0x0018
        /*0034*/ 	.byte	0x00, 0xf0, 0x11, 0x00


	//----- nvinfo : EIATTR_KPARAM_INFO
	.align		4
.L_208:
        /*0038*/ 	.byte	0x04, 0x17
        /*003a*/ 	.short	(.L_210 - .L_209)
.L_209:
        /*003c*/ 	.word	0x00000000
        /*0040*/ 	.short	0x0002
        /*0042*/ 	.short	0x0010
        /*0044*/ 	.byte	0x00, 0xf0, 0x21, 0x00


	//----- nvinfo : EIATTR_KPARAM_INFO
	.align		4
.L_210:
        /*0048*/ 	.byte	0x04, 0x17
        /*004a*/ 	.short	(.L_212 - .L_211)
.L_211:
        /*004c*/ 	.word	0x00000000
        /*0050*/ 	.short	0x0001
        /*0052*/ 	.short	0x0008
        /*0054*/ 	.byte	0x00, 0xf5, 0x21, 0x00


	//----- nvinfo : EIATTR_KPARAM_INFO
	.align		4
.L_212:
        /*0058*/ 	.byte	0x04, 0x17
        /*005a*/ 	.short	(.L_214 - .L_213)
.L_213:
        /*005c*/ 	.word	0x00000000
        /*0060*/ 	.short	0x0000
        /*0062*/ 	.short	0x0000
        /*0064*/ 	.byte	0x00, 0xf5, 0x21, 0x00


	//----- nvinfo : EIATTR_SPARSE_MMA_MASK
	.align		4
.L_214:
        /*0068*/ 	.byte	0x03, 0x50
        /*006a*/ 	.short	0x0000


	//----- nvinfo : EIATTR_MAXREG_COUNT
	.align		4
        /*006c*/ 	.byte	0x03, 0x1b
        /*006e*/ 	.short	0x00ff


	//----- nvinfo : EIATTR_NUM_BARRIERS
	.align		4
        /*0070*/ 	.byte	0x02, 0x4c
        /*0072*/ 	.byte	0x01
	.zero		1


	//----- nvinfo : EIATTR_MERCURY_ISA_VERSION
	.align		4
        /*0074*/ 	.byte	0x03, 0x5f
        /*0076*/ 	.short	0x0101


	//----- nvinfo : EIATTR_VRC_CTA_INIT_COUNT
	.align		4
        /*0078*/ 	.byte	0x02, 0x4a
	.zero		1
	.zero		1


	//----- nvinfo : EIATTR_EXIT_INSTR_OFFSETS
	.align		4
        /*007c*/ 	.byte	0x04, 0x1c
        /*007e*/ 	.short	(.L_216 - .L_215)


	//   ....[0]....
.L_215:
        /*0080*/ 	.word	0x00000040


	//   ....[1]....
        /*0084*/ 	.word	0x00002fb0


	//----- nvinfo : EIATTR_MAX_THREADS
	.align		4
.L_216:
        /*0088*/ 	.byte	0x04, 0x05
        /*008a*/ 	.short	(.L_218 - .L_217)
.L_217:
        /*008c*/ 	.word	0x00000080
        /*0090*/ 	.word	0x00000001
        /*0094*/ 	.word	0x00000001


	//----- nvinfo : EIATTR_CRS_STACK_SIZE
	.align		4
.L_218:
        /*0098*/ 	.byte	0x04, 0x1e
        /*009a*/ 	.short	(.L_220 - .L_219)
.L_219:
        /*009c*/ 	.word	0x00000000


	//----- nvinfo : EIATTR_CBANK_PARAM_SIZE
	.align		4
.L_220:
        /*00a0*/ 	.byte	0x03, 0x19
        /*00a2*/ 	.short	0x0021


	//----- nvinfo : EIATTR_PARAM_CBANK
	.align		4
        /*00a4*/ 	.byte	0x04, 0x0a
        /*00a6*/ 	.short	(.L_222 - .L_221)
	.align		4
.L_221:
        /*00a8*/ 	.word	index@(.nv.constant0._ZN3cub18CUB_300001_SM_10006detail10radix_sort30DeviceRadixSortHistogramKernelINS1_5radix10policy_hubIyNS0_8NullTypeEyE10Policy1000ELNS0_9SortOrderE0EyyNS1_21identity_decomposer_tEEEvPT2_PKT1_SB_iiT3_)
        /*00ac*/ 	.short	0x0380
        /*00ae*/ 	.short	0x0021


	//----- nvinfo : EIATTR_SW_WAR
	.align		4
.L_222:
        /*00b0*/ 	.byte	0x04, 0x36
        /*00b2*/ 	.short	(.L_224 - .L_223)
.L_223:
        /*00b4*/ 	.word	0x00000008
.L_224:


//--------------------- .nv.info._ZN3cub18CUB_300001_SM_10006detail10radix_sort31DeviceRadixSortSingleTileKernelINS1_5radix10policy_hubIyNS0_8NullTypeEyE10Policy1000ELNS0_9SortOrderE0EyS6_yNS1_21identity_decomposer_tEEEvPKT1_PSB_PKT2_PSF_T3_iiT4_ --------------------------
	.section	.nv.info._ZN3cub18CUB_300001_SM_10006detail10radix_sort31DeviceRadixSortSingleTileKernelINS1_5radix10policy_hubIyNS0_8NullTypeEyE10Policy1000ELNS0_9SortOrderE0EyS6_yNS1_21identity_decomposer_tEEEvPKT1_PSB_PKT2_PSF_T3_iiT4_,"",@"SHT_CUDA_INFO"
	.sectionflags	@""
	.align	4


	//----- nvinfo : EIATTR_CUDA_API_VERSION
	.align		4
        /*0000*/ 	.byte	0x04, 0x37
        /*0002*/ 	.short	(.L_226 - .L_225)
.L_225:
        /*0004*/ 	.word	0x00000082


	//----- nvinfo : EIATTR_KPARAM_INFO
	.align		4
.L_226:
        /*0008*/ 	.byte	0x04, 0x17
        /*000a*/ 	.short	(.L_228 - .L_227)
.L_227:
        /*000c*/ 	.word	0x00000000
        /*0010*/ 	.short	0x0007
        /*0012*/ 	.short	0x0030
        /*0014*/ 	.byte	0x00, 0xf0, 0x05, 0x00


	//----- nvinfo : EIATTR_KPARAM_INFO
	.align		4
.L_228:
        /*0018*/ 	.byte	0x04, 0x17
        /*001a*/ 	.short	(.L_230 - .L_229)
.L_229:
        /*001c*/ 	.word	0x00000000
        /*0020*/ 	.short	0x0006
        /*0022*/ 	.short	0x002c
        /*0024*/ 	.byte	0x00, 0xf0, 0x11, 0x00


	//----- nvinfo : EIATTR_KPARAM_INFO
	.align		4
.L_230:
        /*0028*/ 	.byte	0x04, 0x17
        /*002a*/ 	.short	(.L_232 - .L_231)
.L_231:
        /*002c*/ 	.word	0x00000000
        /*0030*/ 	.short	0x0005
        /*0032*/ 	.short	0x0028
        /*0034*/ 	.byte	0x00, 0xf0, 0x11, 0x00


	//----- nvinfo : EIATTR_KPARAM_INFO
	.align		4
.L_232:
        /*0038*/ 	.byte	0x04, 0x17
        /*003a*/ 	.short	(.L_234 - .L_233)
.L_233:
        /*003c*/ 	.word	0x00000000
        /*0040*/ 	.short	0x0004
        /*0042*/ 	.short	0x0020
        /*0044*/ 	.byte	0x00, 0xf0, 0x21, 0x00


	//----- nvinfo : EIATTR_KPARAM_INFO
	.align		4
.L_234:
        /*0048*/ 	.byte	0x04, 0x17
        /*004a*/ 	.short	(.L_236 - .L_235)
.L_235:
        /*004c*/ 	.word	0x00000000
        /*0050*/ 	.short	0x0003
        /*0052*/ 	.short	0x0018
        /*0054*/ 	.byte	0x00, 0xf5, 0x21, 0x00


	//----- nvinfo : EIATTR_KPARAM_INFO
	.align		4
.L_236:
        /*0058*/ 	.byte	0x04, 0x17
        /*005a*/ 	.short	(.L_238 - .L_237)
.L_237:
        /*005c*/ 	.word	0x00000000
        /*0060*/ 	.short	0x0002
        /*0062*/ 	.short	0x0010
        /*0064*/ 	.byte	0x00, 0xf5, 0x21, 0x00


	//----- nvinfo : EIATTR_KPARAM_INFO
	.align		4
.L_238:
        /*0068*/ 	.byte	0x04, 0x17
        /*006a*/ 	.short	(.L_240 - .L_239)
.L_239:
        /*006c*/ 	.word	0x00000000
        /*0070*/ 	.short	0x0001
        /*0072*/ 	.short	0x0008
        /*0074*/ 	.byte	0x00, 0xf5, 0x21, 0x00


	//----- nvinfo : EIATTR_KPARAM_INFO
	.align		4
.L_240:
        /*0078*/ 	.byte	0x04, 0x17
        /*007a*/ 	.short	(.L_242 - .L_241)
.L_241:
        /*007c*/ 	.word	0x00000000
        /*0080*/ 	.short	0x0000
        /*0082*/ 	.short	0x0000
        /*0084*/ 	.byte	0x00, 0xf5, 0x21, 0x00


	//----- nvinfo : EIATTR_SPARSE_MMA_MASK
	.align		4
.L_242:
        /*0088*/ 	.byte	0x03, 0x50
        /*008a*/ 	.short	0x0000


	//----- nvinfo : EIATTR_MAXREG_COUNT
	.align		4
        /*008c*/ 	.byte	0x03, 0x1b
        /*008e*/ 	.short	0x00ff


	//----- nvinfo : EIATTR_NUM_BARRIERS
	.align		4
        /*0090*/ 	.byte	0x02, 0x4c
        /*0092*/ 	.byte	0x01
	.zero		1


	//----- nvinfo : EIATTR_MERCURY_ISA_VERSION
	.align		4
        /*0094*/ 	.byte	0x03, 0x5f
        /*0096*/ 	.short	0x0101


	//----- nvinfo : EIATTR_COOP_GROUP_MASK_REGIDS
	.align		4
        /*0098*/ 	.byte	0x04, 0x29
        /*009a*/ 	.short	(.L_244 - .L_243)


	//   ....[0]....
.L_243:
        /*009c*/ 	.word	0xffffffff


	//   ....[1]....
        /*00a0*/ 	.word	0xffffffff


	//   ....[2]....
        /*00a4*/ 	.word	0xffffffff


	//   ....[3]....
        /*00a8*/ 	.word	0xffffffff


	//   ....[4]....
        /*00ac*/ 	.word	0xffffffff


	//----- nvinfo : EIATTR_COOP_GROUP_INSTR_OFFSETS
	.align		4
.L_244:
        /*00b0*/ 	.byte	0x04, 0x28
        /*00b2*/ 	.short	(.L_246 - .L_245)


	//   ....[0]....
.L_245:
        /*00b4*/ 	.word	0x000010b0


	//   ....[1]....
        /*00b8*/ 	.word	0x000010d0


	//   ....[2]....
        /*00bc*/ 	.word	0x000010f0


	//   ....[3]....
        /*00c0*/ 	.word	0x00001110


	//   ....[4]....
        /*00c4*/ 	.word	0x00001130


	//----- nvinfo : EIATTR_VRC_CTA_INIT_COUNT
	.align		4
.L_246:
        /*00c8*/ 	.byte	0x02, 0x4a
	.zero		1
	.zero		1


	//----- nvinfo : EIATTR_EXIT_INSTR_OFFSETS
	.align		4
        /*00cc*/ 	.byte	0x04, 0x1c
        /*00ce*/ 	.short	(.L_248 - .L_247)


	//   ....[0]....
.L_247:
        /*00d0*/ 	.word	0x00001f00


	//   ....[1]....
        /*00d4*/ 	.word	0x00001f30


	//----- nvinfo : EIATTR_MAX_THREADS
	.align		4
.L_248:
        /*00d8*/ 	.byte	0x04, 0x05
        /*00da*/ 	.short	(.L_250 - .L_249)
.L_249:
        /*00dc*/ 	.word	0x00000100
        /*00e0*/ 	.word	0x00000001
        /*00e4*/ 	.word	0x00000001


	//----- nvinfo : EIATTR_CBANK_PARAM_SIZE
	.align		4
.L_250:
        /*00e8*/ 	.byte	0x03, 0x19
        /*00ea*/ 	.short	0x0031


	//----- nvinfo : EIATTR_PARAM_CBANK
	.align		4
        /*00ec*/ 	.byte	0x04, 0x0a
        /*00ee*/ 	.short	(.L_252 - .L_251)
	.align		4
.L_251:
        /*00f0*/ 	.word	index@(.nv.constant0._ZN3cub18CUB_300001_SM_10006detail10radix_sort31DeviceRadixSortSingleTileKernelINS1_5radix10policy_hubIyNS0_8NullTypeEyE10Policy1000ELNS0_9SortOrderE0EyS6_yNS1_21identity_decomposer_tEEEvPKT1_PSB_PKT2_PSF_T3_iiT4_)
        /*00f4*/ 	.short	0x0380
        /*00f6*/ 	.short	0x0031


	//----- nvinfo : EIATTR_SW_WAR
	.align		4
.L_252:
        /*00f8*/ 	.byte	0x04, 0x36
        /*00fa*/ 	.short	(.L_254 - .L_253)
.L_253:
        /*00fc*/ 	.word	0x00000008
.L_254:


//--------------------- .nv.info._ZN3cub18CUB_300001_SM_10006detail9transform16transform_kernelINS2_10policy_hubILb1EN4cuda3std3__45tupleIJPyEEEE10policy1000El9first_merS9_JS9_EEEvT0_iT1_T2_DpNS2_10kernel_argIT3_EE --------------------------
	.section	.nv.info._ZN3cub18CUB_300001_SM_10006detail9transform16transform_kernelINS2_10policy_hubILb1EN4cuda3std3__45tupleIJPyEEEE10policy1000El9first_merS9_JS9_EEEvT0_iT1_T2_DpNS2_10kernel_argIT3_EE,"",@"SHT_CUDA_INFO"
	.sectionflags	@""
	.align	4


	//----- nvinfo : EIATTR_CUDA_API_VERSION
	.align		4
        /*0000*/ 	.byte	0x04, 0x37
        /*0002*/ 	.short	(.L_256 - .L_255)
.L_255:
        /*0004*/ 	.word	0x00000082


	//----- nvinfo : EIATTR_KPARAM_INFO
	.align		4
.L_256:
        /*0008*/ 	.byte	0x04, 0x17
        /*000a*/ 	.short	(.L_258 - .L_257)
.L_257:
        /*000c*/ 	.word	0x00000000
        /*0010*/ 	.short	0x0004
        /*0012*/ 	.short	0x0018
        /*0014*/ 	.byte	0x00, 0xf0, 0x41, 0x00


	//----- nvinfo : EIATTR_KPARAM_INFO
	.align		4
.L_258:
        /*0018*/ 	.byte	0x04, 0x17
        /*001a*/ 	.short	(.L_260 - .L_259)
.L_259:
        /*001c*/ 	.word	0x00000000
        /*0020*/ 	.short	0x0003
        /*0022*/ 	.short	0x0010
        /*0024*/ 	.byte	0x00, 0xf5, 0x21, 0x00


	//----- nvinfo : EIATTR_KPARAM_INFO
	.align		4
.L_260:
        /*0028*/ 	.byte	0x04, 0x17
        /*002a*/ 	.short	(.L_262 - .L_261)
.L_261:
        /*002c*/ 	.word	0x00000000
        /*0030*/ 	.short	0x0002
        /*0032*/ 	.short	0x000c
        /*0034*/ 	.byte	0x00, 0xf0, 0x05, 0x00


	//----- nvinfo : EIATTR_KPARAM_INFO
	.align		4
.L_262:
        /*0038*/ 	.byte	0x04, 0x17
        /*003a*/ 	.short	(.L_264 - .L_263)
.L_263:
        /*003c*/ 	.word	0x00000000
        /*0040*/ 	.short	0x0001
        /*0042*/ 	.short	0x0008
        /*0044*/ 	.byte	0x00, 0xf0, 0x11, 0x00


	//----- nvinfo : EIATTR_KPARAM_INFO
	.align		4
.L_264:
        /*0048*/ 	.byte	0x04, 0x17
        /*004a*/ 	.short	(.L_266 - .L_265)
.L_265:
        /*004c*/ 	.word	0x00000000
        /*0050*/ 	.short	0x0000
        /*0052*/ 	.short	0x0000
        /*0054*/ 	.byte	0x00, 0xf0, 0x21, 0x00


	//----- nvinfo : EIATTR_SPARSE_MMA_MASK
	.align		4
.L_266:
        /*0058*/ 	.byte	0x03, 0x50
        /*005a*/ 	.short	0x0000


	//----- nvinfo : EIATTR_MAXREG_COUNT
	.align		4
        /*005c*/ 	.byte	0x03, 0x1b
        /*005e*/ 	.short	0x00ff


	//----- nvinfo : EIATTR_MERCURY_ISA_VERSION
	.align		4
        /*0060*/ 	.byte	0x03, 0x5f
        /*0062*/ 	.short	0x0101


	//----- nvinfo : EIATTR_VRC_CTA_INIT_COUNT
	.align		4
        /*0064*/ 	.byte	0x02, 0x4a
	.zero		1
	.zero		1


	//----- nvinfo : EIATTR_EXIT_INSTR_OFFSETS
	.align		4
        /*0068*/ 	.byte	0x04, 0x1c
        /*006a*/ 	.short	(.L_268 - .L_267)


	//   ....[0]....
.L_267:
        /*006c*/ 	.word	0x000002a0


	//   ....[1]....
        /*0070*/ 	.word	0x00000b30


	//   ....[2]....
        /*0074*/ 	.word	0x00000da0


	//   ....[3]....
        /*0078*/ 	.word	0x00000f00


	//   ....[4]....
        /*007c*/ 	.word	0x00000f30


	//   ....[5]....
        /*0080*/ 	.word	0x00000fa0


	//   ....[6]....
        /*0084*/ 	.word	0x00000fc0


	//   ....[7]....
        /*0088*/ 	.word	0x00001580


	//   ....[8]....
        /*008c*/ 	.word	0x00001810


	//   ....[9]....
        /*0090*/ 	.word	0x000019a0


	//   ....[10]....
        /*0094*/ 	.word	0x00001a50


	//----- nvinfo : EIATTR_MAX_THREADS
	.align		4
.L_268:
        /*0098*/ 	.byte	0x04, 0x05
        /*009a*/ 	.short	(.L_270 - .L_269)
.L_269:
        /*009c*/ 	.word	0x00000080
        /*00a0*/ 	.word	0x00000001
        /*00a4*/ 	.word	0x00000001


	//----- nvinfo : EIATTR_CRS_STACK_SIZE
	.align		4
.L_270:
        /*00a8*/ 	.byte	0x04, 0x1e
        /*00aa*/ 	.short	(.L_272 - .L_271)
.L_271:
        /*00ac*/ 	.word	0x00000000


	//----- nvinfo : EIATTR_CBANK_PARAM_SIZE
	.align		4
.L_272:
        /*00b0*/ 	.byte	0x03, 0x19
        /*00b2*/ 	.short	0x0028


	//----- nvinfo : EIATTR_PARAM_CBANK
	.align		4
        /*00b4*/ 	.byte	0x04, 0x0a
        /*00b6*/ 	.short	(.L_274 - .L_273)
	.align		4
.L_273:
        /*00b8*/ 	.word	index@(.nv.constant0._ZN3cub18CUB_300001_SM_10006detail9transform16transform_kernelINS2_10policy_hubILb1EN4cuda3std3__45tupleIJPyEEEE10policy1000El9first_merS9_JS9_EEEvT0_iT1_T2_DpNS2_10kernel_argIT3_EE)
        /*00bc*/ 	.short	0x0380
        /*00be*/ 	.short	0x0028


	//----- nvinfo : EIATTR_SW_WAR
	.align		4
.L_274:
        /*00c0*/ 	.byte	0x04, 0x36
        /*00c2*/ 	.short	(.L_276 - .L_275)
.L_275:
        /*00c4*/ 	.word	0x00000008
.L_276:


//--------------------- .nv.info._ZN3cub18CUB_300001_SM_10006detail9transform16transform_kernelINS2_10policy_hubILb1EN4cuda3std3__45tupleIJPyEEEE10policy1000Ei9first_merS9_JS9_EEEvT0_iT1_T2_DpNS2_10kernel_argIT3_EE --------------------------
	.section	.nv.info._ZN3cub18CUB_300001_SM_10006detail9transform16transform_kernelINS2_10policy_hubILb1EN4cuda3std3__45tupleIJPyEEEE10policy1000Ei9first_merS9_JS9_EEEvT0_iT1_T2_DpNS2_10kernel_argIT3_EE,"",@"SHT_CUDA_INFO"
	.sectionflags	@""
	.align	4


	//----- nvinfo : EIATTR_CUDA_API_VERSION
	.align		4
        /*0000*/ 	.byte	0x04, 0x37
        /*0002*/ 	.short	(.L_278 - .L_277)
.L_277:
        /*0004*/ 	.word	0x00000082


	//----- nvinfo : EIATTR_KPARAM_INFO
	.align		4
.L_278:
        /*0008*/ 	.byte	0x04, 0x17
        /*000a*/ 	.short	(.L_280 - .L_279)
.L_279:
        /*000c*/ 	.word	0x00000000
        /*0010*/ 	.short	0x0004
        /*0012*/ 	.short	0x0018
        /*0014*/ 	.byte	0x00, 0xf0, 0x41, 0x00


	//----- nvinfo : EIATTR_KPARAM_INFO
	.align		4
.L_280:
        /*0018*/ 	.byte	0x04, 0x17
        /*001a*/ 	.short	(.L_282 - .L_281)
.L_281:
        /*001c*/ 	.word	0x00000000
        /*0020*/ 	.short	0x0003
        /*0022*/ 	.short	0x0010
        /*0024*/ 	.byte	0x00, 0xf5, 0x21, 0x00


	//----- nvinfo : EIATTR_KPARAM_INFO
	.align		4
.L_282:
        /*0028*/ 	.byte	0x04, 0x17
        /*002a*/ 	.short	(.L_284 - .L_283)
.L_283:
        /*002c*/ 	.word	0x00000000
        /*0030*/ 	.short	0x0002
        /*0032*/ 	.short	0x0008
        /*0034*/ 	.byte	0x00, 0xf0, 0x05, 0x00


	//----- nvinfo : EIATTR_KPARAM_INFO
	.align		4
.L_284:
        /*0038*/ 	.byte	0x04, 0x17
        /*003a*/ 	.short	(.L_286 - .L_285)
.L_285:
        /*003c*/ 	.word	0x00000000
        /*0040*/ 	.short	0x0001
        /*0042*/ 	.short	0x0004
        /*0044*/ 	.byte	0x00, 0xf0, 0x11, 0x00


	//----- nvinfo : EIATTR_KPARAM_INFO
	.align		4
.L_286:
        /*0048*/ 	.byte	0x04, 0x17
        /*004a*/ 	.short	(.L_288 - .L_287)
.L_287:
        /*004c*/ 	.word	0x00000000
        /*0050*/ 	.short	0x0000
        /*0052*/ 	.short	0x0000
        /*0054*/ 	.byte	0x00, 0xf0, 0x11, 0x00


	//----- nvinfo : EIATTR_SPARSE_MMA_MASK
	.align		4
.L_288:
        /*0058*/ 	.byte	0x03, 0x50
        /*005a*/ 	.short	0x0000


	//----- nvinfo : EIATTR_MAXREG_COUNT
	.align		4
        /*005c*/ 	.byte	0x03, 0x1b
        /*005e*/ 	.short	0x00ff


	//----- nvinfo : EIATTR_MERCURY_ISA_VERSION
	.align		4
        /*0060*/ 	.byte	0x03, 0x5f
        /*0062*/ 	.short	0x0101


	//----- nvinfo : EIATTR_VRC_CTA_INIT_COUNT
	.align		4
        /*0064*/ 	.byte	0x02, 0x4a
	.zero		1
	.zero		1


	//----- nvinfo : EIATTR_EXIT_INSTR_OFFSETS
	.align		4
        /*0068*/ 	.byte	0x04, 0x1c
        /*006a*/ 	.short	(.L_290 - .L_289)


	//   ....[0]....
.L_289:
        /*006c*/ 	.word	0x000001f0


	//   ....[1]....
        /*0070*/ 	.word	0x000007b0


	//   ....[2]....
        /*0074*/ 	.word	0x00000a50


	//   ....[3]....
        /*0078*/ 	.word	0x00000be0


	//   ....[4]....
        /*007c*/ 	.word	0x00000cb0


	//   ....[5]....
        /*0080*/ 	.word	0x00000cd0


	//   ....[6]....
        /*0084*/ 	.word	0x000010f0


	//   ....[7]....
        /*0088*/ 	.word	0x00001360


	//   ....[8]....
        /*008c*/ 	.word	0x000014c0


	//   ....[9]....
        /*0090*/ 	.word	0x000014f0


	//   ....[10]....
        /*0094*/ 	.word	0x00001560


	//----- nvinfo : EIATTR_MAX_THREADS
	.align		4
.L_290:
        /*0098*/ 	.byte	0x04, 0x05
        /*009a*/ 	.short	(.L_292 - .L_291)
.L_291:
        /*009c*/ 	.word	0x00000080
        /*00a0*/ 	.word	0x00000001
        /*00a4*/ 	.word	0x00000001


	//----- nvinfo : EIATTR_CRS_STACK_SIZE
	.align		4
.L_292:
        /*00a8*/ 	.byte	0x04, 0x1e
        /*00aa*/ 	.short	(.L_294 - .L_293)
.L_293:
        /*00ac*/ 	.word	0x00000000


	//----- nvinfo : EIATTR_CBANK_PARAM_SIZE
	.align		4
.L_294:
        /*00b0*/ 	.byte	0x03, 0x19
        /*00b2*/ 	.short	0x0028


	//----- nvinfo : EIATTR_PARAM_CBANK
	.align		4
        /*00b4*/ 	.byte	0x04, 0x0a
        /*00b6*/ 	.short	(.L_296 - .L_295)
	.align		4
.L_295:
        /*00b8*/ 	.word	index@(.nv.constant0._ZN3cub18CUB_300001_SM_10006detail9transform16transform_kernelINS2_10policy_hubILb1EN4cuda3std3__45tupleIJPyEEEE10policy1000Ei9first_merS9_JS9_EEEvT0_iT1_T2_DpNS2_10kernel_argIT3_EE)
        /*00bc*/ 	.short	0x0380
        /*00be*/ 	.short	0x0028


	//----- nvinfo : EIATTR_SW_WAR
	.align		4
.L_296:
        /*00c0*/ 	.byte	0x04, 0x36
        /*00c2*/ 	.short	(.L_298 - .L_297)
.L_297:
        /*00c4*/ 	.word	0x00000008
.L_298:


//--------------------- .nv.info._ZN3cub18CUB_300001_SM_10006detail9transform16transform_kernelINS2_10policy_hubILb1EN4cuda3std3__45tupleIJPyEEEE10policy1000El8last_merS9_JS9_EEEvT0_iT1_T2_DpNS2_10kernel_argIT3_EE --------------------------
	.section	.nv.info._ZN3cub18CUB_300001_SM_10006detail9transform16transform_kernelINS2_10policy_hubILb1EN4cuda3std3__45tupleIJPyEEEE10policy1000El8last_merS9_JS9_EEEvT0_iT1_T2_DpNS2_10kernel_argIT3_EE,"",@"SHT_CUDA_INFO"
	.sectionflags	@""
	.align	4


	//----- nvinfo : EIATTR_CUDA_API_VERSION
	.align		4
        /*0000*/ 	.byte	0x04, 0x37
        /*0002*/ 	.short	(.L_300 - .L_299)
.L_299:
        /*0004*/ 	.word	0x00000082


	//----- nvinfo : EIATTR_KPARAM_INFO
	.align		4
.L_300:
        /*0008*/ 	.byte	0x04, 0x17
        /*000a*/ 	.short	(.L_302 - .L_301)
.L_301:
        /*000c*/ 	.word	0x00000000
        /*0010*/ 	.short	0x0004
        /*0012*/ 	.short	0x0020
        /*0014*/ 	.byte	0x00, 0xf0, 0x41, 0x00


	//----- nvinfo : EIATTR_KPARAM_INFO
	.align		4
.L_302:
        /*0018*/ 	.byte	0x04, 0x17
        /*001a*/ 	.short	(.L_304 - .L_303)
.L_303:
        /*001c*/ 	.word	0x00000000
        /*0020*/ 	.short	0x0003
        /*0022*/ 	.short	0x0018
        /*0024*/ 	.byte	0x00, 0xf5, 0x21, 0x00


	//----- nvinfo : EIATTR_KPARAM_INFO
	.align		4
.L_304:
        /*0028*/ 	.byte	0x04, 0x17
        /*002a*/ 	.short	(.L_306 - .L_305)
.L_305:
        /*002c*/ 	.word	0x00000000
        /*0030*/ 	.short	0x0002
        /*0032*/ 	.short	0x0010
        /*0034*/ 	.byte	0x00, 0xf0, 0x21, 0x00


	//----- nvinfo : EIATTR_KPARAM_INFO
	.align		4
.L_306:
        /*0038*/ 	.byte	0x04, 0x17
        /*003a*/ 	.short	(.L_308 - .L_307)
.L_307:
        /*003c*/ 	.word	0x00000000
        /*0040*/ 	.short	0x0001
        /*0042*/ 	.short	0x0008
        /*0044*/ 	.byte	0x00, 0xf0, 0x11, 0x00


	//----- nvinfo : EIATTR_KPARAM_INFO
	.align		4
.L_308:
        /*0048*/ 	.byte	0x04, 0x17
        /*004a*/ 	.short	(.L_310 - .L_309)
.L_309:
        /*004c*/ 	.word	0x00000000
        /*0050*/ 	.short	0x0000
        /*0052*/ 	.short	0x0000
        /*0054*/ 	.byte	0x00, 0xf0, 0x21, 0x00


	//----- nvinfo : EIATTR_SPARSE_MMA_MASK
	.align		4
.L_310:
        /*0058*/ 	.byte	0x03, 0x50
        /*005a*/ 	.short	0x0000


	//----- nvinfo : EIATTR_MAXREG_COUNT
	.align		4
        /*005c*/ 	.byte	0x03, 0x1b
        /*005e*/ 	.short	0x00ff


	//----- nvinfo : EIATTR_MERCURY_ISA_VERSION
	.align		4
        /*0060*/ 	.byte	0x03, 0x5f
        /*0062*/ 	.short	0x0101


	//----- nvinfo : EIATTR_VRC_CTA_INIT_COUNT
	.align		4
        /*0064*/ 	.byte	0x02, 0x4a
	.zero		1
	.zero		1


	//----- nvinfo : EIATTR_EXIT_INSTR_OFFSETS
	.align		4
        /*0068*/ 	.byte	0x04, 0x1c
        /*006a*/ 	.short	(.L_312 - .L_311)


	//   ....[0]....
.L_311:
        /*006c*/ 	.word	0x000002c0


	//   ....[1]....
        /*0070*/ 	.word	0x00001550


	//   ....[2]....
        /*0074*/ 	.word	0x00001f80


	//   ....[3]....
        /*0078*/ 	.word	0x000024d0


	//   ....[4]....
        /*007c*/ 	.word	0x00002500


	//   ....[5]....
        /*0080*/ 	.word	0x00002730


	//   ....[6]....
        /*0084*/ 	.word	0x00002750


	//   ....[7]....
        /*0088*/ 	.word	0x000038b0


	//   ....[8]....
        /*008c*/ 	.word	0x00004150


	//   ....[9]....
        /*0090*/ 	.word	0x000045f0


	//   ....[10]....
        /*0094*/ 	.word	0x00004830


	//----- nvinfo : EIATTR_MAX_THREADS
	.align		4
.L_312:
        /*0098*/ 	.byte	0x04, 0x05
        /*009a*/ 	.short	(.L_314 - .L_313)
.L_313:
        /*009c*/ 	.word	0x00000080
        /*00a0*/ 	.word	0x00000001
        /*00a4*/ 	.word	0x00000001


	//----- nvinfo : EIATTR_CRS_STACK_SIZE
	.align		4
.L_314:
        /*00a8*/ 	.byte	0x04, 0x1e
        /*00aa*/ 	.short	(.L_316 - .L_315)
.L_315:
        /*00ac*/ 	.word	0x00000000


	//----- nvinfo : EIATTR_CBANK_PARAM_SIZE
	.align		4
.L_316:
        /*00b0*/ 	.byte	0x03, 0x19
        /*00b2*/ 	.short	0x0030


	//----- nvinfo : EIATTR_PARAM_CBANK
	.align		4
        /*00b4*/ 	.byte	0x04, 0x0a
        /*00b6*/ 	.short	(.L_318 - .L_317)
	.align		4
.L_317:
        /*00b8*/ 	.word	index@(.nv.constant0._ZN3cub18CUB_300001_SM_10006detail9transform16transform_kernelINS2_10policy_hubILb1EN4cuda3std3__45tupleIJPyEEEE10policy1000El8last_merS9_JS9_EEEvT0_iT1_T2_DpNS2_10kernel_argIT3_EE)
        /*00bc*/ 	.short	0x0380
        /*00be*/ 	.short	0x0030


	//----- nvinfo : EIATTR_SW_WAR
	.align		4
.L_318:
        /*00c0*/ 	.byte	0x04, 0x36
        /*00c2*/ 	.short	(.L_320 - .L_319)
.L_319:
        /*00c4*/ 	.word	0x00000008
.L_320:


//--------------------- .nv.info._ZN3cub18CUB_300001_SM_10006detail9transform16transform_kernelINS2_10policy_hubILb1EN4cuda3std3__45tupleIJPyEEEE10policy1000Ei8last_merS9_JS9_EEEvT0_iT1_T2_DpNS2_10kernel_argIT3_EE --------------------------
	.section	.nv.info._ZN3cub18CUB_300001_SM_10006detail9transform16transform_kernelINS2_10policy_hubILb1EN4cuda3std3__45tupleIJPyEEEE10policy1000Ei8last_merS9_JS9_EEEvT0_iT1_T2_DpNS2_10kernel_argIT3_EE,"",@"SHT_CUDA_INFO"
	.sectionflags	@""
	.align	4


	//----- nvinfo : EIATTR_CUDA_API_VERSION
	.align		4
        /*0000*/ 	.byte	0x04, 0x37
        /*0002*/ 	.short	(.L_322 - .L_321)
.L_321:
        /*0004*/ 	.word	0x00000082


	//----- nvinfo : EIATTR_KPARAM_INFO
	.align		4
.L_322:
        /*0008*/ 	.byte	0x04, 0x17
        /*000a*/ 	.short	(.L_324 - .L_323)
.L_323:
        /*000c*/ 	.word	0x00000000
        /*0010*/ 	.short	0x0004
        /*0012*/ 	.short	0x0018
        /*0014*/ 	.byte	0x00, 0xf0, 0x41, 0x00


	//----- nvinfo : EIATTR_KPARAM_INFO
	.align		4
.L_324:
        /*0018*/ 	.byte	0x04, 0x17
        /*001a*/ 	.short	(.L_326 - .L_325)
.L_325:
        /*001c*/ 	.word	0x00000000
        /*0020*/ 	.short	0x0003
        /*0022*/ 	.short	0x0010
        /*0024*/ 	.byte	0x00, 0xf5, 0x21, 0x00


	//----- nvinfo : EIATTR_KPARAM_INFO
	.align		4
.L_326:
        /*0028*/ 	.byte	0x04, 0x17
        /*002a*/ 	.short	(.L_328 - .L_327)
.L_327:
        /*002c*/ 	.word	0x00000000
        /*0030*/ 	.short	0x0002
        /*0032*/ 	.short	0x0008
        /*0034*/ 	.byte	0x00, 0xf0, 0x21, 0x00


	//----- nvinfo : EIATTR_KPARAM_INFO
	.align		4
.L_328:
        /*0038*/ 	.byte	0x04, 0x17
        /*003a*/ 	.short	(.L_330 - .L_329)
.L_329:
        /*003c*/ 	.word	0x00000000
        /*0040*/ 	.short	0x0001
        /*0042*/ 	.short	0x0004
        /*0044*/ 	.byte	0x00, 0xf0, 0x11, 0x00


	//----- nvinfo : EIATTR_KPARAM_INFO
	.align		4
.L_330:
        /*0048*/ 	.byte	0x04, 0x17
        /*004a*/ 	.short	(.L_332 - .L_331)
.L_331:
        /*004c*/ 	.word	0x00000000
        /*0050*/ 	.short	0x0000
        /*0052*/ 	.short	0x0000
        /*0054*/ 	.byte	0x00, 0xf0, 0x11, 0x00


	//----- nvinfo : EIATTR_SPARSE_MMA_MASK
	.align		4
.L_332:
        /*0058*/ 	.byte	0x03, 0x50
        /*005a*/ 	.short	0x0000


	//----- nvinfo : EIATTR_MAXREG_COUNT
	.align		4
        /*005c*/ 	.byte	0x03, 0x1b
        /*005e*/ 	.short	0x00ff


	//----- nvinfo : EIATTR_MERCURY_ISA_VERSION
	.align		4
        /*0060*/ 	.byte	0x03, 0x5f
        /*0062*/ 	.short	0x0101


	//----- nvinfo : EIATTR_VRC_CTA_INIT_COUNT
	.align		4
        /*0064*/ 	.byte	0x02, 0x4a
	.zero		1
	.zero		1


	//----- nvinfo : EIATTR_EXIT_INSTR_OFFSETS
	.align		4
        /*0068*/ 	.byte	0x04, 0x1c
        /*006a*/ 	.short	(.L_334 - .L_333)


	//   ....[0]....
.L_333:
        /*006c*/ 	.word	0x00000220


	//   ....[1]....
        /*0070*/ 	.word	0x00001220


	//   ....[2]....
        /*0074*/ 	.word	0x00001a40


	//   ....[3]....
        /*0078*/ 	.word	0x00001ea0


	//   ....[4]....
        /*007c*/ 	.word	0x000020c0


	//   ....[5]....
        /*0080*/ 	.word	0x000020e0


	//   ....[6]....
        /*0084*/ 	.word	0x00003270


	//   ....[7]....
        /*0088*/ 	.word	0x00003c20


	//   ....[8]....
        /*008c*/ 	.word	0x00004130


	//   ....[9]....
        /*0090*/ 	.word	0x00004160


	//   ....[10]....
        /*0094*/ 	.word	0x00004370


	//----- nvinfo : EIATTR_MAX_THREADS
	.align		4
.L_334:
        /*0098*/ 	.byte	0x04, 0x05
        /*009a*/ 	.short	(.L_336 - .L_335)
.L_335:
        /*009c*/ 	.word	0x00000080
        /*00a0*/ 	.word	0x00000001
        /*00a4*/ 	.word	0x00000001


	//----- nvinfo : EIATTR_CRS_STACK_SIZE
	.align		4
.L_336:
        /*00a8*/ 	.byte	0x04, 0x1e
        /*00aa*/ 	.short	(.L_338 - .L_337)
.L_337:
        /*00ac*/ 	.word	0x00000000


	//----- nvinfo : EIATTR_CBANK_PARAM_SIZE
	.align		4
.L_338:
        /*00b0*/ 	.byte	0x03, 0x19
        /*00b2*/ 	.short	0x0028


	//----- nvinfo : EIATTR_PARAM_CBANK
	.align		4
        /*00b4*/ 	.byte	0x04, 0x0a
        /*00b6*/ 	.short	(.L_340 - .L_339)
	.align		4
.L_339:
        /*00b8*/ 	.word	index@(.nv.constant0._ZN3cub18CUB_300001_SM_10006detail9transform16transform_kernelINS2_10policy_hubILb1EN4cuda3std3__45tupleIJPyEEEE10policy1000Ei8last_merS9_JS9_EEEvT0_iT1_T2_DpNS2_10kernel_argIT3_EE)
        /*00bc*/ 	.short	0x0380
        /*00be*/ 	.short	0x0028


	//----- nvinfo : EIATTR_SW_WAR
	.align		4
.L_340:
        /*00c0*/ 	.byte	0x04, 0x36
        /*00c2*/ 	.short	(.L_342 - .L_341)
.L_341:
        /*00c4*/ 	.word	0x00000008
.L_342:


//--------------------- .nv.info._ZN3cub18CUB_300001_SM_10006detail11EmptyKernelIvEEvv --------------------------
	.section	.nv.info._ZN3cub18CUB_300001_SM_10006detail11EmptyKernelIvEEvv,"",@"SHT_CUDA_INFO"
	.sectionflags	@""
	.align	4


	//----- nvinfo : EIATTR_CUDA_API_VERSION
	.align		4
        /*0000*/ 	.byte	0x04, 0x37
        /*0002*/ 	.short	(.L_344 - .L_343)
.L_343:
        /*0004*/ 	.word	0x00000082


	//----- nvinfo : EIATTR_SPARSE_MMA_MASK
	.align		4
.L_344:
        /*0008*/ 	.byte	0x03, 0x50
        /*000a*/ 	.short	0x0000


	//----- nvinfo : EIATTR_MAXREG_COUNT
	.align		4
        /*000c*/ 	.byte	0x03, 0x1b
        /*000e*/ 	.short	0x00ff


	//----- nvinfo : EIATTR_MERCURY_ISA_VERSION
	.align		4
        /*0010*/ 	.byte	0x03, 0x5f
        /*0012*/ 	.short	0x0101


	//----- nvinfo : EIATTR_VRC_CTA_INIT_COUNT
	.align		4
        /*0014*/ 	.byte	0x02, 0x4a
	.zero		1
	.zero		1


	//----- nvinfo : EIATTR_EXIT_INSTR_OFFSETS
	.align		4
        /*0018*/ 	.byte	0x04, 0x1c
        /*001a*/ 	.short	(.L_346 - .L_345)


	//   ....[0]....
.L_345:
        /*001c*/ 	.word	0x00000010


	//----- nvinfo : EIATTR_SW_WAR
	.align		4
.L_346:
        /*0020*/ 	.byte	0x04, 0x36
        /*0022*/ 	.short	(.L_348 - .L_347)
.L_347:
        /*0024*/ 	.word	0x00000008
.L_348:


//--------------------- .nv.info._ZN6thrust24THRUST_300001_SM_1000_NS8cuda_cub4core6detail13_kernel_agentINS1_15__reduce_by_key16ReduceByKeyAgentIPyNS0_17constant_iteratorIiNS0_11use_defaultES9_EES7_PiN4cuda3std3__48equal_toIyEENSE_4plusIiEEPllEEJS7_SA_S7_SB_SJ_N3cub18CUB_300001_SM_100024ReduceByKeyScanTileStateIilLb1EEESG_SI_llEEEvDpT0_ --------------------------
	.section	.nv.info._ZN6thrust24THRUST_300001_SM_1000_NS8cuda_cub4core6detail13_kernel_agentINS1_15__reduce_by_key16ReduceByKeyAgentIPyNS0_17constant_iteratorIiNS0_11use_defaultES9_EES7_PiN4cuda3std3__48equal_toIyEENSE_4plusIiEEPllEEJS7_SA_S7_SB_SJ_N3cub18CUB_300001_SM_100024ReduceByKeyScanTileStateIilLb1EEESG_SI_llEEEvDpT0_,"",@"SHT_CUDA_INFO"
	.sectionflags	@""
	.align	4


	//----- nvinfo : EIATTR_CUDA_API_VERSION
	.align		4
        /*0000*/ 	.byte	0x04, 0x37
        /*0002*/ 	.short	(.L_350 - .L_349)
.L_349:
        /*0004*/ 	.word	0x00000082


	//----- nvinfo : EIATTR_KPARAM_INFO
	.align		4
.L_350:
        /*0008*/ 	.byte	0x04, 0x17
        /*000a*/ 	.short	(.L_352 - .L_351)
.L_351:
        /*000c*/ 	.word	0x00000000
        /*0010*/ 	.short	0x0009
        /*0012*/ 	.short	0x0048
        /*0014*/ 	.byte	0x00, 0xf0, 0x21, 0x00


	//----- nvinfo : EIATTR_KPARAM_INFO
	.align		4
.L_352:
        /*0018*/ 	.byte	0x04, 0x17
        /*001a*/ 	.short	(.L_354 - .L_353)
.L_353:
        /*001c*/ 	.word	0x00000000
        /*0020*/ 	.short	0x0008
        /*0022*/ 	.short	0x0040
        /*0024*/ 	.byte	0x00, 0xf0, 0x21, 0x00


	//----- nvinfo : EIATTR_KPARAM_INFO
	.align		4
.L_354:
        /*0028*/ 	.byte	0x04, 0x17
        /*002a*/ 	.short	(.L_356 - .L_355)
.L_355:
        /*002c*/ 	.word	0x00000000
        /*0030*/ 	.short	0x0007
        /*0032*/ 	.short	0x0039
        /*0034*/ 	.byte	0x00, 0xf0, 0x05, 0x00


	//----- nvinfo : EIATTR_KPARAM_INFO
	.align		4
.L_356:
        /*0038*/ 	.byte	0x04, 0x17
        /*003a*/ 	.short	(.L_358 - .L_357)
.L_357:
        /*003c*/ 	.word	0x00000000
        /*0040*/ 	.short	0x0006
        /*0042*/ 	.short	0x0038
        /*0044*/ 	.byte	0x00, 0xf0, 0x05, 0x00


	//----- nvinfo : EIATTR_KPARAM_INFO
	.align		4
.L_358:
        /*0048*/ 	.byte	0x04, 0x17
        /*004a*/ 	.short	(.L_360 - .L_359)
.L_359:
        /*004c*/ 	.word	0x00000000
        /*0050*/ 	.short	0x0005
        /*0052*/ 	.short	0x0030
        /*0054*/ 	.byte	0x00, 0xf0, 0x21, 0x00


	//----- nvinfo : EIATTR_KPARAM_INFO
	.align		4
.L_360:
        /*0058*/ 	.byte	0x04, 0x17
        /*005a*/ 	.short	(.L_362 - .L_361)
.L_361:
        /*005c*/ 	.word	0x00000000
        /*0060*/ 	.short	0x0004
        /*0062*/ 	.short	0x0028
        /*0064*/ 	.byte	0x00, 0xf5, 0x21, 0x00


	//----- nvinfo : EIATTR_KPARAM_INFO
	.align		4
.L_362:
        /*0068*/ 	.byte	0x04, 0x17
        /*006a*/ 	.short	(.L_364 - .L_363)
.L_363:
        /*006c*/ 	.word	0x00000000
        /*0070*/ 	.short	0x0003
        /*0072*/ 	.short	0x0020
        /*0074*/ 	.byte	0x00, 0xf5, 0x21, 0x00


	//----- nvinfo : EIATTR_KPARAM_INFO
	.align		4
.L_364:
        /*0078*/ 	.byte	0x04, 0x17
        /*007a*/ 	.short	(.L_366 - .L_365)
.L_365:
        /*007c*/ 	.word	0x00000000
        /*0080*/ 	.short	0x0002
        /*0082*/ 	.short	0x0018
        /*0084*/ 	.byte	0x00, 0xf5, 0x21, 0x00


	//----- nvinfo : EIATTR_KPARAM_INFO
	.align		4
.L_366:
        /*0088*/ 	.byte	0x04, 0x17
        /*008a*/ 	.short	(.L_368 - .L_367)
.L_367:
        /*008c*/ 	.word	0x00000000
        /*0090*/ 	.short	0x0001
        /*0092*/ 	.short	0x0008
        /*0094*/ 	.byte	0x00, 0xf0, 0x41, 0x00


	//----- nvinfo : EIATTR_KPARAM_INFO
	.align		4
.L_368:
        /*0098*/ 	.byte	0x04, 0x17
        /*009a*/ 	.short	(.L_370 - .L_369)
.L_369:
        /*009c*/ 	.word	0x00000000
        /*00a0*/ 	.short	0x0000
        /*00a2*/ 	.short	0x0000
        /*00a4*/ 	.byte	0x00, 0xf5, 0x21, 0x00


	//----- nvinfo : EIATTR_SPARSE_MMA_MASK
	.align		4
.L_370:
        /*00a8*/ 	.byte	0x03, 0x50
        /*00aa*/ 	.short	0x0000


	//----- nvinfo : EIATTR_MAXREG_COUNT
	.align		4
        /*00ac*/ 	.byte	0x03, 0x1b
        /*00ae*/ 	.short	0x00ff


	//----- nvinfo : EIATTR_NUM_BARRIERS
	.align		4
        /*00b0*/ 	.byte	0x02, 0x4c
        /*00b2*/ 	.byte	0x01
	.zero		1


	//----- nvinfo : EIATTR_MERCURY_ISA_VERSION
	.align		4
        /*00b4*/ 	.byte	0x03, 0x5f
        /*00b6*/ 	.short	0x0101


	//----- nvinfo : EIATTR_COOP_GROUP_MASK_REGIDS
	.align		4
        /*00b8*/ 	.byte	0x04, 0x29
        /*00ba*/ 	.short	(.L_372 - .L_371)


	//   ....[0]....
.L_371:
        /*00bc*/ 	.word	0xffffffff


	//   ....[1]....
        /*00c0*/ 	.word	0xffffffff


	//   ....[2]....
        /*00c4*/ 	.word	0xffffffff


	//   ....[3]....
        /*00c8*/ 	.word	0xffffffff


	//   ....[4]....
        /*00cc*/ 	.word	0xffffffff


	//   ....[5]....
        /*00d0*/ 	.word	0xffffffff


	//   ....[6]....
        /*00d4*/ 	.word	0xffffffff


	//   ....[7]....
        /*00d8*/ 	.word	0xffffffff


	//   ....[8]....
        /*00dc*/ 	.word	0xffffffff


	//   ....[9]....
        /*00e0*/ 	.word	0xffffffff


	//   ....[10]....
        /*00e4*/ 	.word	0xffffffff


	//   ....[11]....
        /*00e8*/ 	.word	0xffffffff


	//   ....[12]....
        /*00ec*/ 	.word	0xffffffff


	//   ....[13]....
        /*00f0*/ 	.word	0xffffffff


	//   ....[14]....
        /*00f4*/ 	.word	0xffffffff


	//   ....[15]....
        /*00f8*/ 	.word	0xffffffff


	//   ....[16]....
        /*00fc*/ 	.word	0xffffffff


	//   ....[17]....
        /*0100*/ 	.word	0xffffffff


	//   ....[18]....
        /*0104*/ 	.word	0xffffffff


	//   ....[19]....
        /*0108*/ 	.word	0xffffffff


	//   ....[20]....
        /*010c*/ 	.word	0xffffffff


	//   ....[21]....
        /*0110*/ 	.word	0xffffffff


	//   ....[22]....
        /*0114*/ 	.word	0xffffffff


	//   ....[23]....
        /*0118*/ 	.word	0xffffffff


	//   ....[24]....
        /*011c*/ 	.word	0xffffffff


	//   ....[25]....
        /*0120*/ 	.word	0xffffffff


	//   ....[26]....
        /*0124*/ 	.word	0xffffffff


	//   ....[27]....
        /*0128*/ 	.word	0xffffffff


	//   ....[28]....
        /*012c*/ 	.word	0xffffffff


	//   ....[29]....
        /*0130*/ 	.word	0xffffffff


	//   ....[30]....
        /*0134*/ 	.word	0xffffffff


	//   ....[31]....
        /*0138*/ 	.word	0xffffffff


	//   ....[32]....
        /*013c*/ 	.word	0xffffffff


	//   ....[33]....
        /*0140*/ 	.word	0xffffffff


	//   ....[34]....
        /*0144*/ 	.word	0xffffffff


	//   ....[35]....
        /*0148*/ 	.word	0xffffffff


	//   ....[36]....
        /*014c*/ 	.word	0xffffffff


	//   ....[37]....
        /*0150*/ 	.word	0xffffffff


	//   ....[38]....
        /*0154*/ 	.word	0xffffffff


	//   ....[39]....
        /*0158*/ 	.word	0xffffffff


	//   ....[40]....
        /*015c*/ 	.word	0xffffffff


	//   ....[41]....
        /*0160*/ 	.word	0xffffffff


	//   ....[42]....
        /*0164*/ 	.word	0xffffffff


	//   ....[43]....
        /*0168*/ 	.word	0xffffffff


	//   ....[44]....
        /*016c*/ 	.word	0xffffffff


	//   ....[45]....
        /*0170*/ 	.word	0xffffffff


	//   ....[46]....
        /*0174*/ 	.word	0xffffffff


	//   ....[47]....
        /*0178*/ 	.word	0xffffffff


	//   ....[48]....
        /*017c*/ 	.word	0xffffffff


	//   ....[49]....
        /*0180*/ 	.word	0xffffffff


	//   ....[50]....
        /*0184*/ 	.word	0xffffffff


	//   ....[51]....
        /*0188*/ 	.word	0xffffffff


	//   ....[52]....
        /*018c*/ 	.word	0xffffffff


	//   ....[53]....
        /*0190*/ 	.word	0xffffffff


	//   ....[54]....
        /*0194*/ 	.word	0xffffffff


	//   ....[55]....
        /*0198*/ 	.word	0xffffffff


	//   ....[56]....
        /*019c*/ 	.word	0xffffffff


	//   ....[57]....
        /*01a0*/ 	.word	0xffffffff


	//   ....[58]....
        /*01a4*/ 	.word	0xffffffff


	//   ....[59]....
        /*01a8*/ 	.word	0xffffffff


	//   ....[60]....
        /*01ac*/ 	.word	0xffffffff


	//   ....[61]....
        /*01b0*/ 	.word	0xffffffff


	//   ....[62]....
        /*01b4*/ 	.word	0xffffffff


	//   ....[63]....
        /*01b8*/ 	.word	0xffffffff


	//   ....[64]....
        /*01bc*/ 	.word	0xffffffff


	//   ....[65]....
        /*01c0*/ 	.word	0xffffffff


	//   ....[66]....
        /*01c4*/ 	.word	0xffffffff


	//   ....[67]....
        /*01c8*/ 	.word	0xffffffff


	//   ....[68]....
        /*01cc*/ 	.word	0xffffffff


	//   ....[69]....
        /*01d0*/ 	.word	0xffffffff


	//   ....[70]....
        /*01d4*/ 	.word	0xffffffff


	//   ....[71]....
        /*01d8*/ 	.word	0xffffffff


	//   ....[72]....
        /*01dc*/ 	.word	0xffffffff


	//   ....[73]....
        /*01e0*/ 	.word	0xffffffff


	//   ....[74]....
        /*01e4*/ 	.word	0xffffffff


	//   ....[75]....
        /*01e8*/ 	.word	0xffffffff


	//   ....[76]....
        /*01ec*/ 	.word	0xffffffff


	//   ....[77]....
        /*01f0*/ 	.word	0xffffffff


	//   ....[78]....
        /*01f4*/ 	.word	0xffffffff


	//   ....[79]....
        /*01f8*/ 	.word	0xffffffff


	//   ....[80]....
        /*01fc*/ 	.word	0xffffffff


	//   ....[81]....
        /*0200*/ 	.word	0xffffffff


	//   ....[82]....
        /*0204*/ 	.word	0xffffffff


	//   ....[83]....
        /*0208*/ 	.word	0xffffffff


	//   ....[84]....
        /*020c*/ 	.word	0xffffffff


	//   ....[85]....
        /*0210*/ 	.word	0xffffffff


	//   ....[86]....
        /*0214*/ 	.word	0xffffffff


	//   ....[87]....
        /*0218*/ 	.word	0xffffffff


	//   ....[88]....
        /*021c*/ 	.word	0xffffffff


	//   ....[89]....
        /*0220*/ 	.word	0xffffffff


	//   ....[90]....
        /*0224*/ 	.word	0xffffffff


	//   ....[91]....
        /*0228*/ 	.word	0xffffffff


	//   ....[92]....
        /*022c*/ 	.word	0xffffffff


	//   ....[93]....
        /*0230*/ 	.word	0xffffffff


	//   ....[94]....
        /*0234*/ 	.word	0xffffffff


	//   ....[95]....
        /*0238*/ 	.word	0xffffffff


	//   ....[96]....
        /*023c*/ 	.word	0xffffffff


	//   ....[97]....
        /*0240*/ 	.word	0xffffffff


	//   ....[98]....
        /*0244*/ 	.word	0xffffffff


	//   ....[99]....
        /*0248*/ 	.word	0xffffffff


	//   ....[100]....
        /*024c*/ 	.word	0xffffffff


	//   ....[101]....
        /*0250*/ 	.word	0xffffffff


	//   ....[102]....
        /*0254*/ 	.word	0xffffffff


	//   ....[103]....
        /*0258*/ 	.word	0xffffffff


	//   ....[104]....
        /*025c*/ 	.word	0xffffffff


	//   ....[105]....
        /*0260*/ 	.word	0xffffffff


	//   ....[106]....
        /*0264*/ 	.word	0xffffffff


	//   ....[107]....
        /*0268*/ 	.word	0xffffffff


	//   ....[108]....
        /*026c*/ 	.word	0xffffffff


	//   ....[109]....
        /*0270*/ 	.word	0xffffffff


	//   ....[110]....
        /*0274*/ 	.word	0xffffffff


	//   ....[111]....
        /*0278*/ 	.word	0xffffffff


	//   ....[112]....
        /*027c*/ 	.word	0xffffffff


	//   ....[113]....
        /*0280*/ 	.word	0xffffffff


	//   ....[114]....
        /*0284*/ 	.word	0xffffffff


	//   ....[115]....
        /*0288*/ 	.word	0xffffffff


	//   ....[116]....
        /*028c*/ 	.word	0xffffffff


	//   ....[117]....
        /*0290*/ 	.word	0xffffffff


	//   ....[118]....
        /*0294*/ 	.word	0xffffffff


	//   ....[119]....
        /*0298*/ 	.word	0xffffffff


	//   ....[120]....
        /*029c*/ 	.word	0xffffffff


	//   ....[121]....
        /*02a0*/ 	.word	0xffffffff


	//   ....[122]....
        /*02a4*/ 	.word	0xffffffff


	//   ....[123]....
        /*02a8*/ 	.word	0xffffffff


	//   ....[124]....
        /*02ac*/ 	.word	0xffffffff


	//   ....[125]....
        /*02b0*/ 	.word	0xffffffff


	//   ....[126]....
        /*02b4*/ 	.word	0xffffffff


	//   ....[127]....
        /*02b8*/ 	.word	0xffffffff


	//   ....[128]....
        /*02bc*/ 	.word	0xffffffff


	//   ....[129]....
        /*02c0*/ 	.word	0xffffffff


	//   ....[130]....
        /*02c4*/ 	.word	0xffffffff


	//   ....[131]....
        /*02c8*/ 	.word	0xffffffff


	//   ....[132]....
        /*02cc*/ 	.word	0xffffffff


	//   ....[133]....
        /*02d0*/ 	.word	0xffffffff


	//   ....[134]....
        /*02d4*/ 	.word	0xffffffff


	//   ....[135]....
        /*02d8*/ 	.word	0xffffffff


	//   ....[136]....
        /*02dc*/ 	.word	0xffffffff


	//   ....[137]....
        /*02e0*/ 	.word	0xffffffff


	//   ....[138]....
        /*02e4*/ 	.word	0xffffffff


	//   ....[139]....
        /*02e8*/ 	.word	0xffffffff


	//   ....[140]....
        /*02ec*/ 	.word	0xffffffff


	//   ....[141]....
        /*02f0*/ 	.word	0xffffffff


	//   ....[142]....
        /*02f4*/ 	.word	0xffffffff


	//   ....[143]....
        /*02f8*/ 	.word	0xffffffff


	//   ....[144]....
        /*02fc*/ 	.word	0xffffffff


	//   ....[145]....
        /*0300*/ 	.word	0xffffffff


	//   ....[146]....
        /*0304*/ 	.word	0xffffffff


	//   ....[147]....
        /*0308*/ 	.word	0xffffffff


	//   ....[148]....
        /*030c*/ 	.word	0xffffffff


	//   ....[149]....
        /*0310*/ 	.word	0xffffffff


	//   ....[150]....
        /*0314*/ 	.word	0xffffffff


	//   ....[151]....
        /*0318*/ 	.word	0xffffffff


	//   ....[152]....
        /*031c*/ 	.word	0x05000002


	//   ....[153]....
        /*0320*/ 	.word	0x05000002


	//   ....[154]....
        /*0324*/ 	.word	0x05000002


	//   ....[155]....
        /*0328*/ 	.word	0x05000002


	//   ....[156]....
        /*032c*/ 	.word	0x05000002


	//   ....[157]....
        /*0330*/ 	.word	0x05000002


	//   ....[158]....
        /*0334*/ 	.word	0x05000002


	//   ....[159]....
        /*0338*/ 	.word	0x05000002


	//   ....[160]....
        /*033c*/ 	.word	0x05000002


	//   ....[161]....
        /*0340*/ 	.word	0x05000002


	//   ....[162]....
        /*0344*/ 	.word	0x05000002


	//   ....[163]....
        /*0348*/ 	.word	0x05000002


	//   ....[164]....
        /*034c*/ 	.word	0x05000002


	//   ....[165]....
        /*0350*/ 	.word	0x05000002


	//   ....[166]....
        /*0354*/ 	.word	0x05000002


	//   ....[167]....
        /*0358*/ 	.word	0x05000002


	//   ....[168]....
        /*035c*/ 	.word	0x05000002


	//   ....[169]....
        /*0360*/ 	.word	0x05000002


	//   ....[170]....
        /*0364*/ 	.word	0x05000002


	//   ....[171]....
        /*0368*/ 	.word	0x05000002


	//   ....[172]....
        /*036c*/ 	.word	0x05000002


	//   ....[173]....
        /*0370*/ 	.word	0x05000002


	//   ....[174]....
        /*0374*/ 	.word	0x05000002


	//   ....[175]....
        /*0378*/ 	.word	0x05000002


	//   ....[176]....
        /*037c*/ 	.word	0x05000002


	//   ....[177]....
        /*0380*/ 	.word	0x05000002


	//   ....[178]....
        /*0384*/ 	.word	0x05000002


	//   ....[179]....
        /*0388*/ 	.word	0x05000002


	//   ....[180]....
        /*038c*/ 	.word	0x05000002


	//   ....[181]....
        /*0390*/ 	.word	0x05000002


	//   ....[182]....
        /*0394*/ 	.word	0x05000002


	//   ....[183]....
        /*0398*/ 	.word	0x05000002


	//   ....[184]....
        /*039c*/ 	.word	0x05000002


	//   ....[185]....
        /*03a0*/ 	.word	0x05000002


	//   ....[186]....
        /*03a4*/ 	.word	0x05000002


	//   ....[187]....
        /*03a8*/ 	.word	0x05000002


	//   ....[188]....
        /*03ac*/ 	.word	0x05000002


	//   ....[189]....
        /*03b0*/ 	.word	0x05000002


	//   ....[190]....
        /*03b4*/ 	.word	0x05000002


	//   ....[191]....
        /*03b8*/ 	.word	0x05000002


	//   ....[192]....
        /*03bc*/ 	.word	0x05000002


	//   ....[193]....
        /*03c0*/ 	.word	0x05000002


	//   ....[194]....
        /*03c4*/ 	.word	0x05000002


	//   ....[195]....
        /*03c8*/ 	.word	0x05000002


	//   ....[196]....
        /*03cc*/ 	.word	0x05000002


	//   ....[197]....
        /*03d0*/ 	.word	0x05000002


	//   ....[198]....
        /*03d4*/ 	.word	0x05000002


	//   ....[199]....
        /*03d8*/ 	.word	0x05000002


	//   ....[200]....
        /*03dc*/ 	.word	0x05000002


	//   ....[201]....
        /*03e0*/ 	.word	0x05000002


	//   ....[202]....
        /*03e4*/ 	.word	0x05000002


	//   ....[203]....
        /*03e8*/ 	.word	0x05000002


	//   ....[204]....
        /*03ec*/ 	.word	0x05000002


	//   ....[205]....
        /*03f0*/ 	.word	0x05000002


	//   ....[206]....
        /*03f4*/ 	.word	0x05000002


	//   ....[207]....
        /*03f8*/ 	.word	0x05000002


	//   ....[208]....
        /*03fc*/ 	.word	0x05000002


	//   ....[209]....
        /*0400*/ 	.word	0x05000002


	//   ....[210]....
        /*0404*/ 	.word	0x05000002


	//   ....[211]....
        /*0408*/ 	.word	0x05000002


	//   ....[212]....
        /*040c*/ 	.word	0x05000002


	//   ....[213]....
        /*0410*/ 	.word	0x05000002


	//   ....[214]....
        /*0414*/ 	.word	0x05000002


	//   ....[215]....
        /*0418*/ 	.word	0x05000002


	//   ....[216]....
        /*041c*/ 	.word	0x05000002


	//   ....[217]....
        /*0420*/ 	.word	0x05000002


	//   ....[218]....
        /*0424*/ 	.word	0x05000002


	//   ....[219]....
        /*0428*/ 	.word	0x05000002


	//   ....[220]....
        /*042c*/ 	.word	0x05000002


	//   ....[221]....
        /*0430*/ 	.word	0x05000002


	//   ....[222]....
        /*0434*/ 	.word	0x05000002


	//   ....[223]....
        /*0438*/ 	.word	0x05000002


	//   ....[224]....
        /*043c*/ 	.word	0x05000002


	//   ....[225]....
        /*0440*/ 	.word	0x05000002


	//   ....[226]....
        /*0444*/ 	.word	0x05000002


	//   ....[227]....
        /*0448*/ 	.word	0x05000002


	//   ....[228]....
        /*044c*/ 	.word	0x05000002


	//   ....[229]....
        /*0450*/ 	.word	0x05000002


	//   ....[230]....
        /*0454*/ 	.word	0x05000002


	//   ....[231]....
        /*0458*/ 	.word	0x05000002


	//   ....[232]....
        /*045c*/ 	.word	0x05000002


	//   ....[233]....
        /*0460*/ 	.word	0x05000002


	//   ....[234]....
        /*0464*/ 	.word	0x05000002


	//   ....[235]....
        /*0468*/ 	.word	0x05000002


	//   ....[236]....
        /*046c*/ 	.word	0x05000002


	//   ....[237]....
        /*0470*/ 	.word	0x05000002


	//   ....[238]....
        /*0474*/ 	.word	0x05000002


	//   ....[239]....
        /*0478*/ 	.word	0x05000002


	//   ....[240]....
        /*047c*/ 	.word	0x05000002


	//   ....[241]....
        /*0480*/ 	.word	0x05000002


	//   ....[242]....
        /*0484*/ 	.word	0x05000002


	//   ....[243]....
        /*0488*/ 	.word	0x05000002


	//----- nvinfo : EIATTR_COOP_GROUP_INSTR_OFFSETS
	.align		4
.L_372:
        /*048c*/ 	.byte	0x04, 0x28
        /*048e*/ 	.short	(.L_374 - .L_373)


	//   ....[0]....
.L_373:
        /*0490*/ 	.word	0x00000360


	//   ....[1]....
        /*0494*/ 	.word	0x00000570


	//   ....[2]....
        /*0498*/ 	.word	0x000009c0


	//   ....[3]....
        /*049c*/ 	.word	0x00000a00


	//   ....[4]....
        /*04a0*/ 	.word	0x00000a20


	//   ....[5]....
        /*04a4*/ 	.word	0x00000a70


	//   ....[6]....
        /*04a8*/ 	.word	0x00000ad0


	//   ....[7]....
        /*04ac*/ 	.word	0x00000af0


	//   ....[8]....
        /*04b0*/ 	.word	0x00000b60


	//   ....[9]....
        /*04b4*/ 	.word	0x00000ba0


	//   ....[10]....
        /*04b8*/ 	.word	0x00000bc0


	//   ....[11]....
        /*04bc*/ 	.word	0x00000c30


	//   ....[12]....
        /*04c0*/ 	.word	0x00000c70


	//   ....[13]....
        /*04c4*/ 	.word	0x00000c90


	//   ....[14]....
        /*04c8*/ 	.word	0x00000d00


	//   ....[15]....
        /*04cc*/ 	.word	0x00000d40


	//   ....[16]....
        /*04d0*/ 	.word	0x00000d60


	//   ....[17]....
        /*04d4*/ 	.word	0x00000da0


	//   ....[18]....
        /*04d8*/ 	.word	0x00001190


	//   ....[19]....
        /*04dc*/ 	.word	0x00001250


	//   ....[20]....
        /*04e0*/ 	.word	0x00002980


	//   ....[21]....
        /*04e4*/ 	.word	0x00002b50


	//   ....[22]....
        /*04e8*/ 	.word	0x00002f40


	//   ....[23]....
        /*04ec*/ 	.word	0x00002fb0


	//   ....[24]....
        /*04f0*/ 	.word	0x00002fe0


	//   ....[25]....
        /*04f4*/ 	.word	0x00003060


	//   ....[26]....
        /*04f8*/ 	.word	0x000030a0


	//   ....[27]....
        /*04fc*/ 	.word	0x000030c0


	//   ....[28]....
        /*0500*/ 	.word	0x00003140


	//   ....[29]....
        /*0504*/ 	.word	0x00003170


	//   ....[30]....
        /*0508*/ 	.word	0x00003190


	//   ....[31]....
        /*050c*/ 	.word	0x00003210


	//   ....[32]....
        /*0510*/ 	.word	0x00003240


	//   ....[33]....
        /*0514*/ 	.word	0x00003260


	//   ....[34]....
        /*0518*/ 	.word	0x000032f0


	//   ....[35]....
        /*051c*/ 	.word	0x00003320


	//   ....[36]....
        /*0520*/ 	.word	0x00003340


	//   ....[37]....
        /*0524*/ 	.word	0x000037b0


	//   ....[38]....
        /*0528*/ 	.word	0x000037f0


	//   ....[39]....
        /*052c*/ 	.word	0x00003820


	//   ....[40]....
        /*0530*/ 	.word	0x00003b50


	//   ....[41]....
        /*0534*/ 	.word	0x00003be0


	//   ....[42]....
        /*0538*/ 	.word	0x00003c30


	//   ....[43]....
        /*053c*/ 	.word	0x00003c40


	//   ....[44]....
        /*0540*/ 	.word	0x00003c50


	//   ....[45]....
        /*0544*/ 	.word	0x00003d30


	//   ....[46]....
        /*0548*/ 	.word	0x00003d40


	//   ....[47]....
        /*054c*/ 	.word	0x00003d50


	//   ....[48]....
        /*0550*/ 	.word	0x00003e40


	//   ....[49]....
        /*0554*/ 	.word	0x00003e50


	//   ....[50]....
        /*0558*/ 	.word	0x00003e60


	//   ....[51]....
        /*055c*/ 	.word	0x00003f50


	//   ....[52]....
        /*0560*/ 	.word	0x00003f60


	//   ....[53]....
        /*0564*/ 	.word	0x00003f70


	//   ....[54]....
        /*0568*/ 	.word	0x00004060


	//   ....[55]....
        /*056c*/ 	.word	0x00004070


	//   ....[56]....
        /*0570*/ 	.word	0x00004080


	//   ....[57]....
        /*0574*/ 	.word	0x000041c0


	//   ....[58]....
        /*0578*/ 	.word	0x00004250


	//   ....[59]....
        /*057c*/ 	.word	0x000042d0


	//   ....[60]....
        /*0580*/ 	.word	0x00004320


	//   ....[61]....
        /*0584*/ 	.word	0x00004330


	//   ....[62]....
        /*0588*/ 	.word	0x00004340


	//   ....[63]....
        /*058c*/ 	.word	0x00004420


	//   ....[64]....
        /*0590*/ 	.word	0x00004430


	//   ....[65]....
        /*0594*/ 	.word	0x00004440


	//   ....[66]....
        /*0598*/ 	.word	0x00004520


	//   ....[67]....
        /*059c*/ 	.word	0x00004530


	//   ....[68]....
        /*05a0*/ 	.word	0x00004540


	//   ....[69]....
        /*05a4*/ 	.word	0x00004620


	//   ....[70]....
        /*05a8*/ 	.word	0x00004630


	//   ....[71]....
        /*05ac*/ 	.word	0x00004640


	//   ....[72]....
        /*05b0*/ 	.word	0x00004720


	//   ....[73]....
        /*05b4*/ 	.word	0x00004730


	//   ....[74]....
        /*05b8*/ 	.word	0x00004740


	//   ....[75]....
        /*05bc*/ 	.word	0x000048a0


	//   ....[76]....
        /*05c0*/ 	.word	0x00006590


	//   ....[77]....
        /*05c4*/ 	.word	0x000066d0


	//   ....[78]....
        /*05c8*/ 	.word	0x00006cf0


	//   ....[79]....
        /*05cc*/ 	.word	0x00006d80


	//   ....[80]....
        /*05d0*/ 	.word	0x00006da0


	//   ....[81]....
        /*05d4*/ 	.word	0x00006dd0


	//   ....[82]....
        /*05d8*/ 	.word	0x00006e50


	//   ....[83]....
        /*05dc*/ 	.word	0x00006e60


	//   ....[84]....
        /*05e0*/ 	.word	0x00006ed0


	//   ....[85]....
        /*05e4*/ 	.word	0x00006f10


	//   ....[86]....
        /*05e8*/ 	.word	0x00006f30


	//   ....[87]....
        /*05ec*/ 	.word	0x00006fa0


	//   ....[88]....
        /*05f0*/ 	.word	0x00006fe0


	//   ....[89]....
        /*05f4*/ 	.word	0x00007000


	//   ....[90]....
        /*05f8*/ 	.word	0x00007070


	//   ....[91]....
        /*05fc*/ 	.word	0x000070b0


	//   ....[92]....
        /*0600*/ 	.word	0x000070d0


	//   ....[93]....
        /*0604*/ 	.word	0x00007410


	//   ....[94]....
        /*0608*/ 	.word	0x00007430


	//   ....[95]....
        /*060c*/ 	.word	0x00007730


	//   ....[96]....
        /*0610*/ 	.word	0x000091a0


	//   ....[97]....
        /*0614*/ 	.word	0x00009330


	//   ....[98]....
        /*0618*/ 	.word	0x00009930


	//   ....[99]....
        /*061c*/ 	.word	0x000099b0


	//   ....[100]....
        /*0620*/ 	.word	0x000099d0


	//   ....[101]....
        /*0624*/ 	.word	0x00009a20


	//   ....[102]....
        /*0628*/ 	.word	0x00009a70


	//   ....[103]....
        /*062c*/ 	.word	0x00009a90


	//   ....[104]....
        /*0630*/ 	.word	0x00009b00


	//   ....[105]....
        /*0634*/ 	.word	0x00009b40


	//   ....[106]....
        /*0638*/ 	.word	0x00009b60


	//   ....[107]....
        /*063c*/ 	.word	0x00009bf0


	//   ....[108]....
        /*0640*/ 	.word	0x00009c10


	//   ....[109]....
        /*0644*/ 	.word	0x00009c20


	//   ....[110]....
        /*0648*/ 	.word	0x00009cc0


	//   ....[111]....
        /*064c*/ 	.word	0x00009ce0


	//   ....[112]....
        /*0650*/ 	.word	0x00009cf0


	//   ....[113]....
        /*0654*/ 	.word	0x0000a310


	//   ....[114]....
        /*0658*/ 	.word	0x0000a320


	//   ....[115]....
        /*065c*/ 	.word	0x0000a340


	//   ....[116]....
        /*0660*/ 	.word	0x0000a590


	//   ....[117]....
        /*0664*/ 	.word	0x0000a620


	//   ....[118]....
        /*0668*/ 	.word	0x0000a670


	//   ....[119]....
        /*066c*/ 	.word	0x0000a680


	//   ....[120]....
        /*0670*/ 	.word	0x0000a690


	//   ....[121]....
        /*0674*/ 	.word	0x0000a770


	//   ....[122]....
        /*0678*/ 	.word	0x0000a780


	//   ....[123]....
        /*067c*/ 	.word	0x0000a790


	//   ....[124]....
        /*0680*/ 	.word	0x0000a880


	//   ....[125]....
        /*0684*/ 	.word	0x0000a890


	//   ....[126]....
        /*0688*/ 	.word	0x0000a8a0


	//   ....[127]....
        /*068c*/ 	.word	0x0000a990


	//   ....[128]....
        /*0690*/ 	.word	0x0000a9a0


	//   ....[129]....
        /*0694*/ 	.word	0x0000a9b0


	//   ....[130]....
        /*0698*/ 	.word	0x0000aaa0


	//   ....[131]....
        /*069c*/ 	.word	0x0000aab0


	//   ....[132]....
        /*06a0*/ 	.word	0x0000aac0


	//   ....[133]....
        /*06a4*/ 	.word	0x0000ac00


	//   ....[134]....
        /*06a8*/ 	.word	0x0000ac80


	//   ....[135]....
        /*06ac*/ 	.word	0x0000ad00


	//   ....[136]....
        /*06b0*/ 	.word	0x0000ad50


	//   ....[137]....
        /*06b4*/ 	.word	0x0000ad60


	//   ....[138]....
        /*06b8*/ 	.word	0x0000ad70


	//   ....[139]....
        /*06bc*/ 	.word	0x0000ae50


	//   ....[140]....
        /*06c0*/ 	.word	0x0000ae60


	//   ....[141]....
        /*06c4*/ 	.word	0x0000ae70


	//   ....[142]....
        /*06c8*/ 	.word	0x0000af50


	//   ....[143]....
        /*06cc*/ 	.word	0x0000af60


	//   ....[144]....
        /*06d0*/ 	.word	0x0000af70


	//   ....[145]....
        /*06d4*/ 	.word	0x0000b050


	//   ....[146]....
        /*06d8*/ 	.word	0x0000b060


	//   ....[147]....
        /*06dc*/ 	.word	0x0000b070


	//   ....[148]....
        /*06e0*/ 	.word	0x0000b150


	//   ....[149]....
        /*06e4*/ 	.word	0x0000b160


	//   ....[150]....
        /*06e8*/ 	.word	0x0000b170


	//   ....[151]....
        /*06ec*/ 	.word	0x0000b2d0


	//   ....[152]....
        /*06f0*/ 	.word	0x0000ccc0


	//   ....[153]....
        /*06f4*/ 	.word	0x0000cd60


	//   ....[154]....
        /*06f8*/ 	.word	0x0000ce10


	//   ....[155]....
        /*06fc*/ 	.word	0x0000ce60


	//   ....[156]....
        /*0700*/ 	.word	0x0000ceb0


	//   ....[157]....
        /*0704*/ 	.word	0x0000cf20


	//   ....[158]....
        /*0708*/ 	.word	0x0000cfb0


	//   ....[159]....
        /*070c*/ 	.word	0x0000d030


	//   ....[160]....
        /*0710*/ 	.word	0x0000d080


	//   ....[161]....
        /*0714*/ 	.word	0x0000d100


	//   ....[162]....
        /*0718*/ 	.word	0x0000d190


	//   ....[163]....
        /*071c*/ 	.word	0x0000d210


	//   ....[164]....
        /*0720*/ 	.word	0x0000d260


	//   ....[165]....
        /*0724*/ 	.word	0x0000d2e0


	//   ....[166]....
        /*0728*/ 	.word	0x0000d370


	//   ....[167]....
        /*072c*/ 	.word	0x0000d3f0


	//   ....[168]....
        /*0730*/ 	.word	0x0000d440


	//   ....[169]....
        /*0734*/ 	.word	0x0000d4c0


	//   ....[170]....
        /*0738*/ 	.word	0x0000d550


	//   ....[171]....
        /*073c*/ 	.word	0x0000d5d0


	//   ....[172]....
        /*0740*/ 	.word	0x0000d620


	//   ....[173]....
        /*0744*/ 	.word	0x0000d6a0


	//   ....[174]....
        /*0748*/ 	.word	0x0000d720


	//   ....[175]....
        /*074c*/ 	.word	0x0000d7b0


	//   ....[176]....
        /*0750*/ 	.word	0x0000d840


	//   ....[177]....
        /*0754*/ 	.word	0x0000d8f0


	//   ....[178]....
        /*0758*/ 	.word	0x0000d940


	//   ....[179]....
        /*075c*/ 	.word	0x0000d990


	//   ....[180]....
        /*0760*/ 	.word	0x0000da10


	//   ....[181]....
        /*0764*/ 	.word	0x0000daa0


	//   ....[182]....
        /*0768*/ 	.word	0x0000db20


	//   ....[183]....
        /*076c*/ 	.word	0x0000db70


	//   ....[184]....
        /*0770*/ 	.word	0x0000dbf0


	//   ....[185]....
        /*0774*/ 	.word	0x0000dc80


	//   ....[186]....
        /*0778*/ 	.word	0x0000dd00


	//   ....[187]....
        /*077c*/ 	.word	0x0000dd50


	//   ....[188]....
        /*0780*/ 	.word	0x0000ddd0


	//   ....[189]....
        /*0784*/ 	.word	0x0000de60


	//   ....[190]....
        /*0788*/ 	.word	0x0000dee0


	//   ....[191]....
        /*078c*/ 	.word	0x0000df30


	//   ....[192]....
        /*0790*/ 	.word	0x0000dfb0


	//   ....[193]....
        /*0794*/ 	.word	0x0000e040


	//   ....[194]....
        /*0798*/ 	.word	0x0000e0c0


	//   ....[195]....
        /*079c*/ 	.word	0x0000e110


	//   ....[196]....
        /*07a0*/ 	.word	0x0000e190


	//   ....[197]....
        /*07a4*/ 	.word	0x0000e210


	//   ....[198]....
        /*07a8*/ 	.word	0x0000e2a0


	//   ....[199]....
        /*07ac*/ 	.word	0x0000e330


	//   ....[200]....
        /*07b0*/ 	.word	0x0000e3e0


	//   ....[201]....
        /*07b4*/ 	.word	0x0000e430


	//   ....[202]....
        /*07b8*/ 	.word	0x0000e480


	//   ....[203]....
        /*07bc*/ 	.word	0x0000e4f0


	//   ....[204]....
        /*07c0*/ 	.word	0x0000e580


	//   ....[205]....
        /*07c4*/ 	.word	0x0000e600


	//   ....[206]....
        /*07c8*/ 	.word	0x0000e650


	//   ....[207]....
        /*07cc*/ 	.word	0x0000e6c0


	//   ....[208]....
        /*07d0*/ 	.word	0x0000e750


	//   ....[209]....
        /*07d4*/ 	.word	0x0000e7d0


	//   ....[210]....
        /*07d8*/ 	.word	0x0000e820


	//   ....[211]....
        /*07dc*/ 	.word	0x0000e890


	//   ....[212]....
        /*07e0*/ 	.word	0x0000e920


	//   ....[213]....
        /*07e4*/ 	.word	0x0000e9a0


	//   ....[214]....
        /*07e8*/ 	.word	0x0000e9f0


	//   ....[215]....
        /*07ec*/ 	.word	0x0000ea60


	//   ....[216]....
        /*07f0*/ 	.word	0x0000eaf0


	//   ....[217]....
        /*07f4*/ 	.word	0x0000eb70


	//   ....[218]....
        /*07f8*/ 	.word	0x0000ebc0


	//   ....[219]....
        /*07fc*/ 	.word	0x0000ec30


	//   ....[220]....
        /*0800*/ 	.word	0x0000ecb0


	//   ....[221]....
        /*0804*/ 	.word	0x0000ed40


	//   ....[222]....
        /*0808*/ 	.word	0x0000edc0


	//   ....[223]....
        /*080c*/ 	.word	0x0000ee70


	//   ....[224]....
        /*0810*/ 	.word	0x0000eec0


	//   ....[225]....
        /*0814*/ 	.word	0x0000ef10


	//   ....[226]....
        /*0818*/ 	.word	0x0000ef90


	//   ....[227]....
        /*081c*/ 	.word	0x0000f020


	//   ....[228]....
        /*0820*/ 	.word	0x0000f0a0


	//   ....[229]....
        /*0824*/ 	.word	0x0000f0f0


	//   ....[230]....
        /*0828*/ 	.word	0x0000f170


	//   ....[231]....
        /*082c*/ 	.word	0x0000f200


	//   ....[232]....
        /*0830*/ 	.word	0x0000f280


	//   ....[233]....
        /*0834*/ 	.word	0x0000f2d0


	//   ....[234]....
        /*0838*/ 	.word	0x0000f350


	//   ....[235]....
        /*083c*/ 	.word	0x0000f3e0


	//   ....[236]....
        /*0840*/ 	.word	0x0000f460


	//   ....[237]....
        /*0844*/ 	.word	0x0000f4b0


	//   ....[238]....
        /*0848*/ 	.word	0x0000f530


	//   ....[239]....
        /*084c*/ 	.word	0x0000f5c0


	//   ....[240]....
        /*0850*/ 	.word	0x0000f640


	//   ....[241]....
        /*0854*/ 	.word	0x0000f690


	//   ....[242]....
        /*0858*/ 	.word	0x0000f710


	//   ....[243]....
        /*085c*/ 	.word	0x0000f780


	//----- nvinfo : EIATTR_VRC_CTA_INIT_COUNT
	.align		4
.L_374:
        /*0860*/ 	.byte	0x02, 0x4a
	.zero		1
	.zero		1


	//----- nvinfo : EIATTR_EXIT_INSTR_OFFSETS
	.align		4
        /*0864*/ 	.byte	0x04, 0x1c
        /*0866*/ 	.short	(.L_376 - .L_375)


	//   ....[0]....
.L_375:
        /*0868*/ 	.word	0x00001a00


	//   ....[1]....
        /*086c*/ 	.word	0x00001d10


	//   ....[2]....
        /*0870*/ 	.word	0x00001f80


	//   ....[3]....
        /*0874*/ 	.word	0x00002610


	//   ....[4]....
        /*0878*/ 	.word	0x000026a0


	//   ....[5]....
        /*087c*/ 	.word	0x00005390


	//   ....[6]....
        /*0880*/ 	.word	0x000056c0


	//   ....[7]....
        /*0884*/ 	.word	0x000058e0


	//   ....[8]....
        /*0888*/ 	.word	0x00005f90


	//   ....[9]....
        /*088c*/ 	.word	0x00006020


	//   ....[10]....
        /*0890*/ 	.word	0x00006050


	//   ....[11]....
        /*0894*/ 	.word	0x00008ba0


	//   ....[12]....
        /*0898*/ 	.word	0x00008cc0


	//   ....[13]....
        /*089c*/ 	.word	0x0000cb70


	//   ....[14]....
        /*08a0*/ 	.word	0x0000cc70


	//----- nvinfo : EIATTR_MAX_THREADS
	.align		4
.L_376:
        /*08a4*/ 	.byte	0x04, 0x05
        /*08a6*/ 	.short	(.L_378 - .L_377)
.L_377:
        /*08a8*/ 	.word	0x00000100
        /*08ac*/ 	.word	0x00000001
        /*08b0*/ 	.word	0x00000001


	//----- nvinfo : EIATTR_CRS_STACK_SIZE
	.align		4
.L_378:
        /*08b4*/ 	.byte	0x04, 0x1e
        /*08b6*/ 	.short	(.L_380 - .L_379)
.L_379:
        /*08b8*/ 	.word	0x00000000


	//----- nvinfo : EIATTR_CBANK_PARAM_SIZE
	.align		4
.L_380:
        /*08bc*/ 	.byte	0x03, 0x19
        /*08be*/ 	.short	0x0050


	//----- nvinfo : EIATTR_PARAM_CBANK
	.align		4
        /*08c0*/ 	.byte	0x04, 0x0a
        /*08c2*/ 	.short	(.L_382 - .L_381)
	.align		4
.L_381:
        /*08c4*/ 	.word	index@(.nv.constant0._ZN6thrust24THRUST_300001_SM_1000_NS8cuda_cub4core6detail13_kernel_agentINS1_15__reduce_by_key16ReduceByKeyAgentIPyNS0_17constant_iteratorIiNS0_11use_defaultES9_EES7_PiN4cuda3std3__48equal_toIyEENSE_4plusIiEEPllEEJS7_SA_S7_SB_SJ_N3cub18CUB_300001_SM_100024ReduceByKeyScanTileStateIilLb1EEESG_SI_llEEEvDpT0_)
        /*08c8*/ 	.short	0x0380
        /*08ca*/ 	.short	0x0050


	//----- nvinfo : EIATTR_SW_WAR
	.align		4
.L_382:
        /*08cc*/ 	.byte	0x04, 0x36
        /*08ce*/ 	.short	(.L_384 - .L_383)
.L_383:
        /*08d0*/ 	.word	0x00000008
.L_384:


//--------------------- .nv.info._ZN6thrust24THRUST_300001_SM_1000_NS8cuda_cub4core6detail13_kernel_agentINS1_15__reduce_by_key9InitAgentIN3cub18CUB_300001_SM_100024ReduceByKeyScanTileStateIilLb1EEElPlEEJSA_lSB_EEEvDpT0_ --------------------------
	.section	.nv.info._ZN6thrust24THRUST_300001_SM_1000_NS8cuda_cub4core6detail13_kernel_agentINS1_15__reduce_by_key9InitAgentIN3cub18CUB_300001_SM_100024ReduceByKeyScanTileStateIilLb1EEElPlEEJSA_lSB_EEEvDpT0_,"",@"SHT_CUDA_INFO"
	.sectionflags	@""
	.align	4


	//----- nvinfo : EIATTR_CUDA_API_VERSION
	.align		4
        /*0000*/ 	.byte	0x04, 0x37
        /*0002*/ 	.short	(.L_386 - .L_385)
.L_385:
        /*0004*/ 	.word	0x00000082


	//----- nvinfo : EIATTR_KPARAM_INFO
	.align		4
.L_386:
        /*0008*/ 	.byte	0x04, 0x17
        /*000a*/ 	.short	(.L_388 - .L_387)
.L_387:
        /*000c*/ 	.word	0x00000000
        /*0010*/ 	.short	0x0002
        /*0012*/ 	.short	0x0010
        /*0014*/ 	.byte	0x00, 0xf5, 0x21, 0x00


	//----- nvinfo : EIATTR_KPARAM_INFO
	.align		4
.L_388:
        /*0018*/ 	.byte	0x04, 0x17
        /*001a*/ 	.short	(.L_390 - .L_389)
.L_389:
        /*001c*/ 	.word	0x00000000
        /*0020*/ 	.short	0x0001
        /*0022*/ 	.short	0x0008
        /*0024*/ 	.byte	0x00, 0xf0, 0x21, 0x00


	//----- nvinfo : EIATTR_KPARAM_INFO
	.align		4
.L_390:
        /*0028*/ 	.byte	0x04, 0x17
        /*002a*/ 	.short	(.L_392 - .L_391)
.L_391:
        /*002c*/ 	.word	0x00000000
        /*0030*/ 	.short	0x0000
        /*0032*/ 	.short	0x0000
        /*0034*/ 	.byte	0x00, 0xf0, 0x21, 0x00


	//----- nvinfo : EIATTR_SPARSE_MMA_MASK
	.align		4
.L_392:
        /*0038*/ 	.byte	0x03, 0x50
        /*003a*/ 	.short	0x0000


	//----- nvinfo : EIATTR_MAXREG_COUNT
	.align		4
        /*003c*/ 	.byte	0x03, 0x1b
        /*003e*/ 	.short	0x00ff


	//----- nvinfo : EIATTR_MERCURY_ISA_VERSION
	.align		4
        /*0040*/ 	.byte	0x03, 0x5f
        /*0042*/ 	.short	0x0101


	//----- nvinfo : EIATTR_VRC_CTA_INIT_COUNT
	.align		4
        /*0044*/ 	.byte	0x02, 0x4a
	.zero		1
	.zero		1


	//----- nvinfo : EIATTR_EXIT_INSTR_OFFSETS
	.align		4
        /*0048*/ 	.byte	0x04, 0x1c
        /*004a*/ 	.short	(.L_394 - .L_393)


	//   ....[0]....
.L_393:
        /*004c*/ 	.word	0x00000140


	//   ....[1]....
        /*0050*/ 	.word	0x00000170


	//----- nvinfo : EIATTR_MAX_THREADS
	.align		4
.L_394:
        /*0054*/ 	.byte	0x04, 0x05
        /*0056*/ 	.short	(.L_396 - .L_395)
.L_395:
        /*0058*/ 	.word	0x00000080
        /*005c*/ 	.word	0x00000001
        /*0060*/ 	.word	0x00000001


	//----- nvinfo : EIATTR_CBANK_PARAM_SIZE
	.align		4
.L_396:
        /*0064*/ 	.byte	0x03, 0x19
        /*0066*/ 	.short	0x0018


	//----- nvinfo : EIATTR_PARAM_CBANK
	.align		4
        /*0068*/ 	.byte	0x04, 0x0a
        /*006a*/ 	.short	(.L_398 - .L_397)
	.align		4
.L_397:
        /*006c*/ 	.word	index@(.nv.constant0._ZN6thrust24THRUST_300001_SM_1000_NS8cuda_cub4core6detail13_kernel_agentINS1_15__reduce_by_key9InitAgentIN3cub18CUB_300001_SM_100024ReduceByKeyScanTileStateIilLb1EEElPlEEJSA_lSB_EEEvDpT0_)
        /*0070*/ 	.short	0x0380
        /*0072*/ 	.short	0x0018


	//----- nvinfo : EIATTR_SW_WAR
	.align		4
.L_398:
        /*0074*/ 	.byte	0x04, 0x36
        /*0076*/ 	.short	(.L_400 - .L_399)
.L_399:
        /*0078*/ 	.word	0x00000008
.L_400:


//--------------------- .nv.info._ZN6thrust24THRUST_300001_SM_1000_NS8cuda_cub4core6detail13_kernel_agentINS1_15__reduce_by_key16ReduceByKeyAgentIPyNS0_17constant_iteratorIiNS0_11use_defaultES9_EES7_PiN4cuda3std3__48equal_toIyEENSE_4plusIiEESB_iEEJS7_SA_S7_SB_SB_N3cub18CUB_300001_SM_100024ReduceByKeyScanTileStateIiiLb1EEESG_SI_iiEEEvDpT0_ --------------------------
	.section	.nv.info._ZN6thrust24THRUST_300001_SM_1000_NS8cuda_cub4core6detail13_kernel_agentINS1_15__reduce_by_key16ReduceByKeyAgentIPyNS0_17constant_iteratorIiNS0_11use_defaultES9_EES7_PiN4cuda3std3__48equal_toIyEENSE_4plusIiEESB_iEEJS7_SA_S7_SB_SB_N3cub18CUB_300001_SM_100024ReduceByKeyScanTileStateIiiLb1EEESG_SI_iiEEEvDpT0_,"",@"SHT_CUDA_INFO"
	.sectionflags	@""
	.align	4


	//----- nvinfo : EIATTR_CUDA_API_VERSION
	.align		4
        /*0000*/ 	.byte	0x04, 0x37
        /*0002*/ 	.short	(.L_402 - .L_401)
.L_401:
        /*0004*/ 	.word	0x00000082


	//----- nvinfo : EIATTR_KPARAM_INFO
	.align		4
.L_402:
        /*0008*/ 	.byte	0x04, 0x17
        /*000a*/ 	.short	(.L_404 - .L_403)
.L_403:
        /*000c*/ 	.word	0x00000000
        /*0010*/ 	.short	0x0009
        /*0012*/ 	.short	0x0040
        /*0014*/ 	.byte	0x00, 0xf0, 0x11, 0x00


	//----- nvinfo : EIATTR_KPARAM_INFO
	.align		4
.L_404:
        /*0018*/ 	.byte	0x04, 0x17
        /*001a*/ 	.short	(.L_406 - .L_405)
.L_405:
        /*001c*/ 	.word	0x00000000
        /*0020*/ 	.short	0x0008
        /*0022*/ 	.short	0x003c
        /*0024*/ 	.byte	0x00, 0xf0, 0x11, 0x00


	//----- nvinfo : EIATTR_KPARAM_INFO
	.align		4
.L_406:
        /*0028*/ 	.byte	0x04, 0x17
        /*002a*/ 	.short	(.L_408 - .L_407)
.L_407:
        /*002c*/ 	.word	0x00000000
        /*0030*/ 	.short	0x0007
        /*0032*/ 	.short	0x0039
        /*0034*/ 	.byte	0x00, 0xf0, 0x05, 0x00


	//----- nvinfo : EIATTR_KPARAM_INFO
	.align		4
.L_408:
        /*0038*/ 	.byte	0x04, 0x17
        /*003a*/ 	.short	(.L_410 - .L_409)
.L_409:
        /*003c*/ 	.word	0x00000000
        /*0040*/ 	.short	0x0006
        /*0042*/ 	.short	0x0038
        /*0044*/ 	.byte	0x00, 0xf0, 0x05, 0x00


	//----- nvinfo : EIATTR_KPARAM_INFO
	.align		4
.L_410:
        /*0048*/ 	.byte	0x04, 0x17
        /*004a*/ 	.short	(.L_412 - .L_411)
.L_411:
        /*004c*/ 	.word	0x00000000
        /*0050*/ 	.short	0x0005
        /*0052*/ 	.short	0x0030
        /*0054*/ 	.byte	0x00, 0xf0, 0x21, 0x00


	//----- nvinfo : EIATTR_KPARAM_INFO
	.align		4
.L_412:
        /*0058*/ 	.byte	0x04, 0x17
        /*005a*/ 	.short	(.L_414 - .L_413)
.L_413:
        /*005c*/ 	.word	0x00000000
        /*0060*/ 	.short	0x0004
        /*0062*/ 	.short	0x0028
        /*0064*/ 	.byte	0x00, 0xf5, 0x21, 0x00


	//----- nvinfo : EIATTR_KPARAM_INFO
	.align		4
.L_414:
        /*0068*/ 	.byte	0x04, 0x17
        /*006a*/ 	.short	(.L_416 - .L_415)
.L_415:
        /*006c*/ 	.word	0x00000000
        /*0070*/ 	.short	0x0003
        /*0072*/ 	.short	0x0020
        /*0074*/ 	.byte	0x00, 0xf5, 0x21, 0x00


	//----- nvinfo : EIATTR_KPARAM_INFO
	.align		4
.L_416:
        /*0078*/ 	.byte	0x04, 0x17
        /*007a*/ 	.short	(.L_418 - .L_417)
.L_417:
        /*007c*/ 	.word	0x00000000
        /*0080*/ 	.short	0x0002
        /*0082*/ 	.short	0x0018
        /*0084*/ 	.byte	0x00, 0xf5, 0x21, 0x00


	//----- nvinfo : EIATTR_KPARAM_INFO
	.align		4
.L_418:
        /*0088*/ 	.byte	0x04, 0x17
        /*008a*/ 	.short	(.L_420 - .L_419)
.L_419:
        /*008c*/ 	.word	0x00000000
        /*0090*/ 	.short	0x0001
        /*0092*/ 	.short	0x0008
        /*0094*/ 	.byte	0x00, 0xf0, 0x41, 0x00


	//----- nvinfo : EIATTR_KPARAM_INFO
	.align		4
.L_420:
        /*0098*/ 	.byte	0x04, 0x17
        /*009a*/ 	.short	(.L_422 - .L_421)
.L_421:
        /*009c*/ 	.word	0x00000000
        /*00a0*/ 	.short	0x0000
        /*00a2*/ 	.short	0x0000
        /*00a4*/ 	.byte	0x00, 0xf5, 0x21, 0x00


	//----- nvinfo : EIATTR_SPARSE_MMA_MASK
	.align		4
.L_422:
        /*00a8*/ 	.byte	0x03, 0x50
        /*00aa*/ 	.short	0x0000


	//----- nvinfo : EIATTR_MAXREG_COUNT
	.align		4
        /*00ac*/ 	.byte	0x03, 0x1b
        /*00ae*/ 	.short	0x00ff


	//----- nvinfo : EIATTR_NUM_BARRIERS
	.align		4
        /*00b0*/ 	.byte	0x02, 0x4c
        /*00b2*/ 	.byte	0x01
	.zero		1


	//----- nvinfo : EIATTR_MERCURY_ISA_VERSION
	.align		4
        /*00b4*/ 	.byte	0x03, 0x5f
        /*00b6*/ 	.short	0x0101


	//----- nvinfo : EIATTR_COOP_GROUP_MASK_REGIDS
	.align		4
        /*00b8*/ 	.byte	0x04, 0x29
        /*00ba*/ 	.short	(.L_424 - .L_423)


	//   ....[0]....
.L_423:
        /*00bc*/ 	.word	0xffffffff


	//   ....[1]....
        /*00c0*/ 	.word	0xffffffff


	//   ....[2]....
        /*00c4*/ 	.word	0xffffffff


	//   ....[3]....
        /*00c8*/ 	.word	0xffffffff


	//   ....[4]....
        /*00cc*/ 	.word	0xffffffff


	//   ....[5]....
        /*00d0*/ 	.word	0xffffffff


	//   ....[6]....
        /*00d4*/ 	.word	0xffffffff


	//   ....[7]....
        /*00d8*/ 	.word	0xffffffff


	//   ....[8]....
        /*00dc*/ 	.word	0xffffffff


	//   ....[9]....
        /*00e0*/ 	.word	0xffffffff


	//   ....[10]....
        /*00e4*/ 	.word	0xffffffff


	//   ....[11]....
        /*00e8*/ 	.word	0xffffffff


	//   ....[12]....
        /*00ec*/ 	.word	0xffffffff


	//   ....[13]....
        /*00f0*/ 	.word	0xffffffff


	//   ....[14]....
        /*00f4*/ 	.word	0xffffffff


	//   ....[15]....
        /*00f8*/ 	.word	0xffffffff


	//   ....[16]....
        /*00fc*/ 	.word	0xffffffff


	//   ....[17]....
        /*0100*/ 	.word	0xffffffff


	//   ....[18]....
        /*0104*/ 	.word	0xffffffff


	//   ....[19]....
        /*0108*/ 	.word	0xffffffff


	//   ....[20]....
        /*010c*/ 	.word	0xffffffff


	//   ....[21]....
        /*0110*/ 	.word	0xffffffff


	//   ....[22]....
        /*0114*/ 	.word	0xffffffff


	//   ....[23]....
        /*0118*/ 	.word	0xffffffff


	//   ....[24]....
        /*011c*/ 	.word	0xffffffff


	//   ....[25]....
        /*0120*/ 	.word	0xffffffff


	//   ....[26]....
        /*0124*/ 	.word	0xffffffff


	//   ....[27]....
        /*0128*/ 	.word	0xffffffff


	//   ....[28]....
        /*012c*/ 	.word	0xffffffff


	//   ....[29]....
        /*0130*/ 	.word	0xffffffff


	//   ....[30]....
        /*0134*/ 	.word	0xffffffff


	//   ....[31]....
        /*0138*/ 	.word	0xffffffff


	//   ....[32]....
        /*013c*/ 	.word	0xffffffff


	//   ....[33]....
        /*0140*/ 	.word	0xffffffff


	//   ....[34]....
        /*0144*/ 	.word	0xffffffff


	//   ....[35]....
        /*0148*/ 	.word	0xffffffff


	//   ....[36]....
        /*014c*/ 	.word	0xffffffff


	//   ....[37]....
        /*0150*/ 	.word	0xffffffff


	//   ....[38]....
        /*0154*/ 	.word	0xffffffff


	//   ....[39]....
        /*0158*/ 	.word	0xffffffff


	//   ....[40]....
        /*015c*/ 	.word	0xffffffff


	//   ....[41]....
        /*0160*/ 	.word	0xffffffff


	//   ....[42]....
        /*0164*/ 	.word	0xffffffff


	//   ....[43]....
        /*0168*/ 	.word	0xffffffff


	//   ....[44]....
        /*016c*/ 	.word	0xffffffff


	//   ....[45]....
        /*0170*/ 	.word	0xffffffff


	//   ....[46]....
        /*0174*/ 	.word	0xffffffff


	//   ....[47]....
        /*0178*/ 	.word	0xffffffff


	//   ....[48]....
        /*017c*/ 	.word	0xffffffff


	//   ....[49]....
        /*0180*/ 	.word	0xffffffff


	//   ....[50]....
        /*0184*/ 	.word	0xffffffff


	//   ....[51]....
        /*0188*/ 	.word	0xffffffff


	//   ....[52]....
        /*018c*/ 	.word	0xffffffff


	//   ....[53]....
        /*0190*/ 	.word	0xffffffff


	//   ....[54]....
        /*0194*/ 	.word	0xffffffff


	//   ....[55]....
        /*0198*/ 	.word	0xffffffff


	//   ....[56]....
        /*019c*/ 	.word	0xffffffff


	//   ....[57]....
        /*01a0*/ 	.word	0xffffffff


	//   ....[58]....
        /*01a4*/ 	.word	0xffffffff


	//   ....[59]....
        /*01a8*/ 	.word	0xffffffff


	//   ....[60]....
        /*01ac*/ 	.word	0xffffffff


	//   ....[61]....
        /*01b0*/ 	.word	0xffffffff


	//   ....[62]....
        /*01b4*/ 	.word	0xffffffff


	//   ....[63]....
        /*01b8*/ 	.word	0xffffffff


	//   ....[64]....
        /*01bc*/ 	.word	0xffffffff


	//   ....[65]....
        /*01c0*/ 	.word	0xffffffff


	//   ....[66]....
        /*01c4*/ 	.word	0xffffffff


	//   ....[67]....
        /*01c8*/ 	.word	0xffffffff


	//   ....[68]....
        /*01cc*/ 	.word	0xffffffff


	//   ....[69]....
        /*01d0*/ 	.word	0xffffffff


	//   ....[70]....
        /*01d4*/ 	.word	0xffffffff


	//   ....[71]....
        /*01d8*/ 	.word	0xffffffff


	//   ....[72]....
        /*01dc*/ 	.word	0xffffffff


	//   ....[73]....
        /*01e0*/ 	.word	0xffffffff


	//   ....[74]....
        /*01e4*/ 	.word	0xffffffff


	//   ....[75]....
        /*01e8*/ 	.word	0xffffffff


	//   ....[76]....
        /*01ec*/ 	.word	0xffffffff


	//   ....[77]....
        /*01f0*/ 	.word	0xffffffff


	//   ....[78]....
        /*01f4*/ 	.word	0xffffffff


	//   ....[79]....
        /*01f8*/ 	.word	0xffffffff


	//   ....[80]....
        /*01fc*/ 	.word	0xffffffff


	//   ....[81]....
        /*0200*/ 	.word	0xffffffff


	//   ....[82]....
        /*0204*/ 	.word	0xffffffff


	//   ....[83]....
        /*0208*/ 	.word	0xffffffff


	//   ....[84]....
        /*020c*/ 	.word	0xffffffff


	//   ....[85]....
        /*0210*/ 	.word	0xffffffff


	//   ....[86]....
        /*0214*/ 	.word	0xffffffff


	//   ....[87]....
        /*0218*/ 	.word	0xffffffff


	//   ....[88]....
        /*021c*/ 	.word	0xffffffff


	//   ....[89]....
        /*0220*/ 	.word	0xffffffff


	//   ....[90]....
        /*0224*/ 	.word	0xffffffff


	//   ....[91]....
        /*0228*/ 	.word	0xffffffff


	//   ....[92]....
        /*022c*/ 	.word	0xffffffff


	//   ....[93]....
        /*0230*/ 	.word	0xffffffff


	//   ....[94]....
        /*0234*/ 	.word	0xffffffff


	//   ....[95]....
        /*0238*/ 	.word	0xffffffff


	//   ....[96]....
        /*023c*/ 	.word	0xffffffff


	//   ....[97]....
        /*0240*/ 	.word	0xffffffff


	//   ....[98]....
        /*0244*/ 	.word	0xffffffff


	//   ....[99]....
        /*0248*/ 	.word	0xffffffff


	//   ....[100]....
        /*024c*/ 	.word	0xffffffff


	//   ....[101]....
        /*0250*/ 	.word	0xffffffff


	//   ....[102]....
        /*0254*/ 	.word	0xffffffff


	//   ....[103]....
        /*0258*/ 	.word	0xffffffff


	//   ....[104]....
        /*025c*/ 	.word	0xffffffff


	//   ....[105]....
        /*0260*/ 	.word	0xffffffff


	//   ....[106]....
        /*0264*/ 	.word	0xffffffff


	//   ....[107]....
        /*0268*/ 	.word	0xffffffff


	//   ....[108]....
        /*026c*/ 	.word	0x05000018


	//   ....[109]....
        /*0270*/ 	.word	0x05000018


	//   ....[110]....
        /*0274*/ 	.word	0x05000018


	//   ....[111]....
        /*0278*/ 	.word	0x05000018


	//   ....[112]....
        /*027c*/ 	.word	0x05000018


	//   ....[113]....
        /*0280*/ 	.word	0x05000018


	//   ....[114]....
        /*0284*/ 	.word	0x05000018


	//   ....[115]....
        /*0288*/ 	.word	0x05000018


	//   ....[116]....
        /*028c*/ 	.word	0x05000018


	//   ....[117]....
        /*0290*/ 	.word	0x05000018


	//   ....[118]....
        /*0294*/ 	.word	0x05000018


	//   ....[119]....
        /*0298*/ 	.word	0x05000018


	//   ....[120]....
        /*029c*/ 	.word	0x05000018


	//   ....[121]....
        /*02a0*/ 	.word	0x05000018


	//   ....[122]....
        /*02a4*/ 	.word	0x05000018


	//   ....[123]....
        /*02a8*/ 	.word	0x05000018


	//   ....[124]....
        /*02ac*/ 	.word	0x05000018


	//   ....[125]....
        /*02b0*/ 	.word	0x05000018


	//   ....[126]....
        /*02b4*/ 	.word	0x05000018


	//   ....[127]....
        /*02b8*/ 	.word	0x05000018


	//   ....[128]....
        /*02bc*/ 	.word	0x05000018


	//   ....[129]....
        /*02c0*/ 	.word	0x05000018


	//   ....[130]....
        /*02c4*/ 	.word	0x05000018


	//   ....[131]....
        /*02c8*/ 	.word	0x05000018


	//   ....[132]....
        /*02cc*/ 	.word	0x05000018


	//   ....[133]....
        /*02d0*/ 	.word	0x05000018


	//   ....[134]....
        /*02d4*/ 	.word	0x05000018


	//   ....[135]....
        /*02d8*/ 	.word	0x05000018


	//   ....[136]....
        /*02dc*/ 	.word	0x05000018


	//   ....[137]....
        /*02e0*/ 	.word	0x05000018


	//   ....[138]....
        /*02e4*/ 	.word	0x05000018


	//   ....[139]....
        /*02e8*/ 	.word	0x05000018


	//   ....[140]....
        /*02ec*/ 	.word	0x05000018


	//   ....[141]....
        /*02f0*/ 	.word	0x05000018


	//   ....[142]....
        /*02f4*/ 	.word	0x05000018


	//   ....[143]....
        /*02f8*/ 	.word	0x05000018


	//   ....[144]....
        /*02fc*/ 	.word	0x05000018


	//   ....[145]....
        /*0300*/ 	.word	0x05000018


	//   ....[146]....
        /*0304*/ 	.word	0x05000018


	//   ....[147]....
        /*0308*/ 	.word	0x05000018


	//   ....[148]....
        /*030c*/ 	.word	0x05000018


	//   ....[149]....
        /*0310*/ 	.word	0x05000018


	//   ....[150]....
        /*0314*/ 	.word	0x05000018


	//   ....[151]....
        /*0318*/ 	.word	0x05000018


	//   ....[152]....
        /*031c*/ 	.word	0x05000018


	//   ....[153]....
        /*0320*/ 	.word	0x05000018


	//   ....[154]....
        /*0324*/ 	.word	0x05000018


	//   ....[155]....
        /*0328*/ 	.word	0x05000018


	//   ....[156]....
        /*032c*/ 	.word	0x05000018


	//   ....[157]....
        /*0330*/ 	.word	0x05000018


	//   ....[158]....
        /*0334*/ 	.word	0x05000018


	//   ....[159]....
        /*0338*/ 	.word	0x05000018


	//----- nvinfo : EIATTR_COOP_GROUP_INSTR_OFFSETS
	.align		4
.L_424:
        /*033c*/ 	.byte	0x04, 0x28
        /*033e*/ 	.short	(.L_426 - .L_425)


	//   ....[0]....
.L_425:
        /*0340*/ 	.word	0x00000310


	//   ....[1]....
        /*0344*/ 	.word	0x00000520


	//   ....[2]....
        /*0348*/ 	.word	0x000008d0


	//   ....[3]....
        /*034c*/ 	.word	0x000008f0


	//   ....[4]....
        /*0350*/ 	.word	0x00000930


	//   ....[5]....
        /*0354*/ 	.word	0x00000960


	//   ....[6]....
        /*0358*/ 	.word	0x000009d0


	//   ....[7]....
        /*035c*/ 	.word	0x00000a10


	//   ....[8]....
        /*0360*/ 	.word	0x00000a50


	//   ....[9]....
        /*0364*/ 	.word	0x00000aa0


	//   ....[10]....
        /*0368*/ 	.word	0x00000af0


	//   ....[11]....
        /*036c*/ 	.word	0x00000b10


	//   ....[12]....
        /*0370*/ 	.word	0x00000d50


	//   ....[13]....
        /*0374*/ 	.word	0x00000d60


	//   ....[14]....
        /*0378*/ 	.word	0x000028e0


	//   ....[15]....
        /*037c*/ 	.word	0x00002a80


	//   ....[16]....
        /*0380*/ 	.word	0x00002e70


	//   ....[17]....
        /*0384*/ 	.word	0x00002e80


	//   ....[18]....
        /*0388*/ 	.word	0x00002ef0


	//   ....[19]....
        /*038c*/ 	.word	0x00002f10


	//   ....[20]....
        /*0390*/ 	.word	0x00002f90


	//   ....[21]....
        /*0394*/ 	.word	0x00002fb0


	//   ....[22]....
        /*0398*/ 	.word	0x00003020


	//   ....[23]....
        /*039c*/ 	.word	0x00003040


	//   ....[24]....
        /*03a0*/ 	.word	0x000030b0


	//   ....[25]....
        /*03a4*/ 	.word	0x000030d0


	//   ....[26]....
        /*03a8*/ 	.word	0x00003170


	//   ....[27]....
        /*03ac*/ 	.word	0x00003340


	//   ....[28]....
        /*03b0*/ 	.word	0x000036a0


	//   ....[29]....
        /*03b4*/ 	.word	0x00003710


	//   ....[30]....
        /*03b8*/ 	.word	0x00003770


	//   ....[31]....
        /*03bc*/ 	.word	0x000037d0


	//   ....[32]....
        /*03c0*/ 	.word	0x000037f0


	//   ....[33]....
        /*03c4*/ 	.word	0x00003850


	//   ....[34]....
        /*03c8*/ 	.word	0x00003870


	//   ....[35]....
        /*03cc*/ 	.word	0x000038e0


	//   ....[36]....
        /*03d0*/ 	.word	0x00003910


	//   ....[37]....
        /*03d4*/ 	.word	0x00003990


	//   ....[38]....
        /*03d8*/ 	.word	0x000039b0


	//   ....[39]....
        /*03dc*/ 	.word	0x00003a20


	//   ....[40]....
        /*03e0*/ 	.word	0x00003a50


	//   ....[41]....
        /*03e4*/ 	.word	0x00003b70


	//   ....[42]....
        /*03e8*/ 	.word	0x00003bd0


	//   ....[43]....
        /*03ec*/ 	.word	0x00003c70


	//   ....[44]....
        /*03f0*/ 	.word	0x00003c80


	//   ....[45]....
        /*03f4*/ 	.word	0x00003ca0


	//   ....[46]....
        /*03f8*/ 	.word	0x00003d10


	//   ....[47]....
        /*03fc*/ 	.word	0x00003d30


	//   ....[48]....
        /*0400*/ 	.word	0x00003db0


	//   ....[49]....
        /*0404*/ 	.word	0x00003dc0


	//   ....[50]....
        /*0408*/ 	.word	0x00003e10


	//   ....[51]....
        /*040c*/ 	.word	0x00003e50


	//   ....[52]....
        /*0410*/ 	.word	0x00003e90


	//   ....[53]....
        /*0414*/ 	.word	0x00003ee0


	//   ....[54]....
        /*0418*/ 	.word	0x00005e40


	//   ....[55]....
        /*041c*/ 	.word	0x00005fa0


	//   ....[56]....
        /*0420*/ 	.word	0x000064f0


	//   ....[57]....
        /*0424*/ 	.word	0x00006540


	//   ....[58]....
        /*0428*/ 	.word	0x00006580


	//   ....[59]....
        /*042c*/ 	.word	0x000065c0


	//   ....[60]....
        /*0430*/ 	.word	0x00006610


	//   ....[61]....
        /*0434*/ 	.word	0x00006660


	//   ....[62]....
        /*0438*/ 	.word	0x000066b0


	//   ....[63]....
        /*043c*/ 	.word	0x000066f0


	//   ....[64]....
        /*0440*/ 	.word	0x00006730


	//   ....[65]....
        /*0444*/ 	.word	0x00006780


	//   ....[66]....
        /*0448*/ 	.word	0x00006b40


	//   ....[67]....
        /*044c*/ 	.word	0x00006b50


	//   ....[68]....
        /*0450*/ 	.word	0x00008830


	//   ....[69]....
        /*0454*/ 	.word	0x00008990


	//   ....[70]....
        /*0458*/ 	.word	0x00008e90


	//   ....[71]....
        /*045c*/ 	.word	0x00008ef0


	//   ....[72]....
        /*0460*/ 	.word	0x00008f40


	//   ....[73]....
        /*0464*/ 	.word	0x00008f70


	//   ....[74]....
        /*0468*/ 	.word	0x00008fe0


	//   ....[75]....
        /*046c*/ 	.word	0x00009000


	//   ....[76]....
        /*0470*/ 	.word	0x00009070


	//   ....[77]....
        /*0474*/ 	.word	0x00009090


	//   ....[78]....
        /*0478*/ 	.word	0x00009110


	//   ....[79]....
        /*047c*/ 	.word	0x00009120


	//   ....[80]....
        /*0480*/ 	.word	0x000093c0


	//   ....[81]....
        /*0484*/ 	.word	0x00009460


	//   ....[82]....
        /*0488*/ 	.word	0x00009770


	//   ....[83]....
        /*048c*/ 	.word	0x000097e0


	//   ....[84]....
        /*0490*/ 	.word	0x00009880


	//   ....[85]....
        /*0494*/ 	.word	0x000098a0


	//   ....[86]....
        /*0498*/ 	.word	0x00009910


	//   ....[87]....
        /*049c*/ 	.word	0x00009930


	//   ....[88]....
        /*04a0*/ 	.word	0x000099c0


	//   ....[89]....
        /*04a4*/ 	.word	0x000099e0


	//   ....[90]....
        /*04a8*/ 	.word	0x00009a50


	//   ....[91]....
        /*04ac*/ 	.word	0x00009a70


	//   ....[92]....
        /*04b0*/ 	.word	0x00009b10


	//   ....[93]....
        /*04b4*/ 	.word	0x00009b30


	//   ....[94]....
        /*04b8*/ 	.word	0x00009b40


	//   ....[95]....
        /*04bc*/ 	.word	0x00009c60


	//   ....[96]....
        /*04c0*/ 	.word	0x00009cc0


	//   ....[97]....
        /*04c4*/ 	.word	0x00009d40


	//   ....[98]....
        /*04c8*/ 	.word	0x00009d70


	//   ....[99]....
        /*04cc*/ 	.word	0x00009de0


	//   ....[100]....
        /*04d0*/ 	.word	0x00009e10


	//   ....[101]....
        /*04d4*/ 	.word	0x00009e80


	//   ....[102]....
        /*04d8*/ 	.word	0x00009ea0


	//   ....[103]....
        /*04dc*/ 	.word	0x00009f10


	//   ....[104]....
        /*04e0*/ 	.word	0x00009f30


	//   ....[105]....
        /*04e4*/ 	.word	0x00009fb0


	//   ....[106]....
        /*04e8*/ 	.word	0x00009fd0


	//   ....[107]....
        /*04ec*/ 	.word	0x00009fe0


	//   ....[108]....
        /*04f0*/ 	.word	0x0000bb90


	//   ....[109]....
        /*04f4*/ 	.word	0x0000bc60


	//   ....[110]....
        /*04f8*/ 	.word	0x0000bd20


	//   ....[111]....
        /*04fc*/ 	.word	0x0000bd80


	//   ....[112]....
        /*0500*/ 	.word	0x0000be30


	//   ....[113]....
        /*0504*/ 	.word	0x0000beb0


	//   ....[114]....
        /*0508*/ 	.word	0x0000bf60


	//   ....[115]....
        /*050c*/ 	.word	0x0000bfe0


	//   ....[116]....
        /*0510*/ 	.word	0x0000c080


	//   ....[117]....
        /*0514*/ 	.word	0x0000c0f0


	//   ....[118]....
        /*0518*/ 	.word	0x0000c190


	//   ....[119]....
        /*051c*/ 	.word	0x0000c200


	//   ....[120]....
        /*0520*/ 	.word	0x0000c230


	//   ....[121]....
        /*0524*/ 	.word	0x0000c320


	//   ....[122]....
        /*0528*/ 	.word	0x0000c3d0


	//   ....[123]....
        /*052c*/ 	.word	0x0000c4a0


	//   ....[124]....
        /*0530*/ 	.word	0x0000c500


	//   ....[125]....
        /*0534*/ 	.word	0x0000c5d0


	//   ....[126]....
        /*0538*/ 	.word	0x0000c620


	//   ....[127]....
        /*053c*/ 	.word	0x0000c6c0


	//   ....[128]....
        /*0540*/ 	.word	0x0000c730


	//   ....[129]....
        /*0544*/ 	.word	0x0000c7f0


	//   ....[130]....
        /*0548*/ 	.word	0x0000c840


	//   ....[131]....
        /*054c*/ 	.word	0x0000c900


	//   ....[132]....
        /*0550*/ 	.word	0x0000c950


	//   ....[133]....
        /*0554*/ 	.word	0x0000c980


	//   ....[134]....
        /*0558*/ 	.word	0x0000ca70


	//   ....[135]....
        /*055c*/ 	.word	0x0000cb00


	//   ....[136]....
        /*0560*/ 	.word	0x0000cbd0


	//   ....[137]....
        /*0564*/ 	.word	0x0000cc30


	//   ....[138]....
        /*0568*/ 	.word	0x0000ccf0


	//   ....[139]....
        /*056c*/ 	.word	0x0000cd50


	//   ....[140]....
        /*0570*/ 	.word	0x0000ce10


	//   ....[141]....
        /*0574*/ 	.word	0x0000ce70


	//   ....[142]....
        /*0578*/ 	.word	0x0000cf10


	//   ....[143]....
        /*057c*/ 	.word	0x0000cf90


	//   ....[144]....
        /*0580*/ 	.word	0x0000d060


	//   ....[145]....
        /*0584*/ 	.word	0x0000d0e0


	//   ....[146]....
        /*0588*/ 	.word	0x0000d110


	//   ....[147]....
        /*058c*/ 	.word	0x0000d200


	//   ....[148]....
        /*0590*/ 	.word	0x0000d2a0


	//   ....[149]....
        /*0594*/ 	.word	0x0000d380


	//   ....[150]....
        /*0598*/ 	.word	0x0000d3d0


	//   ....[151]....
        /*059c*/ 	.word	0x0000d4a0


	//   ....[152]....
        /*05a0*/ 	.word	0x0000d4f0


	//   ....[153]....
        /*05a4*/ 	.word	0x0000d5b0


	//   ....[154]....
        /*05a8*/ 	.word	0x0000d600


	//   ....[155]....
        /*05ac*/ 	.word	0x0000d6c0


	//   ....[156]....
        /*05b0*/ 	.word	0x0000d710


	//   ....[157]....
        /*05b4*/ 	.word	0x0000d7d0


	//   ....[158]....
        /*05b8*/ 	.word	0x0000d820


	//   ....[159]....
        /*05bc*/ 	.word	0x0000d850


	//----- nvinfo : EIATTR_VRC_CTA_INIT_COUNT
	.align		4
.L_426:
        /*05c0*/ 	.byte	0x02, 0x4a
	.zero		1
	.zero		1


	//----- nvinfo : EIATTR_EXIT_INSTR_OFFSETS
	.align		4
        /*05c4*/ 	.byte	0x04, 0x1c
        /*05c6*/ 	.short	(.L_428 - .L_427)


	//   ....[0]....
.L_427:
        /*05c8*/ 	.word	0x000014f0


	//   ....[1]....
        /*05cc*/ 	.word	0x00001770


	//   ....[2]....
        /*05d0*/ 	.word	0x00002070


	//   ....[3]....
        /*05d4*/ 	.word	0x00002180


	//   ....[4]....
        /*05d8*/ 	.word	0x00002590


	//   ....[5]....
        /*05dc*/ 	.word	0x00002600


	//   ....[6]....
        /*05e0*/ 	.word	0x00004830


	//   ....[7]....
        /*05e4*/ 	.word	0x00004a20


	//   ....[8]....
        /*05e8*/ 	.word	0x00005370


	//   ....[9]....
        /*05ec*/ 	.word	0x000054a0


	//   ....[10]....
        /*05f0*/ 	.word	0x000058f0


	//   ....[11]....
        /*05f4*/ 	.word	0x00005960


	//   ....[12]....
        /*05f8*/ 	.word	0x00005980


	//   ....[13]....
        /*05fc*/ 	.word	0x00008290


	//   ....[14]....
        /*0600*/ 	.word	0x00008350


	//   ....[15]....
        /*0604*/ 	.word	0x0000ba80


	//   ....[16]....
        /*0608*/ 	.word	0x0000bb40


	//----- nvinfo : EIATTR_MAX_THREADS
	.align		4
.L_428:
        /*060c*/ 	.byte	0x04, 0x05
        /*060e*/ 	.short	(.L_430 - .L_429)
.L_429:
        /*0610*/ 	.word	0x00000100
        /*0614*/ 	.word	0x00000001
        /*0618*/ 	.word	0x00000001


	//----- nvinfo : EIATTR_CRS_STACK_SIZE
	.align		4
.L_430:
        /*061c*/ 	.byte	0x04, 0x1e
        /*061e*/ 	.short	(.L_432 - .L_431)
.L_431:
        /*0620*/ 	.word	0x00000000


	//----- nvinfo : EIATTR_CBANK_PARAM_SIZE
	.align		4
.L_432:
        /*0624*/ 	.byte	0x03, 0x19
        /*0626*/ 	.short	0x0044


	//----- nvinfo : EIATTR_PARAM_CBANK
	.align		4
        /*0628*/ 	.byte	0x04, 0x0a
        /*062a*/ 	.short	(.L_434 - .L_433)
	.align		4
.L_433:
        /*062c*/ 	.word	index@(.nv.constant0._ZN6thrust24THRUST_300001_SM_1000_NS8cuda_cub4core6detail13_kernel_agentINS1_15__reduce_by_key16ReduceByKeyAgentIPyNS0_17constant_iteratorIiNS0_11use_defaultES9_EES7_PiN4cuda3std3__48equal_toIyEENSE_4plusIiEESB_iEEJS7_SA_S7_SB_SB_N3cub18CUB_300001_SM_100024ReduceByKeyScanTileStateIiiLb1EEESG_SI_iiEEEvDpT0_)
        /*0630*/ 	.short	0x0380
        /*0632*/ 	.short	0x0044


	//----- nvinfo : EIATTR_SW_WAR
	.align		4
.L_434:
        /*0634*/ 	.byte	0x04, 0x36
        /*0636*/ 	.short	(.L_436 - .L_435)
.L_435:
        /*0638*/ 	.word	0x00000008
.L_436:


//--------------------- .nv.info._ZN6thrust24THRUST_300001_SM_1000_NS8cuda_cub4core6detail13_kernel_agentINS1_15__reduce_by_key9InitAgentIN3cub18CUB_300001_SM_100024ReduceByKeyScanTileStateIiiLb1EEEiPiEEJSA_iSB_EEEvDpT0_ --------------------------
	.section	.nv.info._ZN6thrust24THRUST_300001_SM_1000_NS8cuda_cub4core6detail13_kernel_agentINS1_15__reduce_by_key9InitAgentIN3cub18CUB_300001_SM_100024ReduceByKeyScanTileStateIiiLb1EEEiPiEEJSA_iSB_EEEvDpT0_,"",@"SHT_CUDA_INFO"
	.sectionflags	@""
	.align	4


	//----- nvinfo : EIATTR_CUDA_API_VERSION
	.align		4
        /*0000*/ 	.byte	0x04, 0x37
        /*0002*/ 	.short	(.L_438 - .L_437)
.L_437:
        /*0004*/ 	.word	0x00000082


	//----- nvinfo : EIATTR_KPARAM_INFO
	.align		4
.L_438:
        /*0008*/ 	.byte	0x04, 0x17
        /*000a*/ 	.short	(.L_440 - .L_439)
.L_439:
        /*000c*/ 	.word	0x00000000
        /*0010*/ 	.short	0x0002
        /*0012*/ 	.short	0x0010
        /*0014*/ 	.byte	0x00, 0xf5, 0x21, 0x00


	//----- nvinfo : EIATTR_KPARAM_INFO
	.align		4
.L_440:
        /*0018*/ 	.byte	0x04, 0x17
        /*001a*/ 	.short	(.L_442 - .L_441)
.L_441:
        /*001c*/ 	.word	0x00000000
        /*0020*/ 	.short	0x0001
        /*0022*/ 	.short	0x0008
        /*0024*/ 	.byte	0x00, 0xf0, 0x11, 0x00


	//----- nvinfo : EIATTR_KPARAM_INFO
	.align		4
.L_442:
        /*0028*/ 	.byte	0x04, 0x17
        /*002a*/ 	.short	(.L_444 - .L_443)
.L_443:
        /*002c*/ 	.word	0x00000000
        /*0030*/ 	.short	0x0000
        /*0032*/ 	.short	0x0000
        /*0034*/ 	.byte	0x00, 0xf0, 0x21, 0x00


	//----- nvinfo : EIATTR_SPARSE_MMA_MASK
	.align		4
.L_444:
        /*0038*/ 	.byte	0x03, 0x50
        /*003a*/ 	.short	0x0000


	//----- nvinfo : EIATTR_MAXREG_COUNT
	.align		4
        /*003c*/ 	.byte	0x03, 0x1b
        /*003e*/ 	.short	0x00ff


	//----- nvinfo : EIATTR_MERCURY_ISA_VERSION
	.align		4
        /*0040*/ 	.byte	0x03, 0x5f
        /*0042*/ 	.short	0x0101


	//----- nvinfo : EIATTR_VRC_CTA_INIT_COUNT
	.align		4
        /*0044*/ 	.byte	0x02, 0x4a
	.zero		1
	.zero		1


	//----- nvinfo : EIATTR_EXIT_INSTR_OFFSETS
	.align		4
        /*0048*/ 	.byte	0x04, 0x1c
        /*004a*/ 	.short	(.L_446 - .L_445)


	//   ....[0]....
.L_445:
        /*004c*/ 	.word	0x00000140


	//   ....[1]....
        /*0050*/ 	.word	0x00000170


	//----- nvinfo : EIATTR_MAX_THREADS
	.align		4
.L_446:
        /*0054*/ 	.byte	0x04, 0x05
        /*0056*/ 	.short	(.L_448 - .L_447)
.L_447:
        /*0058*/ 	.word	0x00000080
        /*005c*/ 	.word	0x00000001
        /*0060*/ 	.word	0x00000001


	//----- nvinfo : EIATTR_CBANK_PARAM_SIZE
	.align		4
.L_448:
        /*0064*/ 	.byte	0x03, 0x19
        /*0066*/ 	.short	0x0018


	//----- nvinfo : EIATTR_PARAM_CBANK
	.align		4
        /*0068*/ 	.byte	0x04, 0x0a
        /*006a*/ 	.short	(.L_450 - .L_449)
	.align		4
.L_449:
        /*006c*/ 	.word	index@(.nv.constant0._ZN6thrust24THRUST_300001_SM_1000_NS8cuda_cub4core6detail13_kernel_agentINS1_15__reduce_by_key9InitAgentIN3cub18CUB_300001_SM_100024ReduceByKeyScanTileStateIiiLb1EEEiPiEEJSA_iSB_EEEvDpT0_)
        /*0070*/ 	.short	0x0380
        /*0072*/ 	.short	0x0018


	//----- nvinfo : EIATTR_SW_WAR
	.align		4
.L_450:
        /*0074*/ 	.byte	0x04, 0x36
        /*0076*/ 	.short	(.L_452 - .L_451)
.L_451:
        /*0078*/ 	.word	0x00000008
.L_452:


//--------------------- .nv.info._ZN6thrust24THRUST_300001_SM_1000_NS8cuda_cub4core6detail13_kernel_agentINS1_8__unique11UniqueAgentIPyS7_N4cuda3std3__48equal_toIyEEiPiEEJS7_S7_SC_SD_iN3cub18CUB_300001_SM_100013ScanTileStateIiLb1EEEmEEEvDpT0_ --------------------------
	.section	.nv.info._ZN6thrust24THRUST_300001_SM_1000_NS8cuda_cub4core6detail13_kernel_agentINS1_8__unique11UniqueAgentIPyS7_N4cuda3std3__48equal_toIyEEiPiEEJS7_S7_SC_SD_iN3cub18CUB_300001_SM_100013ScanTileStateIiLb1EEEmEEEvDpT0_,"",@"SHT_CUDA_INFO"
	.sectionflags	@""
	.align	4


	//----- nvinfo : EIATTR_CUDA_API_VERSION
	.align		4
        /*0000*/ 	.byte	0x04, 0x37
        /*0002*/ 	.short	(.L_454 - .L_453)
.L_453:
        /*0004*/ 	.word	0x00000082


	//----- nvinfo : EIATTR_KPARAM_INFO
	.align		4
.L_454:
        /*0008*/ 	.byte	0x04, 0x17
        /*000a*/ 	.short	(.L_456 - .L_455)
.L_455:
        /*000c*/ 	.word	0x00000000
        /*0010*/ 	.short	0x0006
        /*0012*/ 	.short	0x0030
        /*0014*/ 	.byte	0x00, 0xf0, 0x21, 0x00


	//----- nvinfo : EIATTR_KPARAM_INFO
	.align		4
.L_456:
        /*0018*/ 	.byte	0x04, 0x17
        /*001a*/ 	.short	(.L_458 - .L_457)
.L_457:
        /*001c*/ 	.word	0x00000000
        /*0020*/ 	.short	0x0005
        /*0022*/ 	.short	0x0028
        /*0024*/ 	.byte	0x00, 0xf0, 0x21, 0x00


	//----- nvinfo : EIATTR_KPARAM_INFO
	.align		4
.L_458:
        /*0028*/ 	.byte	0x04, 0x17
        /*002a*/ 	.short	(.L_460 - .L_459)
.L_459:
        /*002c*/ 	.word	0x00000000
        /*0030*/ 	.short	0x0004
        /*0032*/ 	.short	0x0020
        /*0034*/ 	.byte	0x00, 0xf0, 0x11, 0x00


	//----- nvinfo : EIATTR_KPARAM_INFO
	.align		4
.L_460:
        /*0038*/ 	.byte	0x04, 0x17
        /*003a*/ 	.short	(.L_462 - .L_461)
.L_461:
        /*003c*/ 	.word	0x00000000
        /*0040*/ 	.short	0x0003
        /*0042*/ 	.short	0x0018
        /*0044*/ 	.byte	0x00, 0xf5, 0x21, 0x00


	//----- nvinfo : EIATTR_KPARAM_INFO
	.align		4
.L_462:
        /*0048*/ 	.byte	0x04, 0x17
        /*004a*/ 	.short	(.L_464 - .L_463)
.L_463:
        /*004c*/ 	.word	0x00000000
        /*0050*/ 	.short	0x0002
        /*0052*/ 	.short	0x0010
        /*0054*/ 	.byte	0x00, 0xf0, 0x05, 0x00


	//----- nvinfo : EIATTR_KPARAM_INFO
	.align		4
.L_464:
        /*0058*/ 	.byte	0x04, 0x17
        /*005a*/ 	.short	(.L_466 - .L_465)
.L_465:
        /*005c*/ 	.word	0x00000000
        /*0060*/ 	.short	0x0001
        /*0062*/ 	.short	0x0008
        /*0064*/ 	.byte	0x00, 0xf5, 0x21, 0x00


	//----- nvinfo : EIATTR_KPARAM_INFO
	.align		4
.L_466:
        /*0068*/ 	.byte	0x04, 0x17
        /*006a*/ 	.short	(.L_468 - .L_467)
.L_467:
        /*006c*/ 	.word	0x00000000
        /*0070*/ 	.short	0x0000
        /*0072*/ 	.short	0x0000
        /*0074*/ 	.byte	0x00, 0xf5, 0x21, 0x00


	//----- nvinfo : EIATTR_SPARSE_MMA_MASK
	.align		4
.L_468:
        /*0078*/ 	.byte	0x03, 0x50
        /*007a*/ 	.short	0x0000


	//----- nvinfo : EIATTR_MAXREG_COUNT
	.align		4
        /*007c*/ 	.byte	0x03, 0x1b
        /*007e*/ 	.short	0x00ff


	//----- nvinfo : EIATTR_NUM_BARRIERS
	.align		4
        /*0080*/ 	.byte	0x02, 0x4c
        /*0082*/ 	.byte	0x01
	.zero		1


	//----- nvinfo : EIATTR_MERCURY_ISA_VERSION
	.align		4
        /*0084*/ 	.byte	0x03, 0x5f
        /*0086*/ 	.short	0x0101


	//----- nvinfo : EIATTR_UNUSED_LOAD_BYTE_OFFSET
	.align		4
        /*0088*/ 	.byte	0x04, 0x44
        /*008a*/ 	.short	(.L_470 - .L_469)


	//   ....[0]....
.L_469:
        /*008c*/ 	.word	0x000049c0
        /*0090*/ 	.word	0x0000fff0


	//----- nvinfo : EIATTR_COOP_GROUP_MASK_REGIDS
	.align		4
.L_470:
        /*0094*/ 	.byte	0x04, 0x29
        /*0096*/ 	.short	(.L_472 - .L_471)


	//   ....[0]....
.L_471:
        /*0098*/ 	.word	0xffffffff


	//   ....[1]....
        /*009c*/ 	.word	0xffffffff


	//   ....[2]....
        /*00a0*/ 	.word	0xffffffff


	//   ....[3]....
        /*00a4*/ 	.word	0xffffffff


	//   ....[4]....
        /*00a8*/ 	.word	0xffffffff


	//   ....[5]....
        /*00ac*/ 	.word	0xffffffff


	//   ....[6]....
        /*00b0*/ 	.word	0xffffffff


	//   ....[7]....
        /*00b4*/ 	.word	0xffffffff


	//   ....[8]....
        /*00b8*/ 	.word	0xffffffff


	//   ....[9]....
        /*00bc*/ 	.word	0xffffffff


	//   ....[10]....
        /*00c0*/ 	.word	0xffffffff


	//   ....[11]....
        /*00c4*/ 	.word	0xffffffff


	//   ....[12]....
        /*00c8*/ 	.word	0xffffffff


	//   ....[13]....
        /*00cc*/ 	.word	0xffffffff


	//   ....[14]....
        /*00d0*/ 	.word	0xffffffff


	//   ....[15]....
        /*00d4*/ 	.word	0xffffffff


	//   ....[16]....
        /*00d8*/ 	.word	0xffffffff


	//   ....[17]....
        /*00dc*/ 	.word	0xffffffff


	//   ....[18]....
        /*00e0*/ 	.word	0xffffffff


	//   ....[19]....
        /*00e4*/ 	.word	0xffffffff


	//   ....[20]....
        /*00e8*/ 	.word	0xffffffff


	//   ....[21]....
        /*00ec*/ 	.word	0xffffffff


	//   ....[22]....
        /*00f0*/ 	.word	0xffffffff


	//   ....[23]....
        /*00f4*/ 	.word	0xffffffff


	//   ....[24]....
        /*00f8*/ 	.word	0xffffffff


	//   ....[25]....
        /*00fc*/ 	.word	0xffffffff


	//   ....[26]....
        /*0100*/ 	.word	0xffffffff


	//   ....[27]....
        /*0104*/ 	.word	0xffffffff


	//   ....[28]....
        /*0108*/ 	.word	0xffffffff


	//   ....[29]....
        /*010c*/ 	.word	0xffffffff


	//   ....[30]....
        /*0110*/ 	.word	0xffffffff


	//   ....[31]....
        /*0114*/ 	.word	0xffffffff


	//   ....[32]....
        /*0118*/ 	.word	0xffffffff


	//   ....[33]....
        /*011c*/ 	.word	0xffffffff


	//   ....[34]....
        /*0120*/ 	.word	0xffffffff


	//   ....[35]....
        /*0124*/ 	.word	0xffffffff


	//   ....[36]....
        /*0128*/ 	.word	0xffffffff


	//   ....[37]....
        /*012c*/ 	.word	0xffffffff


	//   ....[38]....
        /*0130*/ 	.word	0xffffffff


	//   ....[39]....
        /*0134*/ 	.word	0xffffffff


	//   ....[40]....
        /*0138*/ 	.word	0xffffffff


	//   ....[41]....
        /*013c*/ 	.word	0xffffffff


	//   ....[42]....
        /*0140*/ 	.word	0xffffffff


	//   ....[43]....
        /*0144*/ 	.word	0xffffffff


	//   ....[44]....
        /*0148*/ 	.word	0xffffffff


	//   ....[45]....
        /*014c*/ 	.word	0xffffffff


	//   ....[46]....
        /*0150*/ 	.word	0xffffffff


	//   ....[47]....
        /*0154*/ 	.word	0xffffffff


	//   ....[48]....
        /*0158*/ 	.word	0xffffffff


	//   ....[49]....
        /*015c*/ 	.word	0xffffffff


	//   ....[50]....
        /*0160*/ 	.word	0xffffffff


	//   ....[51]....
        /*0164*/ 	.word	0xffffffff


	//   ....[52]....
        /*0168*/ 	.word	0xffffffff


	//   ....[53]....
        /*016c*/ 	.word	0xffffffff


	//   ....[54]....
        /*0170*/ 	.word	0xffffffff


	//   ....[55]....
        /*0174*/ 	.word	0xffffffff


	//   ....[56]....
        /*0178*/ 	.word	0xffffffff


	//   ....[57]....
        /*017c*/ 	.word	0xffffffff


	//   ....[58]....
        /*0180*/ 	.word	0xffffffff


	//   ....[59]....
        /*0184*/ 	.word	0xffffffff


	//   ....[60]....
        /*0188*/ 	.word	0x0500001e


	//   ....[61]....
        /*018c*/ 	.word	0x0500001e


	//   ....[62]....
        /*0190*/ 	.word	0x0500001e


	//   ....[63]....
        /*0194*/ 	.word	0x0500001e


	//   ....[64]....
        /*0198*/ 	.word	0x0500001e


	//   ....[65]....
        /*019c*/ 	.word	0x0500001e


	//   ....[66]....
        /*01a0*/ 	.word	0x0500001e


	//   ....[67]....
        /*01a4*/ 	.word	0x0500001e


	//   ....[68]....
        /*01a8*/ 	.word	0x0500001e


	//   ....[69]....
        /*01ac*/ 	.word	0x0500001e


	//   ....[70]....
        /*01b0*/ 	.word	0x0500001e


	//   ....[71]....
        /*01b4*/ 	.word	0x0500001e


	//   ....[72]....
        /*01b8*/ 	.word	0x0500001e


	//   ....[73]....
        /*01bc*/ 	.word	0x0500001e


	//   ....[74]....
        /*01c0*/ 	.word	0x0500001e


	//   ....[75]....
        /*01c4*/ 	.word	0x0500001e


	//   ....[76]....
        /*01c8*/ 	.word	0x0500001e


	//   ....[77]....
        /*01cc*/ 	.word	0x0500001e


	//   ....[78]....
        /*01d0*/ 	.word	0x0500001e


	//   ....[79]....
        /*01d4*/ 	.word	0x0500001e


	//   ....[80]....
        /*01d8*/ 	.word	0x0500001e


	//   ....[81]....
        /*01dc*/ 	.word	0x0500001e


	//   ....[82]....
        /*01e0*/ 	.word	0x0500001e


	//   ....[83]....
        /*01e4*/ 	.word	0x0500001e


	//   ....[84]....
        /*01e8*/ 	.word	0x0500001e


	//   ....[85]....
        /*01ec*/ 	.word	0x0500001e


	//   ....[86]....
        /*01f0*/ 	.word	0x0500001e


	//   ....[87]....
        /*01f4*/ 	.word	0x0500001e


	//   ....[88]....
        /*01f8*/ 	.word	0x0500001e


	//   ....[89]....
        /*01fc*/ 	.word	0x0500001e


	//   ....[90]....
        /*0200*/ 	.word	0x0500001e


	//   ....[91]....
        /*0204*/ 	.word	0x0500001e


	//   ....[92]....
        /*0208*/ 	.word	0x0500001e


	//   ....[93]....
        /*020c*/ 	.word	0x0500001e


	//   ....[94]....
        /*0210*/ 	.word	0x0500001e


	//   ....[95]....
        /*0214*/ 	.word	0x0500001e


	//----- nvinfo : EIATTR_COOP_GROUP_INSTR_OFFSETS
	.align		4
.L_472:
        /*0218*/ 	.byte	0x04, 0x28
        /*021a*/ 	.short	(.L_474 - .L_473)


	//   ....[0]....
.L_473:
        /*021c*/ 	.word	0x00000290


	//   ....[1]....
        /*0220*/ 	.word	0x000004e0


	//   ....[2]....
        /*0224*/ 	.word	0x00000510


	//   ....[3]....
        /*0228*/ 	.word	0x00000530


	//   ....[4]....
        /*022c*/ 	.word	0x00000560


	//   ....[5]....
        /*0230*/ 	.word	0x00000580


	//   ....[6]....
        /*0234*/ 	.word	0x00001120


	//   ....[7]....
        /*0238*/ 	.word	0x00001310


	//   ....[8]....
        /*023c*/ 	.word	0x00001340


	//   ....[9]....
        /*0240*/ 	.word	0x00001360


	//   ....[10]....
        /*0244*/ 	.word	0x00001380


	//   ....[11]....
        /*0248*/ 	.word	0x000013a0


	//   ....[12]....
        /*024c*/ 	.word	0x000015c0


	//   ....[13]....
        /*0250*/ 	.word	0x00001680


	//   ....[14]....
        /*0254*/ 	.word	0x000016e0


	//   ....[15]....
        /*0258*/ 	.word	0x00001790


	//   ....[16]....
        /*025c*/ 	.word	0x000017e0


	//   ....[17]....
        /*0260*/ 	.word	0x00001830


	//   ....[18]....
        /*0264*/ 	.word	0x00001890


	//   ....[19]....
        /*0268*/ 	.word	0x000018e0


	//   ....[20]....
        /*026c*/ 	.word	0x000018f0


	//   ....[21]....
        /*0270*/ 	.word	0x000019b0


	//   ....[22]....
        /*0274*/ 	.word	0x00001a70


	//   ....[23]....
        /*0278*/ 	.word	0x00001ac0


	//   ....[24]....
        /*027c*/ 	.word	0x00001b20


	//   ....[25]....
        /*0280*/ 	.word	0x00001b80


	//   ....[26]....
        /*0284*/ 	.word	0x00001bc0


	//   ....[27]....
        /*0288*/ 	.word	0x00001c00


	//   ....[28]....
        /*028c*/ 	.word	0x00001c40


	//   ....[29]....
        /*0290*/ 	.word	0x00001c50


	//   ....[30]....
        /*0294*/ 	.word	0x00002bf0


	//   ....[31]....
        /*0298*/ 	.word	0x00002e70


	//   ....[32]....
        /*029c*/ 	.word	0x00002e90


	//   ....[33]....
        /*02a0*/ 	.word	0x00002eb0


	//   ....[34]....
        /*02a4*/ 	.word	0x00002ed0


	//   ....[35]....
        /*02a8*/ 	.word	0x00002f00


	//   ....[36]....
        /*02ac*/ 	.word	0x00003bf0


	//   ....[37]....
        /*02b0*/ 	.word	0x00003e70


	//   ....[38]....
        /*02b4*/ 	.word	0x00003e90


	//   ....[39]....
        /*02b8*/ 	.word	0x00003eb0


	//   ....[40]....
        /*02bc*/ 	.word	0x00003ed0


	//   ....[41]....
        /*02c0*/ 	.word	0x00003f00


	//   ....[42]....
        /*02c4*/ 	.word	0x00004130


	//   ....[43]....
        /*02c8*/ 	.word	0x000041f0


	//   ....[44]....
        /*02cc*/ 	.word	0x00004250


	//   ....[45]....
        /*02d0*/ 	.word	0x000042f0


	//   ....[46]....
        /*02d4*/ 	.word	0x00004350


	//   ....[47]....
        /*02d8*/ 	.word	0x00004390


	//   ....[48]....
        /*02dc*/ 	.word	0x000043e0


	//   ....[49]....
        /*02e0*/ 	.word	0x00004420


	//   ....[50]....
        /*02e4*/ 	.word	0x00004430


	//   ....[51]....
        /*02e8*/ 	.word	0x00004530


	//   ....[52]....
        /*02ec*/ 	.word	0x00004600


	//   ....[53]....
        /*02f0*/ 	.word	0x00004660


	//   ....[54]....
        /*02f4*/ 	.word	0x000046c0


	//   ....[55]....
        /*02f8*/ 	.word	0x00004720


	//   ....[56]....
        /*02fc*/ 	.word	0x00004760


	//   ....[57]....
        /*0300*/ 	.word	0x000047a0


	//   ....[58]....
        /*0304*/ 	.word	0x000047e0


	//   ....[59]....
        /*0308*/ 	.word	0x000047f0


	//   ....[60]....
        /*030c*/ 	.word	0x00005430


	//   ....[61]....
        /*0310*/ 	.word	0x000054b0


	//   ....[62]....
        /*0314*/ 	.word	0x00005560


	//   ....[63]....
        /*0318*/ 	.word	0x00005660


	//   ....[64]....
        /*031c*/ 	.word	0x000056e0


	//   ....[65]....
        /*0320*/ 	.word	0x00005770


	//   ....[66]....
        /*0324*/ 	.word	0x000057f0


	//   ....[67]....
        /*0328*/ 	.word	0x00005860


	//   ....[68]....
        /*032c*/ 	.word	0x00005890


	//   ....[69]....
        /*0330*/ 	.word	0x00005950


	//   ....[70]....
        /*0334*/ 	.word	0x000059d0


	//   ....[71]....
        /*0338*/ 	.word	0x00005a50


	//   ....[72]....
        /*033c*/ 	.word	0x00005b10


	//   ....[73]....
        /*0340*/ 	.word	0x00005b90


	//   ....[74]....
        /*0344*/ 	.word	0x00005c10


	//   ....[75]....
        /*0348*/ 	.word	0x00005c80


	//   ....[76]....
        /*034c*/ 	.word	0x00005d00


	//   ....[77]....
        /*0350*/ 	.word	0x00005d60


	//   ....[78]....
        /*0354*/ 	.word	0x00005dd0


	//   ....[79]....
        /*0358*/ 	.word	0x00005e50


	//   ....[80]....
        /*035c*/ 	.word	0x00005ef0


	//   ....[81]....
        /*0360*/ 	.word	0x00005fe0


	//   ....[82]....
        /*0364*/ 	.word	0x00006060


	//   ....[83]....
        /*0368*/ 	.word	0x000060f0


	//   ....[84]....
        /*036c*/ 	.word	0x00006170


	//   ....[85]....
        /*0370*/ 	.word	0x000061f0


	//   ....[86]....
        /*0374*/ 	.word	0x00006220


	//   ....[87]....
        /*0378*/ 	.word	0x00006320


	//   ....[88]....
        /*037c*/ 	.word	0x000063a0


	//   ....[89]....
        /*0380*/ 	.word	0x00006420


	//   ....[90]....
        /*0384*/ 	.word	0x00006500


	//   ....[91]....
        /*0388*/ 	.word	0x00006580


	//   ....[92]....
        /*038c*/ 	.word	0x00006600


	//   ....[93]....
        /*0390*/ 	.word	0x00006680


	//   ....[94]....
        /*0394*/ 	.word	0x00006700


	//   ....[95]....
        /*0398*/ 	.word	0x00006760


	//----- nvinfo : EIATTR_VRC_CTA_INIT_COUNT
	.align		4
.L_474:
        /*039c*/ 	.byte	0x02, 0x4a
	.zero		1
	.zero		1


	//----- nvinfo : EIATTR_EXIT_INSTR_OFFSETS
	.align		4
        /*03a0*/ 	.byte	0x04, 0x1c
        /*03a2*/ 	.short	(.L_476 - .L_475)


	//   ....[0]....
.L_475:
        /*03a4*/ 	.word	0x00000f40


	//   ....[1]....
        /*03a8*/ 	.word	0x00002860


	//   ....[2]....
        /*03ac*/ 	.word	0x000053b0


	//   ....[3]....
        /*03b0*/ 	.word	0x000053e0


	//----- nvinfo : EIATTR_MAX_THREADS
	.align		4
.L_476:
        /*03b4*/ 	.byte	0x04, 0x05
        /*03b6*/ 	.short	(.L_478 - .L_477)
.L_477:
        /*03b8*/ 	.word	0x00000040
        /*03bc*/ 	.word	0x00000001
        /*03c0*/ 	.word	0x00000001


	//----- nvinfo : EIATTR_CRS_STACK_SIZE
	.align		4
.L_478:
        /*03c4*/ 	.byte	0x04, 0x1e
        /*03c6*/ 	.short	(.L_480 - .L_479)
.L_479:
        /*03c8*/ 	.word	0x00000000


	//----- nvinfo : EIATTR_CBANK_PARAM_SIZE
	.align		4
.L_480:
        /*03cc*/ 	.byte	0x03, 0x19
        /*03ce*/ 	.short	0x0038


	//----- nvinfo : EIATTR_PARAM_CBANK
	.align		4
        /*03d0*/ 	.byte	0x04, 0x0a
        /*03d2*/ 	.short	(.L_482 - .L_481)
	.align		4
.L_481:
        /*03d4*/ 	.word	index@(.nv.constant0._ZN6thrust24THRUST_300001_SM_1000_NS8cuda_cub4core6detail13_kernel_agentINS1_8__unique11UniqueAgentIPyS7_N4cuda3std3__48equal_toIyEEiPiEEJS7_S7_SC_SD_iN3cub18CUB_300001_SM_100013ScanTileStateIiLb1EEEmEEEvDpT0_)
        /*03d8*/ 	.short	0x0380
        /*03da*/ 	.short	0x0038


	//----- nvinfo : EIATTR_SW_WAR
	.align		4
.L_482:
        /*03dc*/ 	.byte	0x04, 0x36
        /*03de*/ 	.short	(.L_484 - .L_483)
.L_483:
        /*03e0*/ 	.word	0x00000008
.L_484:


//--------------------- .nv.info._ZN6thrust24THRUST_300001_SM_1000_NS8cuda_cub4core6detail13_kernel_agentINS1_8__unique9InitAgentIN3cub18CUB_300001_SM_100013ScanTileStateIiLb1EEEPiiEEJSA_mSB_EEEvDpT0_ --------------------------
	.section	.nv.info._ZN6thrust24THRUST_300001_SM_1000_NS8cuda_cub4core6detail13_kernel_agentINS1_8__unique9InitAgentIN3cub18CUB_300001_SM_100013ScanTileStateIiLb1EEEPiiEEJSA_mSB_EEEvDpT0_,"",@"SHT_CUDA_INFO"
	.sectionflags	@""
	.align	4


	//----- nvinfo : EIATTR_CUDA_API_VERSION
	.align		4
        /*0000*/ 	.byte	0x04, 0x37
        /*0002*/ 	.short	(.L_486 - .L_485)
.L_485:
        /*0004*/ 	.word	0x00000082


	//----- nvinfo : EIATTR_KPARAM_INFO
	.align		4
.L_486:
        /*0008*/ 	.byte	0x04, 0x17
        /*000a*/ 	.short	(.L_488 - .L_487)
.L_487:
        /*000c*/ 	.word	0x00000000
        /*0010*/ 	.short	0x0002
        /*0012*/ 	.short	0x0010
        /*0014*/ 	.byte	0x00, 0xf5, 0x21, 0x00


	//----- nvinfo : EIATTR_KPARAM_INFO
	.align		4
.L_488:
        /*0018*/ 	.byte	0x04, 0x17
        /*001a*/ 	.short	(.L_490 - .L_489)
.L_489:
        /*001c*/ 	.word	0x00000000
        /*0020*/ 	.short	0x0001
        /*0022*/ 	.short	0x0008
        /*0024*/ 	.byte	0x00, 0xf0, 0x21, 0x00


	//----- nvinfo : EIATTR_KPARAM_INFO
	.align		4
.L_490:
        /*0028*/ 	.byte	0x04, 0x17
        /*002a*/ 	.short	(.L_492 - .L_491)
.L_491:
        /*002c*/ 	.word	0x00000000
        /*0030*/ 	.short	0x0000
        /*0032*/ 	.short	0x0000
        /*0034*/ 	.byte	0x00, 0xf0, 0x21, 0x00


	//----- nvinfo : EIATTR_SPARSE_MMA_MASK
	.align		4
.L_492:
        /*0038*/ 	.byte	0x03, 0x50
        /*003a*/ 	.short	0x0000


	//----- nvinfo : EIATTR_MAXREG_COUNT
	.align		4
        /*003c*/ 	.byte	0x03, 0x1b
        /*003e*/ 	.short	0x00ff


	//----- nvinfo : EIATTR_MERCURY_ISA_VERSION
	.align		4
        /*0040*/ 	.byte	0x03, 0x5f
        /*0042*/ 	.short	0x0101


	//----- nvinfo : EIATTR_VRC_CTA_INIT_COUNT
	.align		4
        /*0044*/ 	.byte	0x02, 0x4a
	.zero		1
	.zero		1


	//----- nvinfo : EIATTR_EXIT_INSTR_OFFSETS
	.align		4
        /*0048*/ 	.byte	0x04, 0x1c
        /*004a*/ 	.short	(.L_494 - .L_493)


	//   ....[0]....
.L_493:
        /*004c*/ 	.word	0x00000130


	//   ....[1]....
        /*0050*/ 	.word	0x00000160


	//----- nvinfo : EIATTR_MAX_THREADS
	.align		4
.L_494:
        /*0054*/ 	.byte	0x04, 0x05
        /*0056*/ 	.short	(.L_496 - .L_495)
.L_495:
        /*0058*/ 	.word	0x00000080
        /*005c*/ 	.word	0x00000001
        /*0060*/ 	.word	0x00000001


	//----- nvinfo : EIATTR_CBANK_PARAM_SIZE
	.align		4
.L_496:
        /*0064*/ 	.byte	0x03, 0x19
        /*0066*/ 	.short	0x0018


	//----- nvinfo : EIATTR_PARAM_CBANK
	.align		4
        /*0068*/ 	.byte	0x04, 0x0a
        /*006a*/ 	.short	(.L_498 - .L_497)
	.align		4
.L_497:
        /*006c*/ 	.word	index@(.nv.constant0._ZN6thrust24THRUST_300001_SM_1000_NS8cuda_cub4core6detail13_kernel_agentINS1_8__unique9InitAgentIN3cub18CUB_300001_SM_100013ScanTileStateIiLb1EEEPiiEEJSA_mSB_EEEvDpT0_)
        /*0070*/ 	.short	0x0380
        /*0072*/ 	.short	0x0018


	//----- nvinfo : EIATTR_SW_WAR
	.align		4
.L_498:
        /*0074*/ 	.byte	0x04, 0x36
        /*0076*/ 	.short	(.L_500 - .L_499)
.L_499:
        /*0078*/ 	.word	0x00000008
.L_500:


//--------------------- .nv.info._Z13SetKMerValuesPcS_iPyPi --------------------------
	.section	.nv.info._Z13SetKMerValuesPcS_iPyPi,"",@"SHT_CUDA_INFO"
	.sectionflags	@""
	.align	4


	//----- nvinfo : EIATTR_CUDA_API_VERSION
	.align		4
        /*0000*/ 	.byte	0x04, 0x37
        /*0002*/ 	.short	(.L_502 - .L_501)
.L_501:
        /*0004*/ 	.word	0x00000082


	//----- nvinfo : EIATTR_KPARAM_INFO
	.align		4
.L_502:
        /*0008*/ 	.byte	0x04, 0x17
        /*000a*/ 	.short	(.L_504 - .L_503)
.L_503:
        /*000c*/ 	.word	0x00000000
        /*0010*/ 	.short	0x0004
        /*0012*/ 	.short	0x0020
        /*0014*/ 	.byte	0x00, 0xf5, 0x21, 0x00


	//----- nvinfo : EIATTR_KPARAM_INFO
	.align		4
.L_504:
        /*0018*/ 	.byte	0x04, 0x17
        /*001a*/ 	.short	(.L_506 - .L_505)
.L_505:
        /*001c*/ 	.word	0x00000000
        /*0020*/ 	.short	0x0003
        /*0022*/ 	.short	0x0018
        /*0024*/ 	.byte	0x00, 0xf5, 0x21, 0x00


	//----- nvinfo : EIATTR_KPARAM_INFO
	.align		4
.L_506:
        /*0028*/ 	.byte	0x04, 0x17
        /*002a*/ 	.short	(.L_508 - .L_507)
.L_507:
        /*002c*/ 	.word	0x00000000
        /*0030*/ 	.short	0x0002
        /*0032*/ 	.short	0x0010
        /*0034*/ 	.byte	0x00, 0xf0, 0x11, 0x00


	//----- nvinfo : EIATTR_KPARAM_INFO
	.align		4
.L_508:
        /*0038*/ 	.byte	0x04, 0x17
        /*003a*/ 	.short	(.L_510 - .L_509)
.L_509:
        /*003c*/ 	.word	0x00000000
        /*0040*/ 	.short	0x0001
        /*0042*/ 	.short	0x0008
        /*0044*/ 	.byte	0x00, 0xf5, 0x21, 0x00


	//----- nvinfo : EIATTR_KPARAM_INFO
	.align		4
.L_510:
        /*0048*/ 	.byte	0x04, 0x17
        /*004a*/ 	.short	(.L_512 - .L_511)
.L_511:
        /*004c*/ 	.word	0x00000000
        /*0050*/ 	.short	0x0000
        /*0052*/ 	.short	0x0000
        /*0054*/ 	.byte	0x00, 0xf5, 0x21, 0x00


	//----- nvinfo : EIATTR_SPARSE_MMA_MASK
	.align		4
.L_512:
        /*0058*/ 	.byte	0x03, 0x50
        /*005a*/ 	.short	0x0000


	//----- nvinfo : EIATTR_MAXREG_COUNT
	.align		4
        /*005c*/ 	.byte	0x03, 0x1b
        /*005e*/ 	.short	0x00ff


	//----- nvinfo : EIATTR_MERCURY_ISA_VERSION
	.align		4
        /*0060*/ 	.byte	0x03, 0x5f
        /*0062*/ 	.short	0x0101


	//----- nvinfo : EIATTR_INT_WARP_WIDE_INSTR_OFFSETS
	.align		4
        /*0064*/ 	.byte	0x04, 0x31
        /*0066*/ 	.short	(.L_514 - .L_513)


	//   ....[0]....
.L_513:
        /*0068*/ 	.word	0x00000910


	//   ....[1]....
        /*006c*/ 	.word	0x000009b0


	//----- nvinfo : EIATTR_VRC_CTA_INIT_COUNT
	.align		4
.L_514:
        /*0070*/ 	.byte	0x02, 0x4a
	.zero		1
	.zero		1


	//----- nvinfo : EIATTR_EXIT_INSTR_OFFSETS
	.align		4
        /*0074*/ 	.byte	0x04, 0x1c
        /*0076*/ 	.short	(.L_516 - .L_515)


	//   ....[0]....
.L_515:
        /*0078*/ 	.word	0x00000070


	//   ....[1]....
        /*007c*/ 	.word	0x00000a20


	//----- nvinfo : EIATTR_CRS_STACK_SIZE
	.align		4
.L_516:
        /*0080*/ 	.byte	0x04, 0x1e
        /*0082*/ 	.short	(.L_518 - .L_517)
.L_517:
        /*0084*/ 	.word	0x00000000


	//----- nvinfo : EIATTR_CBANK_PARAM_SIZE
	.align		4
.L_518:
        /*0088*/ 	.byte	0x03, 0x19
        /*008a*/ 	.short	0x0028


	//----- nvinfo : EIATTR_PARAM_CBANK
	.align		4
        /*008c*/ 	.byte	0x04, 0x0a
        /*008e*/ 	.short	(.L_520 - .L_519)
	.align		4
.L_519:
        /*0090*/ 	.word	index@(.nv.constant0._Z13SetKMerValuesPcS_iPyPi)
        /*0094*/ 	.short	0x0380
        /*0096*/ 	.short	0x0028


	//----- nvinfo : EIATTR_SW_WAR
	.align		4
.L_520:
        /*0098*/ 	.byte	0x04, 0x36
        /*009a*/ 	.short	(.L_522 - .L_521)
.L_521:
        /*009c*/ 	.word	0x00000008
.L_522:


//--------------------- .nv.callgraph             --------------------------
	.section	.nv.callgraph,"",@"SHT_CUDA_CALLGRAPH"
	.align	4
	.sectionentsize	8
	.align		4
        /*0000*/ 	.word	0x00000000
	.align		4
        /*0004*/ 	.word	0xffffffff
	.align		4
        /*0008*/ 	.word	0x00000000
	.align		4
        /*000c*/ 	.word	0xfffffffe
	.align		4
        /*0010*/ 	.word	0x00000000
	.align		4
        /*0014*/ 	.word	0xfffffffd
	.align		4
        /*0018*/ 	.word	0x00000000
	.align		4
        /*001c*/ 	.word	0xfffffffc


//--------------------- .nv.constant4             --------------------------
	.section	.nv.constant4,"a",@progbits
	.align	8
	.align		8
.nv.constant4:
        /*0000*/ 	.dword	_ZN34_INTERNAL_cd3aceb2_4_k_cu_ea7f43c54cuda3std3__45__cpo5beginE
	.align		8
        /*0008*/ 	.dword	_ZN34_INTERNAL_cd3aceb2_4_k_cu_ea7f43c54cuda3std3__45__cpo3endE
	.align		8
        /*0010*/ 	.dword	_ZN34_INTERNAL_cd3aceb2_4_k_cu_ea7f43c54cuda3std3__45__cpo6cbeginE
	.align		8
        /*0018*/ 	.dword	_ZN34_INTERNAL_cd3aceb2_4_k_cu_ea7f43c54cuda3std3__45__cpo4cendE
	.align		8
        /*0020*/ 	.dword	_ZN34_INTERNAL_cd3aceb2_4_k_cu_ea7f43c54cuda3std3__45__cpo6rbeginE
	.align		8
        /*0028*/ 	.dword	_ZN34_INTERNAL_cd3aceb2_4_k_cu_ea7f43c54cuda3std3__45__cpo4rendE
	.align		8
        /*0030*/ 	.dword	_ZN34_INTERNAL_cd3aceb2_4_k_cu_ea7f43c54cuda3std3__45__cpo7crbeginE
	.align		8
        /*0038*/ 	.dword	_ZN34_INTERNAL_cd3aceb2_4_k_cu_ea7f43c54cuda3std3__45__cpo5crendE
	.align		8
        /*0040*/ 	.dword	_ZN34_INTERNAL_cd3aceb2_4_k_cu_ea7f43c54cuda3std3__436_GLOBAL__N__cd3aceb2_4_k_cu_ea7f43c56ignoreE
	.align		8
        /*0048*/ 	.dword	_ZN34_INTERNAL_cd3aceb2_4_k_cu_ea7f43c54cuda3std3__419piecewise_constructE
	.align		8
        /*0050*/ 	.dword	_ZN34_INTERNAL_cd3aceb2_4_k_cu_ea7f43c54cuda3std3__48in_placeE
	.align		8
        /*0058*/ 	.dword	_ZN34_INTERNAL_cd3aceb2_4_k_cu_ea7f43c54cuda3std3__420unreachable_sentinelE
	.align		8
        /*0060*/ 	.dword	_ZN34_INTERNAL_cd3aceb2_4_k_cu_ea7f43c54cuda3std3__47nulloptE
	.align		8
        /*0068*/ 	.dword	_ZN34_INTERNAL_cd3aceb2_4_k_cu_ea7f43c54cuda3std3__48unexpectE
	.align		8
        /*0070*/ 	.dword	_ZN34_INTERNAL_cd3aceb2_4_k_cu_ea7f43c54cuda3std6ranges3__45__cpo4swapE
	.align		8
        /*0078*/ 	.dword	_ZN34_INTERNAL_cd3aceb2_4_k_cu_ea7f43c54cuda3std6ranges3__45__cpo9iter_moveE
	.align		8
        /*0080*/ 	.dword	_ZN34_INTERNAL_cd3aceb2_4_k_cu_ea7f43c54cuda3std6ranges3__45__cpo5beginE
	.align		8
        /*0088*/ 	.dword	_ZN34_INTERNAL_cd3aceb2_4_k_cu_ea7f43c54cuda3std6ranges3__45__cpo3endE
	.align		8
        /*0090*/ 	.dword	_ZN34_INTERNAL_cd3aceb2_4_k_cu_ea7f43c54cuda3std6ranges3__45__cpo6cbeginE
	.align		8
        /*0098*/ 	.dword	_ZN34_INTERNAL_cd3aceb2_4_k_cu_ea7f43c54cuda3std6ranges3__45__cpo4cendE
	.align		8
        /*00a0*/ 	.dword	_ZN34_INTERNAL_cd3aceb2_4_k_cu_ea7f43c54cuda3std6ranges3__45__cpo7advanceE
	.align		8
        /*00a8*/ 	.dword	_ZN34_INTERNAL_cd3aceb2_4_k_cu_ea7f43c54cuda3std6ranges3__45__cpo9iter_swapE
	.align		8
        /*00b0*/ 	.dword	_ZN34_INTERNAL_cd3aceb2_4_k_cu_ea7f43c54cuda3std6ranges3__45__cpo4nextE
	.align		8
        /*00b8*/ 	.dword	_ZN34_INTERNAL_cd3aceb2_4_k_cu_ea7f43c54cuda3std6ranges3__45__cpo4prevE
	.align		8
        /*00c0*/ 	.dword	_ZN34_INTERNAL_cd3aceb2_4_k_cu_ea7f43c54cuda3std6ranges3__45__cpo4dataE
	.align		8
        /*00c8*/ 	.dword	_ZN34_INTERNAL_cd3aceb2_4_k_cu_ea7f43c54cuda3std6ranges3__45__cpo5cdataE
	.align		8
        /*00d0*/ 	.dword	_ZN34_INTERNAL_cd3aceb2_4_k_cu_ea7f43c54cuda3std6ranges3__45__cpo4sizeE
	.align		8
        /*00d8*/ 	.dword	_ZN34_INTERNAL_cd3aceb2_4_k_cu_ea7f43c54cuda3std6ranges3__45__cpo5ssizeE
	.align		8
        /*00e0*/ 	.dword	_ZN34_INTERNAL_cd3aceb2_4_k_cu_ea7f43c54cuda3std6ranges3__45__cpo8distanceE
	.align		8
        /*00e8*/ 	.dword	_ZN34_INTERNAL_cd3aceb2_4_k_cu_ea7f43c56thrust24THRUST_300001_SM_1000_NS8cuda_cub3parE
	.align		8
        /*00f0*/ 	.dword	_ZN34_INTERNAL_cd3aceb2_4_k_cu_ea7f43c56thrust24THRUST_300001_SM_1000_NS8cuda_cub10par_nosyncE
	.align		8
        /*00f8*/ 	.dword	_ZN34_INTERNAL_cd3aceb2_4_k_cu_ea7f43c56thrust24THRUST_300001_SM_1000_NS6system6detail10sequential3seqE
	.align		8
        /*0100*/ 	.dword	_ZN34_INTERNAL_cd3aceb2_4_k_cu_ea7f43c56thrust24THRUST_300001_SM_1000_NS6system3cpp3parE
	.align		8
        /*0108*/ 	.dword	_ZN34_INTERNAL_cd3aceb2_4_k_cu_ea7f43c56thrust24THRUST_300001_SM_1000_NS12placeholders2_1E
	.align		8
        /*0110*/ 	.dword	_ZN34_INTERNAL_cd3aceb2_4_k_cu_ea7f43c56thrust24THRUST_300001_SM_1000_NS12placeholders2_2E
	.align		8
        /*0118*/ 	.dword	_ZN34_INTERNAL_cd3aceb2_4_k_cu_ea7f43c56thrust24THRUST_300001_SM_1000_NS12placeholders2_3E
	.align		8
        /*0120*/ 	.dword	_ZN34_INTERNAL_cd3aceb2_4_k_cu_ea7f43c56thrust24THRUST_300001_SM_1000_NS12placeholders2_4E
	.align		8
        /*0128*/ 	.dword	_ZN34_INTERNAL_cd3aceb2_4_k_cu_ea7f43c56thrust24THRUST_300001_SM_1000_NS12placeholders2_5E
	.align		8
        /*0130*/ 	.dword	_ZN34_INTERNAL_cd3aceb2_4_k_cu_ea7f43c56thrust24THRUST_300001_SM_1000_NS12placeholders2_6E
	.align		8
        /*0138*/ 	.dword	_ZN34_INTERNAL_cd3aceb2_4_k_cu_ea7f43c56thrust24THRUST_300001_SM_1000_NS12placeholders2_7E
	.align		8
        /*0140*/ 	.dword	_ZN34_INTERNAL_cd3aceb2_4_k_cu_ea7f43c56thrust24THRUST_300001_SM_1000_NS12placeholders2_8E
	.align		8
        /*0148*/ 	.dword	_ZN34_INTERNAL_cd3aceb2_4_k_cu_ea7f43c56thrust24THRUST_300001_SM_1000_NS12placeholders2_9E
	.align		8
        /*0150*/ 	.dword	_ZN34_INTERNAL_cd3aceb2_4_k_cu_ea7f43c56thrust24THRUST_300001_SM_1000_NS12placeholders3_10E
	.align		8
        /*0158*/ 	.dword	_ZN34_INTERNAL_cd3aceb2_4_k_cu_ea7f43c56thrust24THRUST_300001_SM_1000_NS3seqE
	.align		8
        /*0160*/ 	.dword	_ZN34_INTERNAL_cd3aceb2_4_k_cu_ea7f43c56thrust24THRUST_300001_SM_1000_NS6deviceE


//--------------------- .text._ZN3cub18CUB_300001_SM_10006detail10radix_sort29DeviceRadixSortOnesweepKernelINS1_5radix10policy_hubIyNS0_8NullTypeEyE10Policy1000ELNS0_9SortOrderE0EyS6_yiiNS1_21identity_decomposer_tEEEvPT5_SC_PT3_PKSD_PT1_PKSH_PT2_PKSL_T4_iiT6_ --------------------------
	.section	.text._ZN3cub18CUB_300001_SM_10006detail10radix_sort29DeviceRadixSortOnesweepKernelINS1_5radix10policy_hubIyNS0_8NullTypeEyE10Policy1000ELNS0_9SortOrderE0EyS6_yiiNS1_21identity_decomposer_tEEEvPT5_SC_PT3_PKSD_PT1_PKSH_PT2_PKSL_T4_iiT6_,"ax",@progbits
	.align	128
        .global         _ZN3cub18CUB_300001_SM_10006detail10radix_sort29DeviceRadixSortOnesweepKernelINS1_5radix10policy_hubIyNS0_8NullTypeEyE10Policy1000ELNS0_9SortOrderE0EyS6_yiiNS1_21identity_decomposer_tEEEvPT5_SC_PT3_PKSD_PT1_PKSH_PT2_PKSL_T4_iiT6_
        .type           _ZN3cub18CUB_300001_SM_10006detail10radix_sort29DeviceRadixSortOnesweepKernelINS1_5radix10policy_hubIyNS0_8NullTypeEyE10Policy1000ELNS0_9SortOrderE0EyS6_yiiNS1_21identity_decomposer_tEEEvPT5_SC_PT3_PKSD_PT1_PKSH_PT2_PKSL_T4_iiT6_,@function
        .size           _ZN3cub18CUB_300001_SM_10006detail10radix_sort29DeviceRadixSortOnesweepKernelINS1_5radix10policy_hubIyNS0_8NullTypeEyE10Policy1000ELNS0_9SortOrderE0EyS6_yiiNS1_21identity_decomposer_tEEEvPT5_SC_PT3_PKSD_PT1_PKSH_PT2_PKSL_T4_iiT6_,(.L_x_1171 - _ZN3cub18CUB_300001_SM_10006detail10radix_sort29DeviceRadixSortOnesweepKernelINS1_5radix10policy_hubIyNS0_8NullTypeEyE10Policy1000ELNS0_9SortOrderE0EyS6_yiiNS1_21identity_decomposer_tEEEvPT5_SC_PT3_PKSD_PT1_PKSH_PT2_PKSL_T4_iiT6_)
        .other          _ZN3cub18CUB_300001_SM_10006detail10radix_sort29DeviceRadixSortOnesweepKernelINS1_5radix10policy_hubIyNS0_8NullTypeEyE10Policy1000ELNS0_9SortOrderE0EyS6_yiiNS1_21identity_decomposer_tEEEvPT5_SC_PT3_PKSD_PT1_PKSH_PT2_PKSL_T4_iiT6_,@"STO_CUDA_ENTRY STV_DEFAULT"
_ZN3cub18CUB_300001_SM_10006detail10radix_sort29DeviceRadixSortOnesweepKernelINS1_5radix10policy_hubIyNS0_8NullTypeEyE10Policy1000ELNS0_9SortOrderE0EyS6_yiiNS1_21identity_decomposer_tEEEvPT5_SC_PT3_PKSD_PT1_PKSH_PT2_PKSL_T4_iiT6_:
.text._ZN3cub18CUB_300001_SM_10006detail10radix_sort29DeviceRadixSortOnesweepKernelINS1_5radix10policy_hubIyNS0_8NullTypeEyE10Policy1000ELNS0_9SortOrderE0EyS6_yiiNS1_21identity_decomposer_tEEEvPT5_SC_PT3_PKSD_PT1_PKSH_PT2_PKSL_T4_iiT6_:
[----:B------:R-:W-:Y:S01]  /*0000*/  LDC R1, c[0x0][0x37c] ;  /* 0x0000df00ff017b82 */ /* 0x000fe20000000800 */
[----:B------:R-:W0:Y:S01]  /*0010*/  S2R R3, SR_TID.X ;  /* 0x0000000000037919 */ /* 0x000e220000002100 */
[----:B------:R-:W-:Y:S01]  /*0020*/  MOV R5, 0x400 ;  /* 0x0000040000057802 */ /* 0x000fe20000000f00 */
[----:B------:R-:W1:Y:S01]  /*0030*/  LDCU.64 UR8, c[0x0][0x358] ;  /* 0x00006b00ff0877ac */ /* 0x000e620008000a00 */
[----:B------:R-:W-:Y:S01]  /*0040*/  BSSY.RECONVERGENT B0, `(.L_x_0) ;  /* 0x000000c000007945 */ /* 0x000fe20003800200 */
[----:B------:R-:W2:Y:S01]  /*0050*/  S2R R0, SR_CgaCtaId ;  /* 0x0000000000007919 */ /* 0x000ea20000008800 */
[----:B0-----:R-:W-:Y:S02]  /*0060*/  ISETP.NE.AND P0, PT, R3, RZ, PT ;  /* 0x000000ff0300720c */ /* 0x001fe40003f05270 */
[----:B--2---:R-:W-:-:S11]  /*0070*/  LEA R5, R0, R5, 0x18 ;  /* 0x0000000500057211 */ /* 0x004fd600078ec0ff */
[----:B-1----:R-:W-:Y:S05]  /*0080*/  @P0 BRA `(.L_x_1) ;  /* 0x00000000001c0947 */ /* 0x002fea0003800000 */
[----:B------:R-:W0:Y:S01]  /*0090*/  LDC.64 R6, c[0x0][0x388] ;  /* 0x0000e200ff067b82 */ /* 0x000e220000000a00 */
[----:B------:R-:W-:-:S05]  /*00a0*/  IMAD.MOV.U32 R9, RZ, RZ, 0x1 ;  /* 0x00000001ff097424 */ /* 0x000fca00078e00ff */
[----:B0-----:R-:W2:Y:S02]  /*00b0*/  ATOMG.E.ADD.STRONG.GPU PT, R6, desc[UR8][R6.64], R9 ;  /* 0x80000009060679a8 */ /* 0x001ea400081ef108 */
[----:B------:R-:W0:Y:S01]  /*00c0*/  S2UR UR5, SR_CgaCtaId ;  /* 0x00000000000579c3 */ /* 0x000e220000008800 */
[----:B------:R-:W-:Y:S02]  /*00d0*/  UMOV UR4, 0x400 ;  /* 0x0000040000047882 */ /* 0x000fe40000000000 */
[----:B0-----:R-:W-:-:S09]  /*00e0*/  ULEA UR4, UR5, UR4, 0x18 ;  /* 0x0000000405047291 */ /* 0x001fd2000f8ec0ff */
[----:B--2---:R0:W-:Y:S03]  /*00f0*/  STS [UR4+0xb400], R6 ;  /* 0x00b40006ff007988 */ /* 0x0041e60008000804 */
.L_x_1:
[----:B------:R-:W-:Y:S05]  /*0100*/  BSYNC.RECONVERGENT B0 ;  /* 0x0000000000007941 */ /* 0x000fea0003800200 */
.L_x_0:
[----:B------:R-:W-:Y:S06]  /*0110*/  BAR.SYNC.DEFER_BLOCKING 0x0 ;  /* 0x0000000000007b1d */ /* 0x000fec0000010000 */
[----:B------:R-:W1:Y:S01]  /*0120*/  LDCU UR4, c[0x0][0x3c0] ;  /* 0x00007800ff0477ac */ /* 0x000e620008000800 */
[----:B------:R-:W2:Y:S01]  /*0130*/  S2R R0, SR_LANEID ;  /* 0x0000000000007919 */ /* 0x000ea20000000000 */
[----:B------:R-:W0:Y:S02]  /*0140*/  LDS R37, [R5+0xb400] ;  /* 0x00b4000005257984 */ /* 0x000e240000000800 */
[----:B0-----:R-:W-:-:S04]  /*0150*/  IMAD R6, R37, 0x1680, RZ ;  /* 0x0000168025067824 */ /* 0x001fc800078e02ff */
[----:B------:R-:W-:Y:S01]  /*0160*/  VIADD R4, R6, 0x1680 ;  /* 0x0000168006047836 */ /* 0x000fe20000000000 */
[----:B------:R-:W-:-:S04]  /*0170*/  SHF.R.S32.HI R9, RZ, 0x1f, R6 ;  /* 0x0000001fff097819 */ /* 0x000fc80000011406 */
[----:B-1----:R-:W-:Y:S02]  /*0180*/  ISETP.GT.AND P0, PT, R4, UR4, PT ;  /* 0x0000000404007c0c */ /* 0x002fe4000bf04270 */
[----:B------:R-:W-:-:S11]  /*0190*/  SHF.R.U32.HI R4, RZ, 0x5, R3 ;  /* 0x00000005ff047819 */ /* 0x000fd60000011603 */
[----:B--2---:R-:W-:Y:S05]  /*01a0*/  @P0 BRA `(.L_x_2) ;  /* 0x0000000000600947 */ /* 0x004fea0003800000 */
[----:B------:R-:W0:Y:S01]  /*01b0*/  LDCU.64 UR4, c[0x0][0x3a8] ;  /* 0x00007500ff0477ac */ /* 0x000e220008000a00 */
[C---:B------:R-:W-:Y:S02]  /*01c0*/  LOP3.LUT R7, R3.reuse, 0x1f, RZ, 0xc0, !PT ;  /* 0x0000001f03077812 */ /* 0x040fe400078ec0ff */
[----:B------:R-:W-:-:S05]  /*01d0*/  LOP3.LUT R8, R3, 0x3e0, RZ, 0xc0, !PT ;  /* 0x000003e003087812 */ /* 0x000fca00078ec0ff */
[----:B------:R-:W-:-:S05]  /*01e0*/  IMAD R7, R8, 0xf, R7 ;  /* 0x0000000f08077824 */ /* 0x000fca00078e0207 */
[----:B------:R-:W-:-:S05]  /*01f0*/  IADD3 R7, P0, PT, R6, R7, RZ ;  /* 0x0000000706077210 */ /* 0x000fca0007f1e0ff */
[----:B------:R-:W-:Y:S01]  /*0200*/  IMAD.X R6, RZ, RZ, R9, P0 ;  /* 0x000000ffff067224 */ /* 0x000fe200000e0609 */
[----:B0-----:R-:W-:-:S04]  /*0210*/  LEA R38, P0, R7, UR4, 0x3 ;  /* 0x0000000407267c11 */ /* 0x001fc8000f8018ff */
[----:B------:R-:W-:-:S05]  /*0220*/  LEA.HI.X R39, R7, UR5, R6, 0x3, P0 ;  /* 0x0000000507277c11 */ /* 0x000fca00080f1c06 */
[----:B------:R0:W5:Y:S04]  /*0230*/  LDG.E.64 R22, desc[UR8][R38.64] ;  /* 0x0000000826167981 */ /* 0x000168000c1e1b00 */
        /* <DEDUP_REMOVED lines=13> */
[----:B------:R0:W5:Y:S01]  /*0310*/  LDG.E.64 R10, desc[UR8][R38.64+0xe00] ;  /* 0x000e0008260a7981 */ /* 0x000162000c1e1b00 */
[----:B------:R-:W-:Y:S05]  /*0320*/  BRA `(.L_x_3) ;  /* 0x00000004004c7947 */ /* 0x000fea0003800000 */
.L_x_2:
[C---:B------:R-:W-:Y:S01]  /*0330*/  LOP3.LUT R7, R3.reuse, 0x1f, RZ, 0xc0, !PT ;  /* 0x0000001f03077812 */ /* 0x040fe200078ec0ff */
[----:B------:R-:W0:Y:S01]  /*0340*/  LDCU.64 UR6, c[0x0][0x3a8] ;  /* 0x00007500ff0677ac */ /* 0x000e220008000a00 */
[----:B------:R-:W-:Y:S01]  /*0350*/  LOP3.LUT R8, R3, 0x3e0, RZ, 0xc0, !PT ;  /* 0x000003e003087812 */ /* 0x000fe200078ec0ff */
[----:B------:R-:W-:Y:S02]  /*0360*/  IMAD.MOV.U32 R22, RZ, RZ, -0x1 ;  /* 0xffffffffff167424 */ /* 0x000fe400078e00ff */
[----:B------:R-:W-:Y:S02]  /*0370*/  IMAD.MOV.U32 R23, RZ, RZ, -0x1 ;  /* 0xffffffffff177424 */ /* 0x000fe400078e00ff */
[----:B------:R-:W-:Y:S01]  /*0380*/  IMAD R11, R8, 0xf, R7 ;  /* 0x0000000f080b7824 */ /* 0x000fe200078e0207 */
[----:B------:R-:W-:Y:S01]  /*0390*/  IADD3 R7, PT, PT, -R6, UR4, RZ ;  /* 0x0000000406077c10 */ /* 0x000fe2000fffe1ff */
[----:B------:R-:W-:Y:S02]  /*03a0*/  IMAD.MOV.U32 R24, RZ, RZ, -0x1 ;  /* 0xffffffffff187424 */ /* 0x000fe400078e00ff */
[C---:B------:R-:W-:Y:S01]  /*03b0*/  VIADD R12, R11.reuse, 0x60 ;  /* 0x000000600b0c7836 */ /* 0x040fe20000000000 */
[C---:B------:R-:W-:Y:S01]  /*03c0*/  ISETP.GE.AND P3, PT, R11.reuse, R7, PT ;  /* 0x000000070b00720c */ /* 0x040fe20003f66270 */
[----:B------:R-:W-:-:S02]  /*03d0*/  VIADD R10, R11, 0x40 ;  /* 0x000000400b0a7836 */ /* 0x000fc40000000000 */
[C---:B------:R-:W-:Y:S01]  /*03e0*/  VIADD R8, R11.reuse, 0x20 ;  /* 0x000000200b087836 */ /* 0x040fe20000000000 */
[----:B------:R-:W-:Y:S01]  /*03f0*/  ISETP.GE.AND P6, PT, R12, R7, PT ;  /* 0x000000070c00720c */ /* 0x000fe20003fc6270 */
[----:B------:R-:W-:Y:S01]  /*0400*/  IMAD.MOV.U32 R25, RZ, RZ, -0x1 ;  /* 0xffffffffff197424 */ /* 0x000fe200078e00ff */
[----:B------:R-:W-:Y:S01]  /*0410*/  IADD3 R12, P0, PT, R6, R11, RZ ;  /* 0x0000000b060c7210 */ /* 0x000fe20007f1e0ff */
[C---:B------:R-:W-:Y:S01]  /*0420*/  VIADD R6, R11.reuse, 0x80 ;  /* 0x000000800b067836 */ /* 0x040fe20000000000 */
[-C--:B------:R-:W-:Y:S01]  /*0430*/  ISETP.GE.AND P5, PT, R10, R7.reuse, PT ;  /* 0x000000070a00720c */ /* 0x080fe20003fa6270 */
[----:B------:R-:W-:Y:S01]  /*0440*/  IMAD.MOV.U32 R26, RZ, RZ, -0x1 ;  /* 0xffffffffff1a7424 */ /* 0x000fe200078e00ff */
[----:B0-----:R-:W-:Y:S01]  /*0450*/  LEA R38, P2, R12, UR6, 0x3 ;  /* 0x000000060c267c11 */ /* 0x001fe2000f8418ff */
[----:B------:R-:W-:Y:S01]  /*0460*/  IMAD.X R9, RZ, RZ, R9, P0 ;  /* 0x000000ffff097224 */ /* 0x000fe200000e0609 */
[-C--:B------:R-:W-:Y:S01]  /*0470*/  ISETP.GE.AND P0, PT, R6, R7.reuse, PT ;  /* 0x000000070600720c */ /* 0x080fe20003f06270 */
[C---:B------:R-:W-:Y:S01]  /*0480*/  VIADD R6, R11.reuse, 0xe0 ;  /* 0x000000e00b067836 */ /* 0x040fe20000000000 */
[----:B------:R-:W-:Y:S01]  /*0490*/  ISETP.GE.AND P4, PT, R8, R7, PT ;  /* 0x000000070800720c */ /* 0x000fe20003f86270 */
[----:B------:R-:W-:Y:S01]  /*04a0*/  VIADD R8, R11, 0xa0 ;  /* 0x000000a00b087836 */ /* 0x000fe20000000000 */
[----:B------:R-:W-:Y:S01]  /*04b0*/  LEA.HI.X R39, R12, UR7, R9, 0x3, P2 ;  /* 0x000000070c277c11 */ /* 0x000fe200090f1c09 */
[----:B------:R-:W-:-:S02]  /*04c0*/  IMAD.MOV.U32 R27, RZ, RZ, -0x1 ;  /* 0xffffffffff1b7424 */ /* 0x000fc400078e00ff */
[C---:B------:R-:W-:Y:S01]  /*04d0*/  VIADD R10, R11.reuse, 0xc0 ;  /* 0x000000c00b0a7836 */ /* 0x040fe20000000000 */
[-C--:B------:R-:W-:Y:S01]  /*04e0*/  ISETP.GE.AND P1, PT, R8, R7.reuse, PT ;  /* 0x000000070800720c */ /* 0x080fe20003f26270 */
[----:B------:R1:W5:Y:S01]  /*04f0*/  @!P3 LDG.E.64 R22, desc[UR8][R38.64] ;  /* 0x000000082616b981 */ /* 0x000362000c1e1b00 */
[-C--:B------:R-:W-:Y:S01]  /*0500*/  ISETP.GE.AND P3, PT, R6, R7.reuse, PT ;  /* 0x000000070600720c */ /* 0x080fe20003f66270 */
[C---:B------:R-:W-:Y:S01]  /*0510*/  VIADD R6, R11.reuse, 0x120 ;  /* 0x000001200b067836 */ /* 0x040fe20000000000 */
[-C--:B------:R-:W-:Y:S01]  /*0520*/  ISETP.GE.AND P2, PT, R10, R7.reuse, PT ;  /* 0x000000070a00720c */ /* 0x080fe20003f46270 */
[----:B------:R-:W-:Y:S01]  /*0530*/  IMAD.MOV.U32 R30, RZ, RZ, -0x1 ;  /* 0xffffffffff1e7424 */ /* 0x000fe200078e00ff */
[----:B------:R1:W5:Y:S01]  /*0540*/  @!P5 LDG.E.64 R26, desc[UR8][R38.64+0x200] ;  /* 0x00020008261ad981 */ /* 0x000362000c1e1b00 */
[----:B------:R-:W-:Y:S01]  /*0550*/  IMAD.MOV.U32 R31, RZ, RZ, -0x1 ;  /* 0xffffffffff1f7424 */ /* 0x000fe200078e00ff */
[----:B------:R-:W-:Y:S01]  /*0560*/  ISETP.GE.AND P5, PT, R6, R7, PT ;  /* 0x000000070600720c */ /* 0x000fe20003fa6270 */
[C---:B------:R-:W-:Y:S01]  /*0570*/  VIADD R8, R11.reuse, 0x100 ;  /* 0x000001000b087836 */ /* 0x040fe20000000000 */
[----:B------:R1:W5:Y:S01]  /*0580*/  @!P4 LDG.E.64 R24, desc[UR8][R38.64+0x100] ;  /* 0x000100082618c981 */ /* 0x000362000c1e1b00 */
[----:B------:R-:W-:-:S02]  /*0590*/  VIADD R6, R11, 0x160 ;  /* 0x000001600b067836 */ /* 0x000fc40000000000 */
[----:B------:R-:W-:Y:S01]  /*05a0*/  IMAD.MOV.U32 R28, RZ, RZ, -0x1 ;  /* 0xffffffffff1c7424 */ /* 0x000fe200078e00ff */
[----:B------:R1:W5:Y:S01]  /*05b0*/  @!P0 LDG.E.64 R30, desc[UR8][R38.64+0x400] ;  /* 0x00040008261e8981 */ /* 0x000362000c1e1b00 */
[----:B------:R-:W-:Y:S01]  /*05c0*/  IMAD.MOV.U32 R29, RZ, RZ, -0x1 ;  /* 0xffffffffff1d7424 */ /* 0x000fe200078e00ff */
[-C--:B------:R-:W-:Y:S01]  /*05d0*/  ISETP.GE.AND P4, PT, R8, R7.reuse, PT ;  /* 0x000000070800720c */ /* 0x080fe20003f86270 */
[----:B------:R-:W-:Y:S01]  /*05e0*/  IMAD.MOV.U32 R32, RZ, RZ, -0x1 ;  /* 0xffffffffff207424 */ /* 0x000fe200078e00ff */
[----:B------:R-:W-:Y:S01]  /*05f0*/  ISETP.GE.AND P0, PT, R6, R7, PT ;  /* 0x000000070600720c */ /* 0x000fe20003f06270 */
[----:B------:R-:W-:Y:S02]  /*0600*/  IMAD.MOV.U32 R33, RZ, RZ, -0x1 ;  /* 0xffffffffff217424 */ /* 0x000fe400078e00ff */
        /* <DEDUP_REMOVED lines=12> */
[----:B------:R-:W-:-:S03]  /*06d0*/  VIADD R6, R11, 0x1c0 ;  /* 0x000001c00b067836 */ /* 0x000fc60000000000 */
[----:B------:R1:W5:Y:S01]  /*06e0*/  @!P3 LDG.E.64 R20, desc[UR8][R38.64+0x700] ;  /* 0x000700082614b981 */ /* 0x000362000c1e1b00 */
[-C--:B------:R-:W-:Y:S02]  /*06f0*/  ISETP.GE.AND P2, PT, R8, R7.reuse, PT ;  /* 0x000000070800720c */ /* 0x080fe40003f46270 */
[----:B------:R-:W-:Y:S01]  /*0700*/  ISETP.GE.AND P3, PT, R6, R7, PT ;  /* 0x000000070600720c */ /* 0x000fe20003f66270 */
[----:B------:R-:W-:Y:S02]  /*0710*/  IMAD.MOV.U32 R18, RZ, RZ, -0x1 ;  /* 0xffffffffff127424 */ /* 0x000fe400078e00ff */
[----:B------:R-:W-:Y:S02]  /*0720*/  IMAD.MOV.U32 R19, RZ, RZ, -0x1 ;  /* 0xffffffffff137424 */ /* 0x000fe400078e00ff */
[----:B------:R-:W-:Y:S02]  /*0730*/  IMAD.MOV.U32 R16, RZ, RZ, -0x1 ;  /* 0xffffffffff107424 */ /* 0x000fe400078e00ff */
[----:B------:R-:W-:-:S02]  /*0740*/  IMAD.MOV.U32 R17, RZ, RZ, -0x1 ;  /* 0xffffffffff117424 */ /* 0x000fc400078e00ff */
[----:B------:R-:W-:Y:S01]  /*0750*/  IMAD.MOV.U32 R14, RZ, RZ, -0x1 ;  /* 0xffffffffff0e7424 */ /* 0x000fe200078e00ff */
[----:B------:R1:W5:Y:S01]  /*0760*/  @!P4 LDG.E.64 R18, desc[UR8][R38.64+0x800] ;  /* 0x000800082612c981 */ /* 0x000362000c1e1b00 */
[----:B------:R-:W-:Y:S02]  /*0770*/  IMAD.MOV.U32 R15, RZ, RZ, -0x1 ;  /* 0xffffffffff0f7424 */ /* 0x000fe400078e00ff */
[----:B------:R-:W-:Y:S01]  /*0780*/  IMAD.MOV.U32 R12, RZ, RZ, -0x1 ;  /* 0xffffffffff0c7424 */ /* 0x000fe200078e00ff */
[----:B------:R1:W5:Y:S01]  /*0790*/  @!P5 LDG.E.64 R16, desc[UR8][R38.64+0x900] ;  /* 0x000900082610d981 */ /* 0x000362000c1e1b00 */
[----:B------:R-:W-:Y:S02]  /*07a0*/  IMAD.MOV.U32 R13, RZ, RZ, -0x1 ;  /* 0xffffffffff0d7424 */ /* 0x000fe400078e00ff */
[----:B------:R-:W-:Y:S01]  /*07b0*/  IMAD.MOV.U32 R8, RZ, RZ, -0x1 ;  /* 0xffffffffff087424 */ /* 0x000fe200078e00ff */
[----:B------:R1:W5:Y:S01]  /*07c0*/  @!P6 LDG.E.64 R14, desc[UR8][R38.64+0xa00] ;  /* 0x000a0008260ee981 */ /* 0x000362000c1e1b00 */
[----:B------:R-:W-:-:S02]  /*07d0*/  IMAD.MOV.U32 R9, RZ, RZ, -0x1 ;  /* 0xffffffffff097424 */ /* 0x000fc400078e00ff */
[----:B------:R-:W-:Y:S01]  /*07e0*/  IMAD.MOV.U32 R6, RZ, RZ, -0x1 ;  /* 0xffffffffff067424 */ /* 0x000fe200078e00ff */
[----:B------:R1:W5:Y:S01]  /*07f0*/  @!P0 LDG.E.64 R12, desc[UR8][R38.64+0xb00] ;  /* 0x000b0008260c8981 */ /* 0x000362000c1e1b00 */
[----:B------:R-:W-:Y:S02]  /*0800*/  IMAD.MOV.U32 R7, RZ, RZ, -0x1 ;  /* 0xffffffffff077424 */ /* 0x000fe400078e00ff */
[----:B------:R-:W-:Y:S01]  /*0810*/  IMAD.MOV.U32 R10, RZ, RZ, -0x1 ;  /* 0xffffffffff0a7424 */ /* 0x000fe200078e00ff */
[----:B------:R1:W5:Y:S01]  /*0820*/  @!P1 LDG.E.64 R8, desc[UR8][R38.64+0xc00] ;  /* 0x000c000826089981 */ /* 0x000362000c1e1b00 */
[----:B------:R-:W-:-:S03]  /*0830*/  IMAD.MOV.U32 R11, RZ, RZ, -0x1 ;  /* 0xffffffffff0b7424 */ /* 0x000fc600078e00ff */
[----:B------:R1:W5:Y:S04]  /*0840*/  @!P2 LDG.E.64 R6, desc[UR8][R38.64+0xd00] ;  /* 0x000d00082606a981 */ /* 0x000368000c1e1b00 */
[----:B------:R1:W5:Y:S02]  /*0850*/  @!P3 LDG.E.64 R10, desc[UR8][R38.64+0xe00] ;  /* 0x000e0008260ab981 */ /* 0x000364000c1e1b00 */
.L_x_3:
[----:B01----:R-:W-:Y:S01]  /*0860*/  VIMNMX R39, PT, PT, R0, 0xe0, !PT ;  /* 0x000000e000277848 */ /* 0x003fe20007fe0100 */
[----:B------:R-:W-:Y:S01]  /*0870*/  BSSY.RECONVERGENT B0, `(.L_x_4) ;  /* 0x0000023000007945 */ /* 0x000fe20003800200 */
[----:B------:R-:W-:Y:S02]  /*0880*/  IMAD.SHL.U32 R4, R4, 0x400, RZ ;  /* 0x0000040004047824 */ /* 0x000fe400078e00ff */
[----:B------:R-:W-:-:S04]  /*0890*/  IADD3 R39, PT, PT, R39, 0x1f, -R0 ;  /* 0x0000001f27277810 */ /* 0x000fc80007ffe800 */
[C---:B------:R-:W-:Y:S02]  /*08a0*/  ISETP.GE.U32.AND P0, PT, R39.reuse, 0x1e0, PT ;  /* 0x000001e02700780c */ /* 0x040fe40003f06070 */
[----:B------:R-:W-:Y:S01]  /*08b0*/  LEA.HI R38, R39, 0x1, RZ, 0x1b ;  /* 0x0000000127267811 */ /* 0x000fe200078fd8ff */
[----:B------:R-:W-:-:S03]  /*08c0*/  IMAD.MOV.U32 R39, RZ, RZ, R0 ;  /* 0x000000ffff277224 */ /* 0x000fc600078e0000 */
[----:B------:R-:W-:-:S04]  /*08d0*/  LOP3.LUT R41, R38, 0xf, RZ, 0xc0, !PT ;  /* 0x0000000f26297812 */ /* 0x000fc800078ec0ff */
[----:B------:R-:W-:-:S03]  /*08e0*/  ISETP.NE.AND P1, PT, R41, RZ, PT ;  /* 0x000000ff2900720c */ /* 0x000fc60003f25270 */
[----:B------:R-:W-:Y:S10]  /*08f0*/  @!P0 BRA `(.L_x_5) ;  /* 0x0000000000688947 */ /* 0x000ff40003800000 */
[----:B------:R-:W-:Y:S01]  /*0900*/  IMAD R40, R0, 0x4, R4 ;  /* 0x0000000400287824 */ /* 0x000fe200078e0204 */
[----:B------:R-:W-:Y:S01]  /*0910*/  LOP3.LUT R36, R38, 0xffffff0, RZ, 0xc0, !PT ;  /* 0x0ffffff026247812 */ /* 0x000fe200078ec0ff */
[----:B------:R-:W-:-:S03]  /*0920*/  IMAD.MOV.U32 R39, RZ, RZ, R0 ;  /* 0x000000ffff277224 */ /* 0x000fc600078e0000 */
[----:B------:R-:W-:Y:S01]  /*0930*/  IADD3 R40, PT, PT, R40, 0x400, R5 ;  /* 0x0000040028287810 */ /* 0x000fe20007ffe005 */
[----:B------:R-:W-:-:S07]  /*0940*/  IMAD.MOV R36, RZ, RZ, -R36 ;  /* 0x000000ffff247224 */ /* 0x000fce00078e0a24 */
.L_x_6:
[----:B------:R-:W-:Y:S01]  /*0950*/  VIADD R36, R36, 0x10 ;  /* 0x0000001024247836 */ /* 0x000fe20000000000 */
[----:B------:R-:W-:Y:S01]  /*0960*/  STS [R40+-0x400], RZ ;  /* 0xfffc00ff28007388 */ /* 0x000fe20000000800 */
[----:B------:R-:W-:-:S03]  /*0970*/  VIADD R39, R39, 0x200 ;  /* 0x0000020027277836 */ /* 0x000fc60000000000 */
[----:B------:R-:W-:Y:S01]  /*0980*/  ISETP.NE.AND P0, PT, R36, RZ, PT ;  /* 0x000000ff2400720c */ /* 0x000fe20003f05270 */
[----:B------:R-:W-:Y:S04]  /*0990*/  STS [R40+-0x380], RZ ;  /* 0xfffc80ff28007388 */ /* 0x000fe80000000800 */
[----:B------:R-:W-:Y:S04]  /*09a0*/  STS [R40+-0x300], RZ ;  /* 0xfffd00ff28007388 */ /* 0x000fe80000000800 */
[----:B------:R-:W-:Y:S04]  /*09b0*/  STS [R40+-0x280], RZ ;  /* 0xfffd80ff28007388 */ /* 0x000fe80000000800 */
[----:B------:R-:W-:Y:S04]  /*09c0*/  STS [R40+-0x200], RZ ;  /* 0xfffe00ff28007388 */ /* 0x000fe80000000800 */
[----:B------:R-:W-:Y:S04]  /*09d0*/  STS [R40+-0x180], RZ ;  /* 0xfffe80ff28007388 */ /* 0x000fe80000000800 */
[----:B------:R-:W-:Y:S04]  /*09e0*/  STS [R40+-0x100], RZ ;  /* 0xffff00ff28007388 */ /* 0x000fe80000000800 */
[----:B------:R-:W-:Y:S04]  /*09f0*/  STS [R40+-0x80], RZ ;  /* 0xffff80ff28007388 */ /* 0x000fe80000000800 */
[----:B------:R-:W-:Y:S04]  /*0a00*/  STS [R40], RZ ;  /* 0x000000ff28007388 */ /* 0x000fe80000000800 */
[----:B------:R-:W-:Y:S04]  /*0a10*/  STS [R40+0x80], RZ ;  /* 0x000080ff28007388 */ /* 0x000fe80000000800 */
[----:B------:R-:W-:Y:S04]  /*0a20*/  STS [R40+0x100], RZ ;  /* 0x000100ff28007388 */ /* 0x000fe80000000800 */
[----:B------:R-:W-:Y:S04]  /*0a30*/  STS [R40+0x180], RZ ;  /* 0x000180ff28007388 */ /* 0x000fe80000000800 */
[----:B------:R-:W-:Y:S04]  /*0a40*/  STS [R40+0x200], RZ ;  /* 0x000200ff28007388 */ /* 0x000fe80000000800 */
[----:B------:R-:W-:Y:S04]  /*0a50*/  STS [R40+0x280], RZ ;  /* 0x000280ff28007388 */ /* 0x000fe80000000800 */
[----:B------:R-:W-:Y:S04]  /*0a60*/  STS [R40+0x300], RZ ;  /* 0x000300ff28007388 */ /* 0x000fe80000000800 */
[----:B------:R0:W-:Y:S02]  /*0a70*/  STS [R40+0x380], RZ ;  /* 0x000380ff28007388 */ /* 0x0001e40000000800 */
[----:B0-----:R-:W-:Y:S01]  /*0a80*/  VIADD R40, R40, 0x800 ;  /* 0x0000080028287836 */ /* 0x001fe20000000000 */
[----:B------:R-:W-:Y:S06]  /*0a90*/  @P0 BRA `(.L_x_6) ;  /* 0xfffffffc00ac0947 */ /* 0x000fec000383ffff */
.L_x_5:
[----:B------:R-:W-:Y:S05]  /*0aa0*/  BSYNC.RECONVERGENT B0 ;  /* 0x0000000000007941 */ /* 0x000fea0003800200 */
.L_x_4:
[----:B------:R-:W-:Y:S01]  /*0ab0*/  BSSY.RECONVERGENT B0, `(.L_x_7) ;  /* 0x0000026000007945 */ /* 0x000fe20003800200 */
[----:B------:R-:W-:-:S03]  /*0ac0*/  IMAD.IADD R36, R5, 0x1, R4 ;  /* 0x0000000105247824 */ /* 0x000fc600078e0204 */
[----:B------:R-:W-:Y:S05]  /*0ad0*/  @!P1 BRA `(.L_x_8) ;  /* 0x00000000008c9947 */ /* 0x000fea0003800000 */
[----:B------:R-:W-:Y:S01]  /*0ae0*/  ISETP.GE.U32.AND P0, PT, R41, 0x8, PT ;  /* 0x000000082900780c */ /* 0x000fe20003f06070 */
[----:B------:R-:W-:Y:S01]  /*0af0*/  BSSY.RECONVERGENT B1, `(.L_x_9) ;  /* 0x000000e000017945 */ /* 0x000fe20003800200 */
[----:B------:R-:W-:-:S04]  /*0b00*/  LOP3.LUT R42, R38, 0x7, RZ, 0xc0, !PT ;  /* 0x00000007262a7812 */ /* 0x000fc800078ec0ff */
[----:B------:R-:W-:-:S07]  /*0b10*/  ISETP.NE.AND P1, PT, R42, RZ, PT ;  /* 0x000000ff2a00720c */ /* 0x000fce0003f25270 */
[----:B------:R-:W-:Y:S06]  /*0b20*/  @!P0 BRA `(.L_x_10) ;  /* 0x0000000000288947 */ /* 0x000fec0003800000 */
[C---:B------:R-:W-:Y:S02]  /*0b30*/  IMAD R40, R39.reuse, 0x4, R36 ;  /* 0x0000000427287824 */ /* 0x040fe400078e0224 */
[----:B------:R-:W-:-:S03]  /*0b40*/  VIADD R39, R39, 0x100 ;  /* 0x0000010027277836 */ /* 0x000fc60000000000 */
[----:B------:R0:W-:Y:S04]  /*0b50*/  STS [R40], RZ ;  /* 0x000000ff28007388 */ /* 0x0001e80000000800 */
[----:B------:R0:W-:Y:S04]  /*0b60*/  STS [R40+0x80], RZ ;  /* 0x000080ff28007388 */ /* 0x0001e80000000800 */
[----:B------:R0:W-:Y:S04]  /*0b70*/  STS [R40+0x100], RZ ;  /* 0x000100ff28007388 */ /* 0x0001e80000000800 */
[----:B------:R0:W-:Y:S04]  /*0b80*/  STS [R40+0x180], RZ ;  /* 0x000180ff28007388 */ /* 0x0001e80000000800 */
[----:B------:R0:W-:Y:S04]  /*0b90*/  STS [R40+0x200], RZ ;  /* 0x000200ff28007388 */ /* 0x0001e80000000800 */
[----:B------:R0:W-:Y:S04]  /*0ba0*/  STS [R40+0x280], RZ ;  /* 0x000280ff28007388 */ /* 0x0001e80000000800 */
[----:B------:R0:W-:Y:S04]  /*0bb0*/  STS [R40+0x300], RZ ;  /* 0x000300ff28007388 */ /* 0x0001e80000000800 */
[----:B------:R0:W-:Y:S02]  /*0bc0*/  STS [R40+0x380], RZ ;  /* 0x000380ff28007388 */ /* 0x0001e40000000800 */
.L_x_10:
[----:B------:R-:W-:Y:S05]  /*0bd0*/  BSYNC.RECONVERGENT B1 ;  /* 0x0000000000017941 */ /* 0x000fea0003800200 */
.L_x_9:
[----:B------:R-:W-:Y:S05]  /*0be0*/  @!P1 BRA `(.L_x_8) ;  /* 0x0000000000489947 */ /* 0x000fea0003800000 */
[----:B------:R-:W-:Y:S02]  /*0bf0*/  ISETP.GE.U32.AND P0, PT, R42, 0x4, PT ;  /* 0x000000042a00780c */ /* 0x000fe40003f06070 */
[----:B------:R-:W-:-:S04]  /*0c00*/  LOP3.LUT R38, R38, 0x3, RZ, 0xc0, !PT ;  /* 0x0000000326267812 */ /* 0x000fc800078ec0ff */
[----:B------:R-:W-:-:S07]  /*0c10*/  ISETP.NE.AND P1, PT, R38, RZ, PT ;  /* 0x000000ff2600720c */ /* 0x000fce0003f25270 */
[C---:B------:R-:W-:Y:S02]  /*0c20*/  @P0 IMAD R36, R39.reuse, 0x4, R36 ;  /* 0x0000000427240824 */ /* 0x040fe400078e0224 */
[----:B------:R-:W-:-:S03]  /*0c30*/  @P0 VIADD R39, R39, 0x80 ;  /* 0x0000008027270836 */ /* 0x000fc60000000000 */
[----:B------:R1:W-:Y:S04]  /*0c40*/  @P0 STS [R36], RZ ;  /* 0x000000ff24000388 */ /* 0x0003e80000000800 */
[----:B------:R1:W-:Y:S04]  /*0c50*/  @P0 STS [R36+0x80], RZ ;  /* 0x000080ff24000388 */ /* 0x0003e80000000800 */
[----:B------:R1:W-:Y:S04]  /*0c60*/  @P0 STS [R36+0x100], RZ ;  /* 0x000100ff24000388 */ /* 0x0003e80000000800 */
[----:B------:R1:W-:Y:S01]  /*0c70*/  @P0 STS [R36+0x180], RZ ;  /* 0x000180ff24000388 */ /* 0x0003e20000000800 */
[----:B------:R-:W-:Y:S05]  /*0c80*/  @!P1 BRA `(.L_x_8) ;  /* 0x0000000000209947 */ /* 0x000fea0003800000 */
[----:B------:R-:W-:Y:S02]  /*0c90*/  IMAD R4, R39, 0x4, R4 ;  /* 0x0000000427047824 */ /* 0x000fe400078e0204 */
[----:B------:R-:W-:Y:S02]  /*0ca0*/  IMAD.MOV R38, RZ, RZ, -R38 ;  /* 0x000000ffff267224 */ /* 0x000fe400078e0a26 */
[----:B------:R-:W-:-:S07]  /*0cb0*/  IMAD.IADD R4, R5, 0x1, R4 ;  /* 0x0000000105047824 */ /* 0x000fce00078e0204 */
.L_x_11:
[----:B------:R-:W-:Y:S01]  /*0cc0*/  VIADD R38, R38, 0x1 ;  /* 0x0000000126267836 */ /* 0x000fe20000000000 */
[----:B------:R2:W-:Y:S04]  /*0cd0*/  STS [R4], RZ ;  /* 0x000000ff04007388 */ /* 0x0005e80000000800 */
[----:B------:R-:W-:Y:S01]  /*0ce0*/  ISETP.NE.AND P0, PT, R38, RZ, PT ;  /* 0x000000ff2600720c */ /* 0x000fe20003f05270 */
[----:B--2---:R-:W-:-:S12]  /*0cf0*/  VIADD R4, R4, 0x80 ;  /* 0x0000008004047836 */ /* 0x004fd80000000000 */
[----:B------:R-:W-:Y:S05]  /*0d00*/  @P0 BRA `(.L_x_11) ;  /* 0xfffffffc00ec0947 */ /* 0x000fea000383ffff */
.L_x_8:
[----:B------:R-:W-:Y:S05]  /*0d10*/  BSYNC.RECONVERGENT B0 ;  /* 0x0000000000007941 */ /* 0x000fea0003800200 */
.L_x_7:
[----:B------:R-:W2:Y:S01]  /*0d20*/  LDCU UR4, c[0x0][0x3c8] ;  /* 0x00007900ff0477ac */ /* 0x000ea20008000800 */
[C---:B------:R-:W-:Y:S01]  /*0d30*/  IMAD.SHL.U32 R4, R3.reuse, 0x20, RZ ;  /* 0x0000002003047824 */ /* 0x040fe200078e00ff */
[----:B------:R-:W3:Y:S01]  /*0d40*/  LDC.64 R68, c[0x0][0x380] ;  /* 0x0000e000ff447b82 */ /* 0x000ee20000000a00 */
[----:B------:R-:W-:Y:S01]  /*0d50*/  ISETP.GT.U32.AND P1, PT, R3, 0xff, PT ;  /* 0x000000ff0300780c */ /* 0x000fe20003f24070 */
[----:B------:R-:W4:Y:S01]  /*0d60*/  LDCU UR6, c[0x0][0x3c4] ;  /* 0x00007880ff0677ac */ /* 0x000f220008000800 */
[----:B------:R-:W-:Y:S01]  /*0d70*/  BSSY.RECONVERGENT B0, `(.L_x_12) ;  /* 0x000006a000007945 */ /* 0x000fe20003800200 */
[----:B------:R-:W-:Y:S01]  /*0d80*/  LOP3.LUT R4, R4, 0x7c00, RZ, 0xc0, !PT ;  /* 0x00007c0004047812 */ /* 0x000fe200078ec0ff */
[----:B------:R-:W-:Y:S01]  /*0d90*/  UMOV UR5, 0xffffffff ;  /* 0xffffffff00057882 */ /* 0x000fe20000000000 */
[----:B------:R-:W-:-:S03]  /*0da0*/  P2R R85, PR, RZ, 0x2 ;  /* 0x00000002ff557803 */ /* 0x000fc60000000000 */
[----:B------:R-:W-:Y:S02]  /*0db0*/  IMAD.IADD R51, R5, 0x1, R4 ;  /* 0x0000000105337824 */ /* 0x000fe400078e0204 */
[----:B------:R-:W-:Y:S01]  /*0dc0*/  IMAD.MOV.U32 R4, RZ, RZ, RZ ;  /* 0x000000ffff047224 */ /* 0x000fe200078e00ff */
[----:B--2---:R-:W-:Y:S01]  /*0dd0*/  USHF.L.U32 UR4, UR5, UR4, URZ ;  /* 0x0000000405047299 */ /* 0x004fe200080006ff */
[----:B----45:R-:W-:Y:S02]  /*0de0*/  SHF.R.U64 R39, R22, UR6, R23 ;  /* 0x0000000616277c19 */ /* 0x030fe40008001217 */
[----:B------:R-:W-:Y:S02]  /*0df0*/  SHF.R.U64 R66, R24, UR6, R25 ;  /* 0x0000000618427c19 */ /* 0x000fe40008001219 */
[----:B------:R-:W-:Y:S02]  /*0e00*/  SHF.R.U64 R64, R26, UR6, R27 ;  /* 0x000000061a407c19 */ /* 0x000fe4000800121b */
[----:B------:R-:W-:-:S02]  /*0e10*/  SHF.R.U64 R60, R28, UR6, R29 ;  /* 0x000000061c3c7c19 */ /* 0x000fc4000800121d */
[----:B------:R-:W-:Y:S02]  /*0e20*/  LOP3.LUT R39, R39, UR4, RZ, 0x30, !PT ;  /* 0x0000000427277c12 */ /* 0x000fe4000f8e30ff */
[----:B------:R-:W-:Y:S02]  /*0e30*/  LOP3.LUT R66, R66, UR4, RZ, 0x30, !PT ;  /* 0x0000000442427c12 */ /* 0x000fe4000f8e30ff */
[----:B------:R-:W-:Y:S01]  /*0e40*/  LOP3.LUT R64, R64, UR4, RZ, 0x30, !PT ;  /* 0x0000000440407c12 */ /* 0x000fe2000f8e30ff */
[--C-:B------:R-:W-:Y:S01]  /*0e50*/  IMAD R59, R39, 0x4, R51.reuse ;  /* 0x00000004273b7824 */ /* 0x100fe200078e0233 */
[----:B------:R-:W-:Y:S01]  /*0e60*/  LOP3.LUT R60, R60, UR4, RZ, 0x30, !PT ;  /* 0x000000043c3c7c12 */ /* 0x000fe2000f8e30ff */
[----:B------:R-:W-:Y:S01]  /*0e70*/  IMAD R57, R66, 0x4, R51 ;  /* 0x0000000442397824 */ /* 0x000fe200078e0233 */
[----:B------:R-:W-:Y:S01]  /*0e80*/  SHF.R.U64 R56, R30, UR6, R31 ;  /* 0x000000061e387c19 */ /* 0x000fe2000800121f */
[----:B-1----:R-:W-:Y:S01]  /*0e90*/  IMAD R36, R64, 0x4, R51 ;  /* 0x0000000440247824 */ /* 0x002fe200078e0233 */
[----:B------:R-:W-:Y:S01]  /*0ea0*/  SHF.R.U64 R52, R32, UR6, R33 ;  /* 0x0000000620347c19 */ /* 0x000fe20008001221 */
[----:B------:R-:W-:Y:S01]  /*0eb0*/  IMAD R38, R60, 0x4, R51 ;  /* 0x000000043c267824 */ /* 0x000fe200078e0233 */
[----:B------:R-:W-:Y:S01]  /*0ec0*/  LOP3.LUT R56, R56, UR4, RZ, 0x30, !PT ;  /* 0x0000000438387c12 */ /* 0x000fe2000f8e30ff */
[----:B------:R-:W-:Y:S01]  /*0ed0*/  NOP ;  /* 0x0000000000007918 */ /* 0x000fe20000000000 */
[----:B------:R-:W-:Y:S01]  /*0ee0*/  LOP3.LUT R52, R52, UR4, RZ, 0x30, !PT ;  /* 0x0000000434347c12 */ /* 0x000fe2000f8e30ff */
[----:B------:R-:W-:Y:S01]  /*0ef0*/  ATOMS.POPC.INC.32 RZ, [R59+URZ] ;  /* 0x000000003bff7f8c */ /* 0x000fe2000d8000ff */
[----:B------:R-:W-:Y:S01]  /*0f00*/  SHF.R.U64 R62, R34, UR6, R35 ;  /* 0x00000006223e7c19 */ /* 0x000fe20008001223 */
[----:B0-----:R-:W-:Y:S01]  /*0f10*/  IMAD R40, R56, 0x4, R51 ;  /* 0x0000000438287824 */ /* 0x001fe200078e0233 */
[----:B------:R-:W-:Y:S01]  /*0f20*/  SHF.R.U64 R58, R20, UR6, R21 ;  /* 0x00000006143a7c19 */ /* 0x000fe20008001215 */
[----:B------:R-:W-:Y:S01]  /*0f30*/  ATOMS.POPC.INC.32 RZ, [R57+URZ] ;  /* 0x0000000039ff7f8c */ /* 0x000fe2000d8000ff */
[----:B------:R-:W-:Y:S01]  /*0f40*/  SHF.R.U64 R54, R18, UR6, R19 ;  /* 0x0000000612367c19 */ /* 0x000fe20008001213 */
[----:B------:R-:W-:Y:S01]  /*0f50*/  IMAD R41, R52, 0x4, R51 ;  /* 0x0000000434297824 */ /* 0x000fe200078e0233 */
[----:B------:R-:W-:Y:S01]  /*0f60*/  SHF.R.U64 R49, R16, UR6, R17 ;  /* 0x0000000610317c19 */ /* 0x000fe20008001211 */
[----:B------:R0:W-:Y:S01]  /*0f70*/  ATOMS.POPC.INC.32 RZ, [R36+URZ] ;  /* 0x0000000024ff7f8c */ /* 0x0001e2000d8000ff */
[----:B------:R-:W-:-:S02]  /*0f80*/  LOP3.LUT R62, R62, UR4, RZ, 0x30, !PT ;  /* 0x000000043e3e7c12 */ /* 0x000fc4000f8e30ff */
[----:B------:R-:W-:Y:S01]  /*0f90*/  LOP3.LUT R58, R58, UR4, RZ, 0x30, !PT ;  /* 0x000000043a3a7c12 */ /* 0x000fe2000f8e30ff */
[----:B------:R1:W-:Y:S01]  /*0fa0*/  ATOMS.POPC.INC.32 RZ, [R38+URZ] ;  /* 0x0000000026ff7f8c */ /* 0x0003e2000d8000ff */
[----:B------:R-:W-:Y:S01]  /*0fb0*/  SHF.R.U64 R44, R8, UR6, R9 ;  /* 0x00000006082c7c19 */ /* 0x000fe20008001209 */
[----:B------:R-:W-:Y:S01]  /*0fc0*/  IMAD R55, R62, 0x4, R51 ;  /* 0x000000043e377824 */ /* 0x000fe200078e0233 */
[----:B------:R-:W-:Y:S01]  /*0fd0*/  LOP3.LUT R54, R54, UR4, RZ, 0x30, !PT ;  /* 0x0000000436367c12 */ /* 0x000fe2000f8e30ff */
[----:B------:R2:W-:Y:S01]  /*0fe0*/  ATOMS.POPC.INC.32 RZ, [R40+URZ] ;  /* 0x0000000028ff7f8c */ /* 0x0005e2000d8000ff */
[----:B0-----:R-:W-:Y:S01]  /*0ff0*/  SHF.R.U64 R36, R14, UR6, R15 ;  /* 0x000000060e247c19 */ /* 0x001fe2000800120f */
[----:B------:R-:W-:Y:S01]  /*1000*/  IMAD R53, R58, 0x4, R51 ;  /* 0x000000043a357824 */ /* 0x000fe200078e0233 */
[----:B------:R-:W-:Y:S01]  /*1010*/  SHF.R.U64 R43, R6, UR6, R7 ;  /* 0x00000006062b7c19 */ /* 0x000fe20008001207 */
[----:B------:R0:W-:Y:S01]  /*1020*/  ATOMS.POPC.INC.32 RZ, [R41+URZ] ;  /* 0x0000000029ff7f8c */ /* 0x0001e2000d8000ff */
[----:B-1----:R-:W-:Y:S01]  /*1030*/  SHF.R.U64 R38, R12, UR6, R13 ;  /* 0x000000060c267c19 */ /* 0x002fe2000800120d */
[----:B------:R-:W-:Y:S01]  /*1040*/  IMAD R50, R54, 0x4, R51 ;  /* 0x0000000436327824 */ /* 0x000fe200078e0233 */
[----:B------:R-:W-:Y:S01]  /*1050*/  LOP3.LUT R49, R49, UR4, RZ, 0x30, !PT ;  /* 0x0000000431317c12 */ /* 0x000fe2000f8e30ff */
[----:B------:R1:W-:Y:S01]  /*1060*/  ATOMS.POPC.INC.32 RZ, [R55+URZ] ;  /* 0x0000000037ff7f8c */ /* 0x0003e2000d8000ff */
[----:B------:R-:W-:-:S02]  /*1070*/  SHF.R.U64 R42, R10, UR6, R11 ;  /* 0x000000060a2a7c19 */ /* 0x000fc4000800120b */
[----:B------:R-:W-:Y:S01]  /*1080*/  LOP3.LUT R36, R36, UR4, RZ, 0x30, !PT ;  /* 0x0000000424247c12 */ /* 0x000fe2000f8e30ff */
[----:B------:R1:W-:Y:S01]  /*1090*/  ATOMS.POPC.INC.32 RZ, [R53+URZ] ;  /* 0x0000000035ff7f8c */ /* 0x0003e2000d8000ff */
[----:B------:R-:W-:Y:S02]  /*10a0*/  LOP3.LUT R38, R38, UR4, RZ, 0x30, !PT ;  /* 0x0000000426267c12 */ /* 0x000fe4000f8e30ff */
[----:B--2---:R-:W-:Y:S01]  /*10b0*/  LOP3.LUT R40, R44, UR4, RZ, 0x30, !PT ;  /* 0x000000042c287c12 */ /* 0x004fe2000f8e30ff */
[--C-:B------:R-:W-:Y:S01]  /*10c0*/  IMAD R44, R36, 0x4, R51.reuse ;  /* 0x00000004242c7824 */ /* 0x100fe200078e0233 */
[----:B0-----:R-:W-:Y:S01]  /*10d0*/  LOP3.LUT R41, R43, UR4, RZ, 0x30, !PT ;  /* 0x000000042b297c12 */ /* 0x001fe2000f8e30ff */
[--C-:B------:R-:W-:Y:S01]  /*10e0*/  IMAD R43, R49, 0x4, R51.reuse ;  /* 0x00000004312b7824 */ /* 0x100fe200078e0233 */
[----:B------:R-:W-:Y:S01]  /*10f0*/  LOP3.LUT R42, R42, UR4, RZ, 0x30, !PT ;  /* 0x000000042a2a7c12 */ /* 0x000fe2000f8e30ff */
[--C-:B------:R-:W-:Y:S01]  /*1100*/  IMAD R45, R38, 0x4, R51.reuse ;  /* 0x00000004262d7824 */ /* 0x100fe200078e0233 */
[----:B------:R1:W-:Y:S01]  /*1110*/  ATOMS.POPC.INC.32 RZ, [R50+URZ] ;  /* 0x0000000032ff7f8c */ /* 0x0003e2000d8000ff */
[----:B------:R-:W-:-:S02]  /*1120*/  IMAD R46, R40, 0x4, R51 ;  /* 0x00000004282e7824 */ /* 0x000fc400078e0233 */
[--C-:B------:R-:W-:Y:S01]  /*1130*/  IMAD R47, R41, 0x4, R51.reuse ;  /* 0x00000004292f7824 */ /* 0x100fe200078e0233 */
[----:B------:R1:W-:Y:S01]  /*1140*/  ATOMS.POPC.INC.32 RZ, [R43+URZ] ;  /* 0x000000002bff7f8c */ /* 0x0003e2000d8000ff */
[----:B------:R-:W-:-:S03]  /*1150*/  IMAD R48, R42, 0x4, R51 ;  /* 0x000000042a307824 */ /* 0x000fc600078e0233 */
[----:B------:R1:W-:Y:S04]  /*1160*/  ATOMS.POPC.INC.32 RZ, [R44+URZ] ;  /* 0x000000002cff7f8c */ /* 0x0003e8000d8000ff */
[----:B------:R1:W-:Y:S04]  /*1170*/  ATOMS.POPC.INC.32 RZ, [R45+URZ] ;  /* 0x000000002dff7f8c */ /* 0x0003e8000d8000ff */
[----:B------:R1:W-:Y:S04]  /*1180*/  ATOMS.POPC.INC.32 RZ, [R46+URZ] ;  /* 0x000000002eff7f8c */ /* 0x0003e8000d8000ff */
[----:B------:R1:W-:Y:S04]  /*1190*/  ATOMS.POPC.INC.32 RZ, [R47+URZ] ;  /* 0x000000002fff7f8c */ /* 0x0003e8000d8000ff */
[----:B------:R1:W-:Y:S01]  /*11a0*/  ATOMS.POPC.INC.32 RZ, [R48+URZ] ;  /* 0x0000000030ff7f8c */ /* 0x0003e2000d8000ff */
[----:B------:R-:W-:Y:S06]  /*11b0*/  BAR.SYNC.DEFER_BLOCKING 0x0 ;  /* 0x0000000000007b1d */ /* 0x000fec0000010000 */
[----:B---3--:R-:W-:Y:S05]  /*11c0*/  @P1 BRA `(.L_x_13) ;  /* 0x0000000000901947 */ /* 0x008fea0003800000 */
[----:B------:R-:W-:-:S05]  /*11d0*/  IMAD R61, R3, 0x4, R5 ;  /* 0x00000004033d7824 */ /* 0x000fca00078e0205 */
[----:B------:R-:W-:Y:S04]  /*11e0*/  LDS R4, [R61] ;  /* 0x000000003d047984 */ /* 0x000fe80000000800 */
[----:B------:R-:W0:Y:S04]  /*11f0*/  LDS R63, [R61+0x400] ;  /* 0x000400003d3f7984 */ /* 0x000e280000000800 */
[----:B------:R-:W2:Y:S04]  /*1200*/  LDS R65, [R61+0x800] ;  /* 0x000800003d417984 */ /* 0x000ea80000000800 */
[----:B------:R-:W3:Y:S04]  /*1210*/  LDS R67, [R61+0xc00] ;  /* 0x000c00003d437984 */ /* 0x000ee80000000800 */
[----:B------:R-:W4:Y:S04]  /*1220*/  LDS R71, [R61+0x1000] ;  /* 0x001000003d477984 */ /* 0x000f280000000800 */
[----:B------:R-:W5:Y:S04]  /*1230*/  LDS R73, [R61+0x1400] ;  /* 0x001400003d497984 */ /* 0x000f680000000800 */
[----:B------:R-:W1:Y:S04]  /*1240*/  LDS R75, [R61+0x1800] ;  /* 0x001800003d4b7984 */ /* 0x000e680000000800 */
[----:B------:R-:W1:Y:S04]  /*1250*/  LDS R77, [R61+0x1c00] ;  /* 0x001c00003d4d7984 */ /* 0x000e680000000800 */
[----:B------:R-:W1:Y:S04]  /*1260*/  LDS R79, [R61+0x2000] ;  /* 0x002000003d4f7984 */ /* 0x000e680000000800 */
[----:B------:R-:W1:Y:S04]  /*1270*/  LDS R81, [R61+0x2400] ;  /* 0x002400003d517984 */ /* 0x000e680000000800 */
[----:B------:R-:W1:Y:S01]  /*1280*/  LDS R83, [R61+0x2800] ;  /* 0x002800003d537984 */ /* 0x000e620000000800 */
[----:B0-----:R-:W-:-:S03]  /*1290*/  IMAD.IADD R70, R4, 0x1, R63 ;  /* 0x0000000104467824 */ /* 0x001fc600078e023f */
[----:B------:R-:W-:Y:S01]  /*12a0*/  STS [R61], RZ ;  /* 0x000000ff3d007388 */ /* 0x000fe20000000800 */
[----:B--2---:R-:W-:-:S03]  /*12b0*/  IMAD.IADD R72, R70, 0x1, R65 ;  /* 0x0000000146487824 */ /* 0x004fc600078e0241 */
[----:B------:R-:W0:Y:S01]  /*12c0*/  LDS R63, [R61+0x2c00] ;  /* 0x002c00003d3f7984 */ /* 0x000e220000000800 */
[----:B---3--:R-:W-:-:S03]  /*12d0*/  IMAD.IADD R74, R72, 0x1, R67 ;  /* 0x00000001484a7824 */ /* 0x008fc600078e0243 */
[----:B------:R-:W-:Y:S01]  /*12e0*/  STS [R61+0x800], R70 ;  /* 0x000800463d007388 */ /* 0x000fe20000000800 */
[----:B----4-:R-:W-:-:S03]  /*12f0*/  IMAD.IADD R76, R74, 0x1, R71 ;  /* 0x000000014a4c7824 */ /* 0x010fc600078e0247 */
[----:B------:R-:W-:Y:S01]  /*1300*/  STS [R61+0xc00], R72 ;  /* 0x000c00483d007388 */ /* 0x000fe20000000800 */
[----:B-----5:R-:W-:-:S03]  /*1310*/  IMAD.IADD R78, R76, 0x1, R73 ;  /* 0x000000014c4e7824 */ /* 0x020fc600078e0249 */
[----:B------:R-:W-:Y:S01]  /*1320*/  STS [R61+0x1000], R74 ;  /* 0x0010004a3d007388 */ /* 0x000fe20000000800 */
[----:B-1----:R-:W-:-:S03]  /*1330*/  IMAD.IADD R80, R78, 0x1, R75 ;  /* 0x000000014e507824 */ /* 0x002fc600078e024b */
[----:B------:R-:W-:Y:S01]  /*1340*/  STS [R61+0x1400], R76 ;  /* 0x0014004c3d007388 */ /* 0x000fe20000000800 */
[----:B------:R-:W-:-:S03]  /*1350*/  IMAD.IADD R82, R80, 0x1, R77 ;  /* 0x0000000150527824 */ /* 0x000fc600078e024d */
[----:B------:R-:W-:Y:S01]  /*1360*/  STS [R61+0x1800], R78 ;  /* 0x0018004e3d007388 */ /* 0x000fe20000000800 */
[----:B------:R-:W-:-:S03]  /*1370*/  IMAD.IADD R84, R82, 0x1, R79 ;  /* 0x0000000152547824 */ /* 0x000fc600078e024f */
[----:B------:R-:W-:Y:S01]  /*1380*/  STS [R61+0x1c00], R80 ;  /* 0x001c00503d007388 */ /* 0x000fe20000000800 */
[----:B------:R-:W-:-:S03]  /*1390*/  IMAD.IADD R86, R84, 0x1, R81 ;  /* 0x0000000154567824 */ /* 0x000fc600078e0251 */
[----:B------:R-:W-:Y:S01]  /*13a0*/  STS [R61+0x2000], R82 ;  /* 0x002000523d007388 */ /* 0x000fe20000000800 */
[----:B------:R-:W-:-:S03]  /*13b0*/  IMAD.IADD R88, R86, 0x1, R83 ;  /* 0x0000000156587824 */ /* 0x000fc600078e0253 */
[----:B------:R-:W-:Y:S04]  /*13c0*/  STS [R61+0x2400], R84 ;  /* 0x002400543d007388 */ /* 0x000fe80000000800 */
[----:B------:R-:W-:Y:S04]  /*13d0*/  STS [R61+0x2800], R86 ;  /* 0x002800563d007388 */ /* 0x000fe80000000800 */
[----:B------:R-:W-:Y:S04]  /*13e0*/  STS [R61+0x2c00], R88 ;  /* 0x002c00583d007388 */ /* 0x000fe80000000800 */
[----:B------:R0:W-:Y:S02]  /*13f0*/  STS [R61+0x400], R4 ;  /* 0x000400043d007388 */ /* 0x0001e40000000800 */
[----:B0-----:R-:W-:-:S07]  /*1400*/  IMAD.IADD R4, R88, 0x1, R63 ;  /* 0x0000000158047824 */ /* 0x001fce00078e023f */
.L_x_13:
[----:B------:R-:W-:Y:S05]  /*1410*/  BSYNC.RECONVERGENT B0 ;  /* 0x0000000000007941 */ /* 0x000fea0003800200 */
.L_x_12:
[----:B------:R-:W-:Y:S01]  /*1420*/  ISETP.NE.AND P0, PT, R4, 0x1680, PT ;  /* 0x000016800400780c */ /* 0x000fe20003f05270 */
[----:B------:R-:W-:-:S03]  /*1430*/  IMAD R61, R37, 0x100, R3 ;  /* 0x00000100253d7824 */ /* 0x000fc600078e0203 */
[----:B------:R-:W-:Y:S01]  /*1440*/  ISETP.LT.U32.AND P0, PT, R3, 0x100, !P0 ;  /* 0x000001000300780c */ /* 0x000fe20004701070 */
[----:B------:R-:W-:Y:S01]  /*1450*/  IMAD.WIDE R68, R61, 0x4, R68 ;  /* 0x000000043d447825 */ /* 0x000fe200078e0244 */
[----:B------:R-:W-:-:S05]  /*1460*/  @!P1 LOP3.LUT R61, R4, 0x40000000, RZ, 0xfc, !PT ;  /* 0x40000000043d9812 */ /* 0x000fca00078efcff */
[----:B------:R0:W-:Y:S06]  /*1470*/  @!P1 STG.E.STRONG.SYS desc[UR8][R68.64], R61 ;  /* 0x0000003d44009986 */ /* 0x0001ec000c115908 */
[----:B------:R-:W-:Y:S06]  /*1480*/  BAR.RED.OR.DEFER_BLOCKING 0x0, P0 ;  /* 0x0000000000007b1d */ /* 0x000fec0000014800 */
[----:B------:R-:W2:Y:S02]  /*1490*/  B2R.RESULT RZ, P0 ;  /* 0x0000000000ff731c */ /* 0x000ea40000004000 */
[----:B0-2---:R-:W-:Y:S05]  /*14a0*/  @!P0 BRA `(.L_x_14) ;  /* 0x00000008006c8947 */ /* 0x005fea0003800000 */
[----:B------:R-:W-:Y:S01]  /*14b0*/  BSSY B1, `(.L_x_15) ;  /* 0x0000030000017945 */ /* 0x000fe20003800000 */
[----:B-1----:R-:W-:-:S03]  /*14c0*/  IMAD R45, R3, 0x8, R5 ;  /* 0x00000008032d7824 */ /* 0x002fc600078e0205 */
[----:B------:R-:W-:Y:S05]  /*14d0*/  @P1 BRA `(.L_x_16) ;  /* 0x0000000000b41947 */ /* 0x000fea0003800000 */
[----:B------:R-:W0:Y:S02]  /*14e0*/  LDCU.64 UR6, c[0x0][0x398] ;  /* 0x00007300ff0677ac */ /* 0x000e240008000a00 */
[----:B0-----:R-:W-:-:S04]  /*14f0*/  LEA R42, P0, R3, UR6, 0x3 ;  /* 0x00000006032a7c11 */ /* 0x001fc8000f8018ff */
[----:B------:R-:W-:-:S05]  /*1500*/  LEA.HI.X R43, R3, UR7, RZ, 0x3, P0 ;  /* 0x00000007032b7c11 */ /* 0x000fca00080f1cff */
[----:B------:R-:W2:Y:S01]  /*1510*/  LDG.E.64 R40, desc[UR8][R42.64] ;  /* 0x000000082a287981 */ /* 0x000ea2000c1e1b00 */
[----:B------:R-:W-:-:S04]  /*1520*/  ISETP.GT.U32.AND P0, PT, R3, R39, PT ;  /* 0x000000270300720c */ /* 0x000fc80003f04070 */
[----:B------:R-:W-:-:S04]  /*1530*/  SEL R5, RZ, 0x1680, !P0 ;  /* 0x00001680ff057807 */ /* 0x000fc80004000000 */
[----:B--2---:R-:W-:Y:S01]  /*1540*/  IADD3 R40, P0, PT, R40, -R5, RZ ;  /* 0x8000000528287210 */ /* 0x004fe20007f1e0ff */
[----:B------:R-:W-:-:S03]  /*1550*/  IMAD.MOV.U32 R5, RZ, RZ, R4 ;  /* 0x000000ffff057224 */ /* 0x000fc600078e0004 */
[----:B------:R-:W-:Y:S02]  /*1560*/  IADD3.X R41, PT, PT, R41, -0x1, RZ, P0, !PT ;  /* 0xffffffff29297810 */ /* 0x000fe400007fe4ff */
[----:B------:R-:W-:-:S03]  /*1570*/  ISETP.GE.AND P0, PT, R37, 0x1, PT ;  /* 0x000000012500780c */ /* 0x000fc60003f06270 */
[----:B------:R0:W-:Y:S10]  /*1580*/  STS.64 [R45+0xb400], R40 ;  /* 0x00b400282d007388 */ /* 0x0001f40000000a00 */
[----:B------:R-:W-:Y:S05]  /*1590*/  @!P0 BRA `(.L_x_17) ;  /* 0x00000000006c8947 */ /* 0x000fea0003800000 */
[----:B------:R-:W-:Y:S01]  /*15a0*/  BSSY B0, `(.L_x_18) ;  /* 0x0000019000007945 */ /* 0x000fe20003800000 */
[----:B------:R-:W-:Y:S02]  /*15b0*/  IMAD.MOV.U32 R0, RZ, RZ, -0x1 ;  /* 0xffffffffff007424 */ /* 0x000fe400078e00ff */
[----:B------:R-:W-:Y:S02]  /*15c0*/  IMAD.MOV.U32 R36, RZ, RZ, R37 ;  /* 0x000000ffff247224 */ /* 0x000fe400078e0025 */
[----:B------:R-:W-:-:S07]  /*15d0*/  IMAD.MOV.U32 R5, RZ, RZ, R4 ;  /* 0x000000ffff057224 */ /* 0x000fce00078e0004 */
.L_x_22:
[----:B0-----:R-:W0:Y:S01]  /*15e0*/  LDC.64 R40, c[0x0][0x380] ;  /* 0x0000e000ff287b82 */ /* 0x001e220000000a00 */
[----:B------:R-:W-:Y:S01]  /*15f0*/  VIADD R47, R36, 0xffffffff ;  /* 0xffffffff242f7836 */ /* 0x000fe20000000000 */
[----:B------:R-:W-:Y:S03]  /*1600*/  BSSY B2, `(.L_x_19) ;  /* 0x0000008000027945 */ /* 0x000fe60003800000 */
[----:B------:R-:W-:-:S04]  /*1610*/  IMAD R43, R47, 0x100, R3 ;  /* 0x000001002f2b7824 */ /* 0x000fc800078e0203 */
[----:B0-----:R-:W-:-:S07]  /*1620*/  IMAD.WIDE R40, R43, 0x4, R40 ;  /* 0x000000042b287825 */ /* 0x001fce00078e0228 */
.L_x_20:
[----:B------:R-:W-:Y:S05]  /*1630*/  YIELD ;  /* 0x0000000000007946 */ /* 0x000fea0003800000 */
[----:B------:R0:W-:Y:S06]  /*1640*/  MEMBAR.SC.CTA ;  /* 0x0000000000007992 */ /* 0x0001ec0000000000 */
[----:B0-----:R-:W2:Y:S02]  /*1650*/  LDG.E.STRONG.SYS R38, desc[UR8][R40.64] ;  /* 0x0000000828267981 */ /* 0x001ea4000c1f5900 */
[----:B--2---:R-:W-:-:S13]  /*1660*/  ISETP.NE.AND P0, PT, R38, RZ, PT ;  /* 0x000000ff2600720c */ /* 0x004fda0003f05270 */
[----:B------:R-:W-:Y:S05]  /*1670*/  @!P0 BRA `(.L_x_20) ;  /* 0xfffffffc00ec8947 */ /* 0x000fea000383ffff */
[----:B------:R-:W-:Y:S05]  /*1680*/  BSYNC B2 ;  /* 0x0000000000027941 */ /* 0x000fea0003800000 */
.L_x_19:
[----:B------:R-:W-:Y:S01]  /*1690*/  BSSY.RECONVERGENT B2, `(.L_x_21) ;  /* 0x0000006000027945 */ /* 0x000fe20003800200 */
[C---:B------:R-:W-:Y:S02]  /*16a0*/  ISETP.GT.AND P0, PT, R38.reuse, -0x1, PT ;  /* 0xffffffff2600780c */ /* 0x040fe40003f04270 */
[----:B------:R-:W-:Y:S01]  /*16b0*/  LOP3.LUT R38, R38, 0x3fffffff, RZ, 0xc0, !PT ;  /* 0x3fffffff26267812 */ /* 0x000fe200078ec0ff */
[----:B------:R-:W-:Y:S05]  /*16c0*/  WARPSYNC.EXCLUSIVE R0 ;  /* 0x0000000000007348 */ /* 0x000fea0003a00000 */
[----:B------:R-:W-:-:S05]  /*16d0*/  IMAD.IADD R5, R38, 0x1, R5 ;  /* 0x0000000126057824 */ /* 0x000fca00078e0205 */
[----:B------:R-:W-:-:S07]  /*16e0*/  VOTE.ANY R0, PT, P0 ;  /* 0x0000000000007806 */ /* 0x000fce00000e0100 */
[----:B------:R-:W-:Y:S05]  /*16f0*/  BSYNC.RECONVERGENT B2 ;  /* 0x0000000000027941 */ /* 0x000fea0003800200 */
.L_x_21:
[----:B------:R-:W-:Y:S01]  /*1700*/  ISETP.GT.U32.AND P1, PT, R36, 0x1, PT ;  /* 0x000000012400780c */ /* 0x000fe20003f24070 */
[----:B------:R-:W-:-:S12]  /*1710*/  IMAD.MOV.U32 R36, RZ, RZ, R47 ;  /* 0x000000ffff247224 */ /* 0x000fd800078e002f */
[----:B------:R-:W-:Y:S05]  /*1720*/  @P0 BRA P1, `(.L_x_22) ;  /* 0xfffffffc00ac0947 */ /* 0x000fea000083ffff */
[----:B------:R-:W-:Y:S05]  /*1730*/  BSYNC B0 ;  /* 0x0000000000007941 */ /* 0x000fea0003800000 */
.L_x_18:
[----:B------:R1:W2:Y:S02]  /*1740*/  LDS.64 R40, [R45+0xb400] ;  /* 0x00b400002d287984 */ /* 0x0002a40000000a00 */
.L_x_17:
[C---:B------:R-:W-:Y:S01]  /*1750*/  IMAD.IADD R43, R5.reuse, 0x1, -R4 ;  /* 0x00000001052b7824 */ /* 0x040fe200078e0a04 */
[----:B------:R-:W-:-:S04]  /*1760*/  LOP3.LUT R5, R5, 0x80000000, RZ, 0xfc, !PT ;  /* 0x8000000005057812 */ /* 0x000fc800078efcff */
[C---:B0-2---:R-:W-:Y:S01]  /*1770*/  IADD3 R40, P0, PT, R43.reuse, R40, RZ ;  /* 0x000000282b287210 */ /* 0x045fe20007f1e0ff */
[----:B------:R0:W-:Y:S03]  /*1780*/  STG.E.STRONG.SYS desc[UR8][R68.64], R5 ;  /* 0x0000000544007986 */ /* 0x0001e6000c115908 */
[----:B------:R-:W-:-:S05]  /*1790*/  LEA.HI.X.SX32 R41, R43, R41, 0x1, P0 ;  /* 0x000000292b297211 */ /* 0x000fca00000f0eff */
[----:B------:R0:W-:Y:S04]  /*17a0*/  STS.64 [R45+0xb400], R40 ;  /* 0x00b400282d007388 */ /* 0x0001e80000000a00 */
.L_x_16:
[----:B------:R-:W-:Y:S05]  /*17b0*/  BSYNC B1 ;  /* 0x0000000000017941 */ /* 0x000fea0003800000 */
.L_x_15:
[----:B0-----:R-:W0:Y:S01]  /*17c0*/  LDC.64 R40, c[0x0][0x390] ;  /* 0x0000e400ff287b82 */ /* 0x001e220000000a00 */
[----:B------:R-:W-:-:S04]  /*17d0*/  IMAD.MOV.U32 R0, RZ, RZ, 0x1680 ;  /* 0x00001680ff007424 */ /* 0x000fc800078e00ff */
[----:B------:R-:W-:-:S03]  /*17e0*/  IMAD R0, R37, R0, 0x1680 ;  /* 0x0000168025007424 */ /* 0x000fc600078e0200 */
[----:B------:R-:W2:Y:S01]  /*17f0*/  LDC R47, c[0x0][0x3c0] ;  /* 0x0000f000ff2f7b82 */ /* 0x000ea20000000800 */
[----:B0-----:R-:W-:Y:S02]  /*1800*/  ISETP.EQ.U32.AND P1, PT, R40, RZ, PT ;  /* 0x000000ff2800720c */ /* 0x001fe40003f22070 */
[----:B--2---:R-:W-:-:S04]  /*1810*/  ISETP.GE.AND P0, PT, R0, R47, PT ;  /* 0x0000002f0000720c */ /* 0x004fc80003f06270 */
[----:B------:R-:W-:-:S04]  /*1820*/  ISETP.EQ.OR.EX P0, PT, R41, RZ, !P0, P1 ;  /* 0x000000ff2900720c */ /* 0x000fc80004702710 */
[----:B------:R-:W-:-:S13]  /*1830*/  ISETP.GT.U32.OR P0, PT, R3, 0xff, P0 ;  /* 0x000000ff0300780c */ /* 0x000fda0000704470 */
[----:B------:R-:W-:Y:S05]  /*1840*/  @P0 BRA `(.L_x_23) ;  /* 0x0000000000240947 */ /* 0x000fea0003800000 */
[----:B------:R-:W0:Y:S01]  /*1850*/  LDS.64 R42, [R45+0xb400] ;  /* 0x00b400002d2a7984 */ /* 0x000e220000000a00 */
[C---:B------:R-:W-:Y:S02]  /*1860*/  ISETP.GT.U32.AND P0, PT, R3.reuse, R39, PT ;  /* 0x000000270300720c */ /* 0x040fe40003f04070 */
[----:B------:R-:W-:Y:S02]  /*1870*/  SHF.R.S32.HI R5, RZ, 0x1f, R4 ;  /* 0x0000001fff057819 */ /* 0x000fe40000011404 */
[----:B------:R-:W-:Y:S02]  /*1880*/  SEL R49, RZ, 0x1680, !P0 ;  /* 0x00001680ff317807 */ /* 0x000fe40004000000 */
[----:B------:R-:W-:-:S04]  /*1890*/  LEA R40, P2, R3, R40, 0x3 ;  /* 0x0000002803287211 */ /* 0x000fc800078418ff */
[----:B------:R-:W-:Y:S02]  /*18a0*/  LEA.HI.X R41, R3, R41, RZ, 0x3, P2 ;  /* 0x0000002903297211 */ /* 0x000fe400010f1cff */
[----:B0-----:R-:W-:-:S04]  /*18b0*/  IADD3 R4, P0, P1, R42, R49, R4 ;  /* 0x000000312a047210 */ /* 0x001fc8000791e004 */
[----:B------:R-:W-:-:S05]  /*18c0*/  IADD3.X R5, PT, PT, R43, RZ, R5, P0, P1 ;  /* 0x000000ff2b057210 */ /* 0x000fca00007e2405 */
[----:B------:R0:W-:Y:S04]  /*18d0*/  STG.E.64 desc[UR8][R40.64], R4 ;  /* 0x0000000428007986 */ /* 0x0001e8000c101b08 */
.L_x_23:
[----:B------:R-:W-:Y:S05]  /*18e0*/  WARPSYNC.ALL ;  /* 0x0000000000007948 */ /* 0x000fea0003800000 */
[----:B------:R-:W2:Y:S08]  /*18f0*/  S2UR UR6, SR_CgaCtaId ;  /* 0x00000000000679c3 */ /* 0x000eb00000008800 */
[----:B------:R-:W-:Y:S01]  /*1900*/  BAR.SYNC.DEFER_BLOCKING 0x0 ;  /* 0x0000000000007b1d */ /* 0x000fe20000010000 */
[----:B------:R-:W-:-:S05]  /*1910*/  ISETP.GT.AND P0, PT, R0, R47, PT ;  /* 0x0000002f0000720c */ /* 0x000fca0003f04270 */
[----:B------:R-:W-:Y:S02]  /*1920*/  UMOV UR5, 0x400 ;  /* 0x0000040000057882 */ /* 0x000fe40000000000 */
[----:B--2---:R-:W-:-:S06]  /*1930*/  ULEA UR5, UR6, UR5, 0x18 ;  /* 0x0000000506057291 */ /* 0x004fcc000f8ec0ff */
[----:B0-----:R-:W-:-:S06]  /*1940*/  LEA R4, R39, UR5, 0x3 ;  /* 0x0000000527047c11 */ /* 0x001fcc000f8e18ff */
[----:B------:R-:W0:Y:S01]  /*1950*/  LDS.64 R4, [R4+0xb400] ;  /* 0x00b4000004047984 */ /* 0x000e220000000a00 */
[----:B------:R-:W-:Y:S05]  /*1960*/  @P0 BRA `(.L_x_24) ;  /* 0x0000000000600947 */ /* 0x000fea0003800000 */
[----:B------:R-:W2:Y:S01]  /*1970*/  LDCU.64 UR6, c[0x0][0x3a0] ;  /* 0x00007400ff0677ac */ /* 0x000ea20008000a00 */
[C---:B------:R-:W-:Y:S02]  /*1980*/  LOP3.LUT R37, R3.reuse, 0x3e0, RZ, 0xc0, !PT ;  /* 0x000003e003257812 */ /* 0x040fe400078ec0ff */
[----:B------:R-:W-:-:S05]  /*1990*/  LOP3.LUT R2, R3, 0x1f, RZ, 0xc0, !PT ;  /* 0x0000001f03027812 */ /* 0x000fca00078ec0ff */
[----:B------:R-:W-:-:S05]  /*19a0*/  IMAD R37, R37, 0xf, R2 ;  /* 0x0000000f25257824 */ /* 0x000fca00078e0202 */
[----:B0-----:R-:W-:-:S05]  /*19b0*/  IADD3 R0, P0, PT, R37, R4, RZ ;  /* 0x0000000425007210 */ /* 0x001fca0007f1e0ff */
[----:B------:R-:W-:Y:S01]  /*19c0*/  IMAD.X R5, RZ, RZ, R5, P0 ;  /* 0x000000ffff057224 */ /* 0x000fe200000e0605 */
[----:B--2---:R-:W-:-:S04]  /*19d0*/  LEA R2, P0, R0, UR6, 0x3 ;  /* 0x0000000600027c11 */ /* 0x004fc8000f8018ff */
[----:B------:R-:W-:-:S05]  /*19e0*/  LEA.HI.X R3, R0, UR7, R5, 0x3, P0 ;  /* 0x0000000700037c11 */ /* 0x000fca00080f1c05 */
[----:B------:R-:W-:Y:S04]  /*19f0*/  STG.E.64 desc[UR8][R2.64], R22 ;  /* 0x0000001602007986 */ /* 0x000fe8000c101b08 */
        /* <DEDUP_REMOVED lines=13> */
[----:B------:R-:W-:Y:S01]  /*1ad0*/  STG.E.64 desc[UR8][R2.64+0xe00], R10 ;  /* 0x000e000a02007986 */ /* 0x000fe2000c101b08 */
[----:B------:R-:W-:Y:S05]  /*1ae0*/  EXIT ;  /* 0x000000000000794d */ /* 0x000fea0003800000 */
.L_x_24:
[----:B------:R-:W2:Y:S01]  /*1af0*/  LDCU.64 UR6, c[0x0][0x3a0] ;  /* 0x00007400ff0677ac */ /* 0x000ea20008000a00 */
[----:B------:R-:W-:Y:S01]  /*1b00*/  LOP3.LUT R39, R3, 0x3e0, RZ, 0xc0, !PT ;  /* 0x000003e003277812 */ /* 0x000fe200078ec0ff */
[----:B------:R-:W-:Y:S01]  /*1b10*/  IMAD R37, R37, -0x1680, R47 ;  /* 0xffffe98025257824 */ /* 0x000fe200078e022f */
[----:B------:R-:W-:-:S05]  /*1b20*/  LOP3.LUT R2, R3, 0x1f, RZ, 0xc0, !PT ;  /* 0x0000001f03027812 */ /* 0x000fca00078ec0ff */
[----:B------:R-:W-:-:S04]  /*1b30*/  IMAD R39, R39, 0xf, R2 ;  /* 0x0000000f27277824 */ /* 0x000fc800078e0202 */
[C---:B------:R-:W-:Y:S01]  /*1b40*/  VIADD R2, R39.reuse, 0x20 ;  /* 0x0000002027027836 */ /* 0x040fe20000000000 */
[C---:B0-----:R-:W-:Y:S01]  /*1b50*/  IADD3 R0, P0, PT, R39.reuse, R4, RZ ;  /* 0x0000000427007210 */ /* 0x041fe20007f1e0ff */
[C---:B------:R-:W-:Y:S01]  /*1b60*/  VIADD R4, R39.reuse, 0x40 ;  /* 0x0000004027047836 */ /* 0x040fe20000000000 */
[CC--:B------:R-:W-:Y:S01]  /*1b70*/  ISETP.GE.AND P3, PT, R39.reuse, R37.reuse, PT ;  /* 0x000000252700720c */ /* 0x0c0fe20003f66270 */
[C---:B------:R-:W-:Y:S01]  /*1b80*/  VIADD R36, R39.reuse, 0x60 ;  /* 0x0000006027247836 */ /* 0x040fe20000000000 */
[-C--:B------:R-:W-:Y:S01]  /*1b90*/  ISETP.GE.AND P4, PT, R2, R37.reuse, PT ;  /* 0x000000250200720c */ /* 0x080fe20003f86270 */
[----:B------:R-:W-:Y:S01]  /*1ba0*/  IMAD.X R5, RZ, RZ, R5, P0 ;  /* 0x000000ffff057224 */ /* 0x000fe200000e0605 */
[-C--:B------:R-:W-:Y:S01]  /*1bb0*/  ISETP.GE.AND P5, PT, R4, R37.reuse, PT ;  /* 0x000000250400720c */ /* 0x080fe20003fa6270 */
[C---:B------:R-:W-:Y:S01]  /*1bc0*/  VIADD R4, R39.reuse, 0x80 ;  /* 0x0000008027047836 */ /* 0x040fe20000000000 */
[----:B--2---:R-:W-:Y:S01]  /*1bd0*/  LEA R2, P0, R0, UR6, 0x3 ;  /* 0x0000000600027c11 */ /* 0x004fe2000f8018ff */
[C---:B------:R-:W-:Y:S01]  /*1be0*/  VIADD R38, R39.reuse, 0xc0 ;  /* 0x000000c027267836 */ /* 0x040fe20000000000 */
[-C--:B------:R-:W-:Y:S01]  /*1bf0*/  ISETP.GE.AND P6, PT, R36, R37.reuse, PT ;  /* 0x000000252400720c */ /* 0x080fe20003fc6270 */
[C---:B------:R-:W-:Y:S01]  /*1c00*/  VIADD R36, R39.reuse, 0xa0 ;  /* 0x000000a027247836 */ /* 0x040fe20000000000 */
[----:B------:R-:W-:Y:S01]  /*1c10*/  LEA.HI.X R3, R0, UR7, R5, 0x3, P0 ;  /* 0x0000000700037c11 */ /* 0x000fe200080f1c05 */
[C---:B------:R-:W-:Y:S01]  /*1c20*/  VIADD R0, R39.reuse, 0xe0 ;  /* 0x000000e027007836 */ /* 0x040fe20000000000 */
[-C--:B------:R-:W-:Y:S01]  /*1c30*/  ISETP.GE.AND P0, PT, R4, R37.reuse, PT ;  /* 0x000000250400720c */ /* 0x080fe20003f06270 */
[C---:B------:R-:W-:Y:S01]  /*1c40*/  VIADD R4, R39.reuse, 0x100 ;  /* 0x0000010027047836 */ /* 0x040fe20000000000 */
[-C--:B------:R-:W-:Y:S01]  /*1c50*/  ISETP.GE.AND P1, PT, R36, R37.reuse, PT ;  /* 0x000000252400720c */ /* 0x080fe20003f26270 */
[----:B------:R0:W-:Y:S01]  /*1c60*/  @!P3 STG.E.64 desc[UR8][R2.64], R22 ;  /* 0x000000160200b986 */ /* 0x0001e2000c101b08 */
[-C--:B------:R-:W-:Y:S01]  /*1c70*/  ISETP.GE.AND P3, PT, R0, R37.reuse, PT ;  /* 0x000000250000720c */ /* 0x080fe20003f66270 */
[C---:B------:R-:W-:Y:S01]  /*1c80*/  VIADD R0, R39.reuse, 0x120 ;  /* 0x0000012027007836 */ /* 0x040fe20000000000 */
[-C--:B------:R-:W-:Y:S01]  /*1c90*/  ISETP.GE.AND P2, PT, R38, R37.reuse, PT ;  /* 0x000000252600720c */ /* 0x080fe20003f46270 */
[----:B------:R0:W-:Y:S01]  /*1ca0*/  @!P4 STG.E.64 desc[UR8][R2.64+0x100], R24 ;  /* 0x000100180200c986 */ /* 0x0001e2000c101b08 */
[----:B------:R-:W-:Y:S01]  /*1cb0*/  ISETP.GE.AND P4, PT, R4, R37, PT ;  /* 0x000000250400720c */ /* 0x000fe20003f86270 */
[----:B------:R-:W-:-:S02]  /*1cc0*/  VIADD R4, R39, 0x140 ;  /* 0x0000014027047836 */ /* 0x000fc40000000000 */
[----:B------:R0:W-:Y:S01]  /*1cd0*/  @!P5 STG.E.64 desc[UR8][R2.64+0x200], R26 ;  /* 0x0002001a0200d986 */ /* 0x0001e2000c101b08 */
[-C--:B------:R-:W-:Y:S01]  /*1ce0*/  ISETP.GE.AND P5, PT, R0, R37.reuse, PT ;  /* 0x000000250000720c */ /* 0x080fe20003fa6270 */
[C---:B------:R-:W-:Y:S02]  /*1cf0*/  VIADD R0, R39.reuse, 0x160 ;  /* 0x0000016027007836 */ /* 0x040fe40000000000 */
[----:B------:R0:W-:Y:S01]  /*1d00*/  @!P6 STG.E.64 desc[UR8][R2.64+0x300], R28 ;  /* 0x0003001c0200e986 */ /* 0x0001e2000c101b08 */
[-C--:B------:R-:W-:Y:S01]  /*1d10*/  ISETP.GE.AND P6, PT, R4, R37.reuse, PT ;  /* 0x000000250400720c */ /* 0x080fe20003fc6270 */
[C---:B------:R-:W-:Y:S02]  /*1d20*/  VIADD R4, R39.reuse, 0x180 ;  /* 0x0000018027047836 */ /* 0x040fe40000000000 */
[----:B------:R0:W-:Y:S01]  /*1d30*/  @!P0 STG.E.64 desc[UR8][R2.64+0x400], R30 ;  /* 0x0004001e02008986 */ /* 0x0001e2000c101b08 */
[----:B------:R-:W-:Y:S01]  /*1d40*/  ISETP.GE.AND P0, PT, R0, R37, PT ;  /* 0x000000250000720c */ /* 0x000fe20003f06270 */
[----:B------:R-:W-:-:S02]  /*1d50*/  VIADD R0, R39, 0x1a0 ;  /* 0x000001a027007836 */ /* 0x000fc40000000000 */
[----:B------:R0:W-:Y:S01]  /*1d60*/  @!P1 STG.E.64 desc[UR8][R2.64+0x500], R32 ;  /* 0x0005002002009986 */ /* 0x0001e2000c101b08 */
[-C--:B------:R-:W-:Y:S01]  /*1d70*/  ISETP.GE.AND P1, PT, R4, R37.reuse, PT ;  /* 0x000000250400720c */ /* 0x080fe20003f26270 */
[----:B------:R-:W-:Y:S02]  /*1d80*/  VIADD R4, R39, 0x1c0 ;  /* 0x000001c027047836 */ /* 0x000fe40000000000 */
[----:B------:R0:W-:Y:S01]  /*1d90*/  @!P2 STG.E.64 desc[UR8][R2.64+0x600], R34 ;  /* 0x000600220200a986 */ /* 0x0001e2000c101b08 */
[----:B------:R-:W-:-:S03]  /*1da0*/  ISETP.GE.AND P2, PT, R0, R37, PT ;  /* 0x000000250000720c */ /* 0x000fc60003f46270 */
[----:B------:R0:W-:Y:S01]  /*1db0*/  @!P3 STG.E.64 desc[UR8][R2.64+0x700], R20 ;  /* 0x000700140200b986 */ /* 0x0001e2000c101b08 */
[----:B------:R-:W-:-:S03]  /*1dc0*/  ISETP.GE.AND P3, PT, R4, R37, PT ;  /* 0x000000250400720c */ /* 0x000fc60003f66270 */
[----:B------:R0:W-:Y:S04]  /*1dd0*/  @!P4 STG.E.64 desc[UR8][R2.64+0x800], R18 ;  /* 0x000800120200c986 */ /* 0x0001e8000c101b08 */
[----:B------:R0:W-:Y:S04]  /*1de0*/  @!P5 STG.E.64 desc[UR8][R2.64+0x900], R16 ;  /* 0x000900100200d986 */ /* 0x0001e8000c101b08 */
[----:B------:R0:W-:Y:S04]  /*1df0*/  @!P6 STG.E.64 desc[UR8][R2.64+0xa00], R14 ;  /* 0x000a000e0200e986 */ /* 0x0001e8000c101b08 */
[----:B------:R0:W-:Y:S04]  /*1e00*/  @!P0 STG.E.64 desc[UR8][R2.64+0xb00], R12 ;  /* 0x000b000c02008986 */ /* 0x0001e8000c101b08 */
[----:B------:R0:W-:Y:S04]  /*1e10*/  @!P1 STG.E.64 desc[UR8][R2.64+0xc00], R8 ;  /* 0x000c000802009986 */ /* 0x0001e8000c101b08 */
[----:B------:R0:W-:Y:S01]  /*1e20*/  @!P2 STG.E.64 desc[UR8][R2.64+0xd00], R6 ;  /* 0x000d00060200a986 */ /* 0x0001e2000c101b08 */
[----:B------:R-:W-:Y:S05]  /*1e30*/  @P3 EXIT ;  /* 0x000000000000394d */ /* 0x000fea0003800000 */
[----:B------:R-:W-:Y:S01]  /*1e40*/  STG.E.64 desc[UR8][R2.64+0xe00], R10 ;  /* 0x000e000a02007986 */ /* 0x000fe2000c101b08 */
[----:B------:R-:W-:Y:S05]  /*1e50*/  EXIT ;  /* 0x000000000000794d */ /* 0x000fea0003800000 */
.L_x_14:
[----:B------:R-:W-:Y:S01]  /*1e60*/  IMAD.MOV.U32 R2, RZ, RZ, RZ ;  /* 0x000000ffff027224 */ /* 0x000fe200078e00ff */
[C---:B------:R-:W-:Y:S01]  /*1e70*/  ISETP.GT.U32.AND P0, PT, R3.reuse, 0x1f, PT ;  /* 0x0000001f0300780c */ /* 0x040fe20003f04070 */
[----:B------:R-:W-:Y:S05]  /*1e80*/  WARPSYNC.ALL ;  /* 0x0000000000007948 */ /* 0x000fea0003800000 */
[----:B------:R-:W-:-:S04]  /*1e90*/  IMAD.HI.U32 R68, R3, 0x15555556, R2 ;  /* 0x1555555603447827 */ /* 0x000fc800078e0002 */
[----:B------:R-:W-:-:S05]  /*1ea0*/  IMAD R61, R68, 0x4, R5 ;  /* 0x00000004443d7824 */ /* 0x000fca00078e0205 */
[----:B------:R0:W-:Y:S01]  /*1eb0*/  STS [R61+0x3410], R4 ;  /* 0x003410043d007388 */ /* 0x0001e20000000800 */
[----:B------:R-:W-:Y:S06]  /*1ec0*/  BAR.SYNC.DEFER_BLOCKING 0x0 ;  /* 0x0000000000007b1d */ /* 0x000fec0000010000 */
[----:B------:R-:W-:Y:S05]  /*1ed0*/  @P0 BRA `(.L_x_25) ;  /* 0x0000000000dc0947 */ /* 0x000fea0003800000 */
[----:B------:R-:W-:Y:S01]  /*1ee0*/  IMAD R63, R3, 0x34, R5 ;  /* 0x00000034033f7824 */ /* 0x000fe200078e0205 */
[----:B------:R-:W-:-:S04]  /*1ef0*/  UMOV UR5, 0xffffffff ;  /* 0xffffffff00057882 */ /* 0x000fc80000000000 */
[----:B------:R-:W-:Y:S04]  /*1f00*/  LDS R65, [R63+0x3410] ;  /* 0x003410003f417984 */ /* 0x000fe80000000800 */
[----:B------:R-:W-:Y:S04]  /*1f10*/  LDS R68, [R63+0x3414] ;  /* 0x003414003f447984 */ /* 0x000fe80000000800 */
[----:B------:R-:W2:Y:S04]  /*1f20*/  LDS R67, [R63+0x3418] ;  /* 0x003418003f437984 */ /* 0x000ea80000000800 */
[----:B------:R-:W-:Y:S04]  /*1f30*/  LDS R69, [R63+0x341c] ;  /* 0x00341c003f457984 */ /* 0x000fe80000000800 */
[----:B------:R-:W3:Y:S04]  /*1f40*/  LDS R70, [R63+0x3420] ;  /* 0x003420003f467984 */ /* 0x000ee80000000800 */
[----:B------:R-:W-:Y:S04]  /*1f50*/  LDS R71, [R63+0x3424] ;  /* 0x003424003f477984 */ /* 0x000fe80000000800 */
[----:B------:R-:W4:Y:S04]  /*1f60*/  LDS R72, [R63+0x3428] ;  /* 0x003428003f487984 */ /* 0x000f280000000800 */
[----:B------:R-:W-:Y:S04]  /*1f70*/  LDS R73, [R63+0x342c] ;  /* 0x00342c003f497984 */ /* 0x000fe80000000800 */
[----:B------:R-:W5:Y:S04]  /*1f80*/  LDS R74, [R63+0x3430] ;  /* 0x003430003f4a7984 */ /* 0x000f680000000800 */
[----:B------:R-:W-:Y:S04]  /*1f90*/  LDS R75, [R63+0x3434] ;  /* 0x003434003f4b7984 */ /* 0x000fe80000000800 */
[----:B------:R-:W0:Y:S04]  /*1fa0*/  LDS R76, [R63+0x3438] ;  /* 0x003438003f4c7984 */ /* 0x000e280000000800 */
[----:B------:R-:W1:Y:S01]  /*1fb0*/  LDS R77, [R63+0x343c] ;  /* 0x00343c003f4d7984 */ /* 0x000e620000000800 */
[----:B--2---:R-:W-:-:S04]  /*1fc0*/  IADD3 R78, PT, PT, R67, R68, R65 ;  /* 0x00000044434e7210 */ /* 0x004fc80007ffe041 */
[----:B---3--:R-:W-:-:S04]  /*1fd0*/  IADD3 R78, PT, PT, R70, R78, R69 ;  /* 0x0000004e464e7210 */ /* 0x008fc80007ffe045 */
[----:B----4-:R-:W-:-:S04]  /*1fe0*/  IADD3 R78, PT, PT, R72, R78, R71 ;  /* 0x0000004e484e7210 */ /* 0x010fc80007ffe047 */
[----:B-----5:R-:W-:-:S04]  /*1ff0*/  IADD3 R78, PT, PT, R74, R78, R73 ;  /* 0x0000004e4a4e7210 */ /* 0x020fc80007ffe049 */
[----:B0-----:R-:W-:-:S05]  /*2000*/  IADD3 R78, PT, PT, R76, R78, R75 ;  /* 0x0000004e4c4e7210 */ /* 0x001fca0007ffe04b */
[----:B-1----:R-:W-:Y:S01]  /*2010*/  IMAD.IADD R77, R77, 0x1, R78 ;  /* 0x000000014d4d7824 */ /* 0x002fe200078e024e */
[----:B------:R-:W-:Y:S06]  /*2020*/  BRA.DIV UR5, `(.L_x_26) ;  /* 0x0000004a05307947 */ /* 0x000fec000b800000 */
[----:B------:R-:W0:Y:S02]  /*2030*/  SHFL.UP P0, R78, R77, 0x1, RZ ;  /* 0x042000004d4e7989 */ /* 0x000e2400000000ff */
[----:B0-----:R-:W-:-:S05]  /*2040*/  @P0 IMAD.IADD R78, R77, 0x1, R78 ;  /* 0x000000014d4e0824 */ /* 0x001fca00078e024e */
[----:B------:R-:W0:Y:S02]  /*2050*/  SHFL.UP P0, R79, R78, 0x2, RZ ;  /* 0x044000004e4f7989 */ /* 0x000e2400000000ff */
[----:B0-----:R-:W-:-:S05]  /*2060*/  @P0 IMAD.IADD R79, R78, 0x1, R79 ;  /* 0x000000014e4f0824 */ /* 0x001fca00078e024f */
[----:B------:R-:W0:Y:S02]  /*2070*/  SHFL.UP P0, R80, R79, 0x4, RZ ;  /* 0x048000004f507989 */ /* 0x000e2400000000ff */
[----:B0-----:R-:W-:-:S05]  /*2080*/  @P0 IMAD.IADD R80, R79, 0x1, R80 ;  /* 0x000000014f500824 */ /* 0x001fca00078e0250 */
[----:B------:R-:W0:Y:S02]  /*2090*/  SHFL.UP P0, R81, R80, 0x8, RZ ;  /* 0x0500000050517989 */ /* 0x000e2400000000ff */
[----:B0-----:R-:W-:-:S05]  /*20a0*/  @P0 IMAD.IADD R81, R80, 0x1, R81 ;  /* 0x0000000150510824 */ /* 0x001fca00078e0251 */
[----:B------:R0:W1:Y:S02]  /*20b0*/  SHFL.UP P0, R82, R81, 0x10, RZ ;  /* 0x0600000051527989 */ /* 0x00006400000000ff */
.L_x_102:
[----:B-1----:R-:W-:-:S04]  /*20c0*/  @P0 IMAD.IADD R82, R81, 0x1, R82 ;  /* 0x0000000151520824 */ /* 0x002fc800078e0252 */
[----:B------:R-:W-:-:S04]  /*20d0*/  IMAD.IADD R82, R82, 0x1, -R77 ;  /* 0x0000000152527824 */ /* 0x000fc800078e0a4d */
[----:B------:R-:W-:Y:S01]  /*20e0*/  IMAD.IADD R65, R65, 0x1, R82 ;  /* 0x0000000141417824 */ /* 0x000fe200078e0252 */
[----:B------:R2:W-:Y:S03]  /*20f0*/  STS [R63+0x3410], R82 ;  /* 0x003410523f007388 */ /* 0x0005e60000000800 */
        /* <DEDUP_REMOVED lines=19> */
[----:B------:R2:W-:Y:S04]  /*2230*/  STS [R63+0x3438], R75 ;  /* 0x0034384b3f007388 */ /* 0x0005e80000000800 */
[----:B------:R2:W-:Y:S02]  /*2240*/  STS [R63+0x343c], R76 ;  /* 0x00343c4c3f007388 */ /* 0x0005e40000000800 */
.L_x_25:
[----:B------:R-:W-:Y:S05]  /*2250*/  WARPSYNC.ALL ;  /* 0x0000000000007948 */ /* 0x000fea0003800000 */
[----:B------:R-:W-:Y:S01]  /*2260*/  BAR.SYNC.DEFER_BLOCKING 0x0 ;  /* 0x0000000000007b1d */ /* 0x000fe20000010000 */
[----:B------:R-:W-:-:S05]  /*2270*/  ISETP.NE.AND P0, PT, R85, RZ, PT ;  /* 0x000000ff5500720c */ /* 0x000fca0003f05270 */
[----:B------:R-:W-:Y:S01]  /*2280*/  BSSY.RECONVERGENT B0, `(.L_x_27) ;  /* 0x0000028000007945 */ /* 0x000fe20003800200 */
[----:B0-----:R-:W0:Y:S07]  /*2290*/  LDS R61, [R61+0x3410] ;  /* 0x003410003d3d7984 */ /* 0x001e2e0000000800 */
[----:B------:R-:W-:Y:S05]  /*22a0*/  @P0 BRA `(.L_x_28) ;  /* 0x0000000000940947 */ /* 0x000fea0003800000 */
[----:B--2---:R-:W-:-:S05]  /*22b0*/  IMAD R63, R3, 0x4, R5 ;  /* 0x00000004033f7824 */ /* 0x004fca00078e0205 */
[----:B------:R-:W0:Y:S04]  /*22c0*/  LDS R68, [R63] ;  /* 0x000000003f447984 */ /* 0x000e280000000800 */
        /* <DEDUP_REMOVED lines=8> */
[----:B------:R-:W1:Y:S04]  /*2350*/  LDS R86, [R63+0x2400] ;  /* 0x002400003f567984 */ /* 0x000e680000000800 */
[----:B------:R-:W1:Y:S01]  /*2360*/  LDS R88, [R63+0x2800] ;  /* 0x002800003f587984 */ /* 0x000e620000000800 */
[----:B0-----:R-:W-:-:S03]  /*2370*/  IMAD.IADD R68, R61, 0x1, R68 ;  /* 0x000000013d447824 */ /* 0x001fc600078e0244 */
[----:B------:R-:W0:Y:S01]  /*2380*/  LDS R90, [R63+0x2c00] ;  /* 0x002c00003f5a7984 */ /* 0x000e220000000800 */
[C---:B--2---:R-:W-:Y:S02]  /*2390*/  IMAD.IADD R70, R61.reuse, 0x1, R70 ;  /* 0x000000013d467824 */ /* 0x044fe400078e0246 */
[C---:B---3--:R-:W-:Y:S01]  /*23a0*/  IMAD.IADD R72, R61.reuse, 0x1, R72 ;  /* 0x000000013d487824 */ /* 0x048fe200078e0248 */
[----:B------:R3:W-:Y:S01]  /*23b0*/  STS [R63], R68 ;  /* 0x000000443f007388 */ /* 0x0007e20000000800 */
[----:B----4-:R-:W-:-:S03]  /*23c0*/  IMAD.IADD R74, R61, 0x1, R74 ;  /* 0x000000013d4a7824 */ /* 0x010fc600078e024a */
[----:B------:R3:W-:Y:S01]  /*23d0*/  STS [R63+0x400], R70 ;  /* 0x000400463f007388 */ /* 0x0007e20000000800 */
[----:B-----5:R-:W-:-:S03]  /*23e0*/  IMAD.IADD R76, R61, 0x1, R76 ;  /* 0x000000013d4c7824 */ /* 0x020fc600078e024c */
[----:B------:R3:W-:Y:S01]  /*23f0*/  STS [R63+0x800], R72 ;  /* 0x000800483f007388 */ /* 0x0007e20000000800 */
[----:B-1----:R-:W-:-:S03]  /*2400*/  IMAD.IADD R78, R61, 0x1, R78 ;  /* 0x000000013d4e7824 */ /* 0x002fc600078e024e */
[----:B------:R3:W-:Y:S01]  /*2410*/  STS [R63+0xc00], R74 ;  /* 0x000c004a3f007388 */ /* 0x0007e20000000800 */
[----:B------:R-:W-:-:S03]  /*2420*/  IMAD.IADD R80, R61, 0x1, R80 ;  /* 0x000000013d507824 */ /* 0x000fc600078e0250 */
        /* <DEDUP_REMOVED lines=9> */
[----:B0-----:R-:W-:-:S03]  /*24c0*/  IMAD.IADD R90, R61, 0x1, R90 ;  /* 0x000000013d5a7824 */ /* 0x001fc600078e025a */
[----:B------:R3:W-:Y:S04]  /*24d0*/  STS [R63+0x2400], R86 ;  /* 0x002400563f007388 */ /* 0x0007e80000000800 */
[----:B------:R3:W-:Y:S04]  /*24e0*/  STS [R63+0x2800], R88 ;  /* 0x002800583f007388 */ /* 0x0007e80000000800 */
[----:B------:R3:W-:Y:S02]  /*24f0*/  STS [R63+0x2c00], R90 ;  /* 0x002c005a3f007388 */ /* 0x0007e40000000800 */
.L_x_28:
[----:B------:R-:W-:Y:S05]  /*2500*/  BSYNC.RECONVERGENT B0 ;  /* 0x0000000000007941 */ /* 0x000fea0003800200 */
.L_x_27:
[----:B------:R-:W-:Y:S01]  /*2510*/  BAR.SYNC.DEFER_BLOCKING 0x0 ;  /* 0x0000000000007b1d */ /* 0x000fe20000010000 */
[----:B------:R-:W-:-:S05]  /*2520*/  R2P PR, R39, 0x7f ;  /* 0x0000007f27007804 */ /* 0x000fca0000000000 */
[----:B------:R-:W-:Y:S08]  /*2530*/  BSSY.RECONVERGENT B0, `(.L_x_29) ;  /* 0x0000021000007945 */ /* 0x000ff00003800200 */
[----:B--23--:R-:W-:Y:S02]  /*2540*/  VOTE.ANY R63, PT, P0 ;  /* 0x00000000003f7806 */ /* 0x00cfe400000e0100 */
[----:B------:R-:W-:-:S02]  /*2550*/  VOTE.ANY R68, PT, P1 ;  /* 0x0000000000447806 */ /* 0x000fc400008e0100 */
[----:B------:R-:W-:Y:S02]  /*2560*/  @!P0 LOP3.LUT R63, RZ, R63, RZ, 0x33, !PT ;  /* 0x0000003fff3f8212 */ /* 0x000fe400078e33ff */
[----:B------:R-:W-:Y:S02]  /*2570*/  VOTE.ANY R70, PT, P2 ;  /* 0x0000000000467806 */ /* 0x000fe400010e0100 */
[----:B------:R-:W-:Y:S02]  /*2580*/  @!P1 LOP3.LUT R68, RZ, R68, RZ, 0x33, !PT ;  /* 0x00000044ff449212 */ /* 0x000fe400078e33ff */
[----:B------:R-:W-:Y:S02]  /*2590*/  VOTE.ANY R72, PT, P3 ;  /* 0x0000000000487806 */ /* 0x000fe400018e0100 */
[----:B------:R-:W-:Y:S02]  /*25a0*/  @!P2 LOP3.LUT R70, RZ, R70, RZ, 0x33, !PT ;  /* 0x00000046ff46a212 */ /* 0x000fe400078e33ff */
[----:B------:R-:W-:-:S02]  /*25b0*/  LOP3.LUT R63, R68, R63, RZ, 0xc0, !PT ;  /* 0x0000003f443f7212 */ /* 0x000fc400078ec0ff */
[----:B------:R-:W-:Y:S02]  /*25c0*/  @!P3 LOP3.LUT R72, RZ, R72, RZ, 0x33, !PT ;  /* 0x00000048ff48b212 */ /* 0x000fe400078e33ff */
[----:B------:R-:W-:Y:S02]  /*25d0*/  LOP3.LUT R63, R70, R63, RZ, 0xc0, !PT ;  /* 0x0000003f463f7212 */ /* 0x000fe400078ec0ff */
[----:B------:R-:W-:Y:S02]  /*25e0*/  VOTE.ANY R68, PT, P4 ;  /* 0x0000000000447806 */ /* 0x000fe400020e0100 */
[----:B------:R-:W-:Y:S02]  /*25f0*/  LOP3.LUT P0, RZ, R39, 0x80, RZ, 0xc0, !PT ;  /* 0x0000008027ff7812 */ /* 0x000fe4000780c0ff */
[----:B------:R-:W-:Y:S01]  /*2600*/  LOP3.LUT R63, R72, R63, RZ, 0xc0, !PT ;  /* 0x0000003f483f7212 */ /* 0x000fe200078ec0ff */
[----:B------:R-:W2:Y:S01]  /*2610*/  S2R R39, SR_LEMASK ;  /* 0x0000000000277919 */ /* 0x000ea20000003a00 */
[----:B------:R-:W-:-:S02]  /*2620*/  VOTE.ANY R70, PT, P5 ;  /* 0x0000000000467806 */ /* 0x000fc400028e0100 */
[----:B------:R-:W-:Y:S02]  /*2630*/  @!P4 LOP3.LUT R68, RZ, R68, RZ, 0x33, !PT ;  /* 0x00000044ff44c212 */ /* 0x000fe400078e33ff */
[----:B------:R-:W-:Y:S02]  /*2640*/  @!P5 LOP3.LUT R70, RZ, R70, RZ, 0x33, !PT ;  /* 0x00000046ff46d212 */ /* 0x000fe400078e33ff */
[----:B------:R-:W-:Y:S02]  /*2650*/  LOP3.LUT R63, R68, R63, RZ, 0xc0, !PT ;  /* 0x0000003f443f7212 */ /* 0x000fe400078ec0ff */
[----:B------:R-:W-:Y:S02]  /*2660*/  VOTE.ANY R68, PT, P6 ;  /* 0x0000000000447806 */ /* 0x000fe400030e0100 */
[----:B------:R-:W-:Y:S02]  /*2670*/  LOP3.LUT R63, R70, R63, RZ, 0xc0, !PT ;  /* 0x0000003f463f7212 */ /* 0x000fe400078ec0ff */
[----:B------:R-:W-:-:S02]  /*2680*/  VOTE.ANY R70, PT, P0 ;  /* 0x0000000000467806 */ /* 0x000fc400000e0100 */
[----:B------:R-:W-:Y:S02]  /*2690*/  @!P6 LOP3.LUT R68, RZ, R68, RZ, 0x33, !PT ;  /* 0x00000044ff44e212 */ /* 0x000fe400078e33ff */
[----:B------:R-:W-:Y:S02]  /*26a0*/  @!P0 LOP3.LUT R70, RZ, R70, RZ, 0x33, !PT ;  /* 0x00000046ff468212 */ /* 0x000fe400078e33ff */
[----:B------:R-:W-:-:S04]  /*26b0*/  LOP3.LUT R63, R68, R63, RZ, 0xc0, !PT ;  /* 0x0000003f443f7212 */ /* 0x000fc800078ec0ff */
[----:B------:R-:W-:Y:S01]  /*26c0*/  LOP3.LUT R70, R70, R63, RZ, 0xc0, !PT ;  /* 0x0000003f46467212 */ /* 0x000fe200078ec0ff */
[----:B------:R-:W-:-:S03]  /*26d0*/  IMAD.MOV.U32 R63, RZ, RZ, RZ ;  /* 0x000000ffff3f7224 */ /* 0x000fc600078e00ff */
[----:B------:R-:W3:Y:S01]  /*26e0*/  FLO.U32 R67, R70 ;  /* 0x0000004600437300 */ /* 0x000ee200000e0000 */
[----:B--2---:R-:W-:-:S07]  /*26f0*/  LOP3.LUT R68, R39, R70, RZ, 0xc0, !PT ;  /* 0x0000004627447212 */ /* 0x004fce00078ec0ff */
[----:B------:R-:W2:Y:S01]  /*2700*/  POPC R68, R68 ;  /* 0x0000004400447309 */ /* 0x000ea20000000000 */
[----:B---3--:R-:W-:-:S13]  /*2710*/  ISETP.NE.AND P0, PT, R0, R67, PT ;  /* 0x000000430000720c */ /* 0x008fda0003f05270 */
[----:B--2---:R-:W-:Y:S05]  /*2720*/  @P0 BRA `(.L_x_30) ;  /* 0x0000000000040947 */ /* 0x004fea0003800000 */
[----:B------:R2:W3:Y:S02]  /*2730*/  ATOMS.ADD R63, [R59], R68 ;  /* 0x000000443b3f738c */ /* 0x0004e40000000000 */
.L_x_30:
[----:B------:R-:W-:Y:S05]  /*2740*/  BSYNC.RECONVERGENT B0 ;  /* 0x0000000000007941 */ /* 0x000fea0003800200 */
.L_x_29:
[----:B------:R-:W-:Y:S01]  /*2750*/  R2P PR, R66, 0x7f ;  /* 0x0000007f42007804 */ /* 0x000fe20000000000 */
[----:B------:R-:W-:Y:S01]  /*2760*/  BSSY.RECONVERGENT B0, `(.L_x_31) ;  /* 0x0000021000007945 */ /* 0x000fe20003800200 */
[----:B------:R-:W-:-:S11]  /*2770*/  IMAD.MOV.U32 R65, RZ, RZ, RZ ;  /* 0x000000ffff417224 */ /* 0x000fd600078e00ff */
[----:B--2---:R-:W-:Y:S02]  /*2780*/  VOTE.ANY R59, PT, P0 ;  /* 0x00000000003b7806 */ /* 0x004fe400000e0100 */
[----:B------:R-:W-:Y:S02]  /*2790*/  VOTE.ANY R70, PT, P1 ;  /* 0x0000000000467806 */ /* 0x000fe400008e0100 */
[----:B------:R-:W-:Y:S02]  /*27a0*/  @!P0 LOP3.LUT R59, RZ, R59, RZ, 0x33, !PT ;  /* 0x0000003bff3b8212 */ /* 0x000fe400078e33ff */
[----:B------:R-:W-:Y:S02]  /*27b0*/  @!P1 LOP3.LUT R70, RZ, R70, RZ, 0x33, !PT ;  /* 0x00000046ff469212 */ /* 0x000fe400078e33ff */
[----:B------:R-:W-:Y:S02]  /*27c0*/  VOTE.ANY R72, PT, P2 ;  /* 0x0000000000487806 */ /* 0x000fe400010e0100 */
[----:B------:R-:W-:-:S02]  /*27d0*/  LOP3.LUT R59, R70, R59, RZ, 0xc0, !PT ;  /* 0x0000003b463b7212 */ /* 0x000fc400078ec0ff */
[----:B------:R-:W-:Y:S02]  /*27e0*/  @!P2 LOP3.LUT R72, RZ, R72, RZ, 0x33, !PT ;  /* 0x00000048ff48a212 */ /* 0x000fe400078e33ff */
[----:B------:R-:W-:Y:S02]  /*27f0*/  VOTE.ANY R70, PT, P3 ;  /* 0x0000000000467806 */ /* 0x000fe400018e0100 */
[----:B------:R-:W-:Y:S02]  /*2800*/  LOP3.LUT P0, RZ, R66, 0x80, RZ, 0xc0, !PT ;  /* 0x0000008042ff7812 */ /* 0x000fe4000780c0ff */
[----:B------:R-:W-:Y:S02]  /*2810*/  LOP3.LUT R59, R72, R59, RZ, 0xc0, !PT ;  /* 0x0000003b483b7212 */ /* 0x000fe400078ec0ff */
[----:B------:R-:W-:Y:S02]  /*2820*/  VOTE.ANY R66, PT, P4 ;  /* 0x0000000000427806 */ /* 0x000fe400020e0100 */
[----:B------:R-:W-:-:S02]  /*2830*/  @!P3 LOP3.LUT R70, RZ, R70, RZ, 0x33, !PT ;  /* 0x00000046ff46b212 */ /* 0x000fc400078e33ff */
[----:B------:R-:W-:Y:S02]  /*2840*/  @!P4 LOP3.LUT R66, RZ, R66, RZ, 0x33, !PT ;  /* 0x00000042ff42c212 */ /* 0x000fe400078e33ff */
[----:B------:R-:W-:Y:S02]  /*2850*/  LOP3.LUT R59, R70, R59, RZ, 0xc0, !PT ;  /* 0x0000003b463b7212 */ /* 0x000fe400078ec0ff */
[----:B------:R-:W-:Y:S02]  /*2860*/  VOTE.ANY R70, PT, P5 ;  /* 0x0000000000467806 */ /* 0x000fe400028e0100 */
[----:B------:R-:W-:Y:S02]  /*2870*/  LOP3.LUT R59, R66, R59, RZ, 0xc0, !PT ;  /* 0x0000003b423b7212 */ /* 0x000fe400078ec0ff */
[----:B------:R-:W-:Y:S02]  /*2880*/  VOTE.ANY R66, PT, P6 ;  /* 0x0000000000427806 */ /* 0x000fe400030e0100 */
[----:B------:R-:W-:-:S02]  /*2890*/  @!P5 LOP3.LUT R70, RZ, R70, RZ, 0x33, !PT ;  /* 0x00000046ff46d212 */ /* 0x000fc400078e33ff */
[----:B------:R-:W-:Y:S02]  /*28a0*/  VOTE.ANY R72, PT, P0 ;  /* 0x0000000000487806 */ /* 0x000fe400000e0100 */
[----:B------:R-:W-:Y:S02]  /*28b0*/  @!P6 LOP3.LUT R66, RZ, R66, RZ, 0x33, !PT ;  /* 0x00000042ff42e212 */ /* 0x000fe400078e33ff */
[----:B------:R-:W-:Y:S02]  /*28c0*/  LOP3.LUT R59, R70, R59, RZ, 0xc0, !PT ;  /* 0x0000003b463b7212 */ /* 0x000fe400078ec0ff */
[----:B------:R-:W-:Y:S02]  /*28d0*/  @!P0 LOP3.LUT R72, RZ, R72, RZ, 0x33, !PT ;  /* 0x00000048ff488212 */ /* 0x000fe400078e33ff */
[----:B------:R-:W-:-:S04]  /*28e0*/  LOP3.LUT R59, R66, R59, RZ, 0xc0, !PT ;  /* 0x0000003b423b7212 */ /* 0x000fc800078ec0ff */
[----:B------:R-:W-:Y:S02]  /*28f0*/  LOP3.LUT R72, R72, R59, RZ, 0xc0, !PT ;  /* 0x0000003b48487212 */ /* 0x000fe400078ec0ff */
[----:B---3--:R2:W3:Y:S02]  /*2900*/  SHFL.IDX PT, R59, R63, R67, 0x1f ;  /* 0x00001f433f3b7589 */ /* 0x0084e400000e0000 */
[----:B------:R-:W4:Y:S01]  /*2910*/  FLO.U32 R69, R72 ;  /* 0x0000004800457300 */ /* 0x000f2200000e0000 */
[----:B------:R-:W-:-:S07]  /*2920*/  LOP3.LUT R66, R39, R72, RZ, 0xc0, !PT ;  /* 0x0000004827427212 */ /* 0x000fce00078ec0ff */
[----:B------:R-:W0:Y:S01]  /*2930*/  POPC R66, R66 ;  /* 0x0000004200427309 */ /* 0x000e220000000000 */
[----:B----4-:R-:W-:-:S13]  /*2940*/  ISETP.NE.AND P0, PT, R0, R69, PT ;  /* 0x000000450000720c */ /* 0x010fda0003f05270 */
[----:B0-23--:R-:W-:Y:S05]  /*2950*/  @P0 BRA `(.L_x_32) ;  /* 0x0000000000040947 */ /* 0x00dfea0003800000 */
[----:B------:R0:W2:Y:S02]  /*2960*/  ATOMS.ADD R65, [R57], R66 ;  /* 0x000000423941738c */ /* 0x0000a40000000000 */
.L_x_32:
[----:B------:R-:W-:Y:S05]  /*2970*/  BSYNC.RECONVERGENT B0 ;  /* 0x0000000000007941 */ /* 0x000fea0003800200 */
.L_x_31:
[----:B------:R-:W-:Y:S01]  /*2980*/  R2P PR, R64, 0x7f ;  /* 0x0000007f40007804 */ /* 0x000fe20000000000 */
[----:B------:R-:W-:Y:S01]  /*2990*/  BSSY.RECONVERGENT B0, `(.L_x_33) ;  /* 0x0000022000007945 */ /* 0x000fe20003800200 */
[----:B------:R-:W-:-:S11]  /*29a0*/  IMAD.MOV.U32 R67, RZ, RZ, RZ ;  /* 0x000000ffff437224 */ /* 0x000fd600078e00ff */
[----:B0-----:R-:W-:Y:S02]  /*29b0*/  VOTE.ANY R57, PT, P0 ;  /* 0x0000000000397806 */ /* 0x001fe400000e0100 */
[----:B------:R-:W-:Y:S02]  /*29c0*/  VOTE.ANY R70, PT, P1 ;  /* 0x0000000000467806 */ /* 0x000fe400008e0100 */
[----:B------:R-:W-:Y:S02]  /*29d0*/  @!P0 LOP3.LUT R57, RZ, R57, RZ, 0x33, !PT ;  /* 0x00000039ff398212 */ /* 0x000fe400078e33ff */
[----:B------:R-:W-:Y:S02]  /*29e0*/  VOTE.ANY R72, PT, P2 ;  /* 0x0000000000487806 */ /* 0x000fe400010e0100 */
[----:B------:R-:W-:Y:S02]  /*29f0*/  @!P1 LOP3.LUT R70, RZ, R70, RZ, 0x33, !PT ;  /* 0x00000046ff469212 */ /* 0x000fe400078e33ff */
[----:B------:R-:W-:-:S02]  /*2a00*/  @!P2 LOP3.LUT R72, RZ, R72, RZ, 0x33, !PT ;  /* 0x00000048ff48a212 */ /* 0x000fc400078e33ff */
[----:B------:R-:W-:Y:S02]  /*2a10*/  LOP3.LUT R57, R70, R57, RZ, 0xc0, !PT ;  /* 0x0000003946397212 */ /* 0x000fe400078ec0ff */
[----:B------:R-:W-:Y:S02]  /*2a20*/  VOTE.ANY R70, PT, P3 ;  /* 0x0000000000467806 */ /* 0x000fe400018e0100 */
[----:B------:R-:W-:Y:S02]  /*2a30*/  LOP3.LUT R57, R72, R57, RZ, 0xc0, !PT ;  /* 0x0000003948397212 */ /* 0x000fe400078ec0ff */
[----:B------:R-:W-:Y:S02]  /*2a40*/  LOP3.LUT P0, RZ, R64, 0x80, RZ, 0xc0, !PT ;  /* 0x0000008040ff7812 */ /* 0x000fe4000780c0ff */
        /* <DEDUP_REMOVED lines=14> */
[----:B--2---:R0:W2:Y:S02]  /*2b30*/  SHFL.IDX PT, R57, R65, R69, 0x1f ;  /* 0x00001f4541397589 */ /* 0x0040a400000e0000 */
[----:B------:R-:W3:Y:S01]  /*2b40*/  FLO.U32 R72, R74 ;  /* 0x0000004a00487300 */ /* 0x000ee200000e0000 */
[----:B------:R-:W-:-:S07]  /*2b50*/  LOP3.LUT R63, R39, R74, RZ, 0xc0, !PT ;  /* 0x0000004a273f7212 */ /* 0x000fce00078ec0ff */
[----:B------:R-:W4:Y:S01]  /*2b60*/  POPC R63, R63 ;  /* 0x0000003f003f7309 */ /* 0x000f220000000000 */
[----:B---3--:R-:W-:-:S13]  /*2b70*/  ISETP.NE.AND P0, PT, R0, R72, PT ;  /* 0x000000480000720c */ /* 0x008fda0003f05270 */
[----:B0-2-4-:R-:W-:Y:S05]  /*2b80*/  @P0 BRA `(.L_x_34) ;  /* 0x0000000000080947 */ /* 0x015fea0003800000 */
[----:B------:R-:W-:-:S05]  /*2b90*/  IMAD R64, R64, 0x4, R51 ;  /* 0x0000000440407824 */ /* 0x000fca00078e0233 */
[----:B------:R0:W2:Y:S02]  /*2ba0*/  ATOMS.ADD R67, [R64], R63 ;  /* 0x0000003f4043738c */ /* 0x0000a40000000000 */
.L_x_34:
[----:B------:R-:W-:Y:S05]  /*2bb0*/  BSYNC.RECONVERGENT B0 ;  /* 0x0000000000007941 */ /* 0x000fea0003800200 */
.L_x_33:
[----:B------:R-:W-:Y:S01]  /*2bc0*/  R2P PR, R60, 0x7f ;  /* 0x0000007f3c007804 */ /* 0x000fe20000000000 */
[----:B------:R-:W-:-:S12]  /*2bd0*/  BSSY.RECONVERGENT B0, `(.L_x_35) ;  /* 0x0000022000007945 */ /* 0x000fd80003800200 */
        /* <DEDUP_REMOVED lines=22> */
[----:B------:R-:W-:Y:S01]  /*2d40*/  LOP3.LUT R64, R69, R64, RZ, 0xc0, !PT ;  /* 0x0000004045407212 */ /* 0x000fe200078ec0ff */
[----:B------:R-:W-:-:S03]  /*2d50*/  IMAD.MOV.U32 R69, RZ, RZ, RZ ;  /* 0x000000ffff457224 */ /* 0x000fc600078e00ff */
        /* <DEDUP_REMOVED lines=9> */
.L_x_36:
[----:B------:R-:W-:Y:S05]  /*2df0*/  BSYNC.RECONVERGENT B0 ;  /* 0x0000000000007941 */ /* 0x000fea0003800200 */
.L_x_35:
        /* <DEDUP_REMOVED lines=35> */
.L_x_38:
[----:B------:R-:W-:Y:S05]  /*3030*/  BSYNC.RECONVERGENT B0 ;  /* 0x0000000000007941 */ /* 0x000fea0003800200 */
.L_x_37:
        /* <DEDUP_REMOVED lines=35> */
.L_x_40:
[----:B------:R-:W-:Y:S05]  /*3270*/  BSYNC.RECONVERGENT B0 ;  /* 0x0000000000007941 */ /* 0x000fea0003800200 */
.L_x_39:
[----:B------:R-:W-:Y:S01]  /*3280*/  R2P PR, R62, 0x7f ;  /* 0x0000007f3e007804 */ /* 0x000fe20000000000 */
[----:B------:R-:W-:-:S12]  /*3290*/  BSSY.RECONVERGENT B0, `(.L_x_41) ;  /* 0x0000021000007945 */ /* 0x000fd80003800200 */
[----:B------:R-:W-:Y:S02]  /*32a0*/  VOTE.ANY R51, PT, P0 ;  /* 0x0000000000337806 */ /* 0x000fe400000e0100 */
[----:B0-----:R-:W-:Y:S02]  /*32b0*/  VOTE.ANY R52, PT, P1 ;  /* 0x0000000000347806 */ /* 0x001fe400008e0100 */
        /* <DEDUP_REMOVED lines=19> */
[----:B------:R-:W-:Y:S01]  /*33f0*/  @!P0 LOP3.LUT R70, RZ, R70, RZ, 0x33, !PT ;  /* 0x00000046ff468212 */ /* 0x000fe200078e33ff */
[----:B--2---:R0:W2:Y:S01]  /*3400*/  SHFL.IDX PT, R52, R72, R73, 0x1f ;  /* 0x00001f4948347589 */ /* 0x0040a200000e0000 */
[----:B------:R-:W-:-:S04]  /*3410*/  LOP3.LUT R51, R62, R51, RZ, 0xc0, !PT ;  /* 0x000000333e337212 */ /* 0x000fc800078ec0ff */
[----:B------:R-:W-:Y:S01]  /*3420*/  LOP3.LUT R70, R70, R51, RZ, 0xc0, !PT ;  /* 0x0000003346467212 */ /* 0x000fe200078ec0ff */
[----:B------:R-:W-:-:S03]  /*3430*/  IMAD.MOV.U32 R51, RZ, RZ, RZ ;  /* 0x000000ffff337224 */ /* 0x000fc600078e00ff */
[----:B------:R-:W3:Y:S01]  /*3440*/  FLO.U32 R71, R70 ;  /* 0x0000004600477300 */ /* 0x000ee200000e0000 */
[----:B------:R-:W-:-:S07]  /*3450*/  LOP3.LUT R62, R39, R70, RZ, 0xc0, !PT ;  /* 0x00000046273e7212 */ /* 0x000fce00078ec0ff */
[----:B------:R-:W4:Y:S01]  /*3460*/  POPC R62, R62 ;  /* 0x0000003e003e7309 */ /* 0x000f220000000000 */
[----:B---3--:R-:W-:-:S13]  /*3470*/  ISETP.NE.AND P0, PT, R0, R71, PT ;  /* 0x000000470000720c */ /* 0x008fda0003f05270 */
[----:B0-2-4-:R-:W-:Y:S05]  /*3480*/  @P0 BRA `(.L_x_42) ;  /* 0x0000000000040947 */ /* 0x015fea0003800000 */
[----:B------:R0:W2:Y:S02]  /*3490*/  ATOMS.ADD R51, [R55], R62 ;  /* 0x0000003e3733738c */ /* 0x0000a40000000000 */
.L_x_42:
[----:B------:R-:W-:Y:S05]  /*34a0*/  BSYNC.RECONVERGENT B0 ;  /* 0x0000000000007941 */ /* 0x000fea0003800200 */
.L_x_41:
[----:B------:R-:W-:Y:S01]  /*34b0*/  R2P PR, R58, 0x7f ;  /* 0x0000007f3a007804 */ /* 0x000fe20000000000 */
[----:B--2---:R2:W3:Y:S01]  /*34c0*/  SHFL.IDX PT, R51, R51, R71, 0x1f ;  /* 0x00001f4733337589 */ /* 0x0044e200000e0000 */
[----:B------:R-:W-:Y:S11]  /*34d0*/  BSSY.RECONVERGENT B0, `(.L_x_43) ;  /* 0x0000020000007945 */ /* 0x000ff60003800200 */
[----:B01----:R-:W-:-:S02]  /*34e0*/  VOTE.ANY R55, PT, P0 ;  /* 0x0000000000377806 */ /* 0x003fc400000e0100 */
[----:B------:R-:W-:Y:S02]  /*34f0*/  VOTE.ANY R70, PT, P1 ;  /* 0x0000000000467806 */ /* 0x000fe400008e0100 */
[----:B------:R-:W-:Y:S02]  /*3500*/  @!P0 LOP3.LUT R55, RZ, R55, RZ, 0x33, !PT ;  /* 0x00000037ff378212 */ /* 0x000fe400078e33ff */
[----:B------:R-:W-:Y:S02]  /*3510*/  @!P1 LOP3.LUT R70, RZ, R70, RZ, 0x33, !PT ;  /* 0x00000046ff469212 */ /* 0x000fe400078e33ff */
[----:B------:R-:W-:Y:S02]  /*3520*/  VOTE.ANY R72, PT, P2 ;  /* 0x0000000000487806 */ /* 0x000fe400010e0100 */
[----:B------:R-:W-:Y:S02]  /*3530*/  LOP3.LUT R55, R70, R55, RZ, 0xc0, !PT ;  /* 0x0000003746377212 */ /* 0x000fe400078ec0ff */
[----:B------:R-:W-:-:S02]  /*3540*/  @!P2 LOP3.LUT R72, RZ, R72, RZ, 0x33, !PT ;  /* 0x00000048ff48a212 */ /* 0x000fc400078e33ff */
[----:B------:R-:W-:Y:S02]  /*3550*/  VOTE.ANY R70, PT, P3 ;  /* 0x0000000000467806 */ /* 0x000fe400018e0100 */
[----:B------:R-:W-:Y:S02]  /*3560*/  LOP3.LUT P0, RZ, R58, 0x80, RZ, 0xc0, !PT ;  /* 0x000000803aff7812 */ /* 0x000fe4000780c0ff */
[----:B------:R-:W-:Y:S02]  /*3570*/  LOP3.LUT R55, R72, R55, RZ, 0xc0, !PT ;  /* 0x0000003748377212 */ /* 0x000fe400078ec0ff */
[----:B------:R-:W-:Y:S02]  /*3580*/  VOTE.ANY R58, PT, P4 ;  /* 0x00000000003a7806 */ /* 0x000fe400020e0100 */
[----:B------:R-:W-:Y:S02]  /*3590*/  @!P3 LOP3.LUT R70, RZ, R70, RZ, 0x33, !PT ;  /* 0x00000046ff46b212 */ /* 0x000fe400078e33ff */
[----:B------:R-:W-:-:S02]  /*35a0*/  @!P4 LOP3.LUT R58, RZ, R58, RZ, 0x33, !PT ;  /* 0x0000003aff3ac212 */ /* 0x000fc400078e33ff */
[----:B------:R-:W-:Y:S02]  /*35b0*/  LOP3.LUT R55, R70, R55, RZ, 0xc0, !PT ;  /* 0x0000003746377212 */ /* 0x000fe400078ec0ff */
[----:B------:R-:W-:Y:S02]  /*35c0*/  VOTE.ANY R70, PT, P5 ;  /* 0x0000000000467806 */ /* 0x000fe400028e0100 */
[----:B------:R-:W-:Y:S02]  /*35d0*/  LOP3.LUT R55, R58, R55, RZ, 0xc0, !PT ;  /* 0x000000373a377212 */ /* 0x000fe400078ec0ff */
[----:B------:R-:W-:Y:S02]  /*35e0*/  VOTE.ANY R58, PT, P6 ;  /* 0x00000000003a7806 */ /* 0x000fe400030e0100 */
[----:B------:R-:W-:Y:S02]  /*35f0*/  @!P5 LOP3.LUT R70, RZ, R70, RZ, 0x33, !PT ;  /* 0x00000046ff46d212 */ /* 0x000fe400078e33ff */
[----:B------:R-:W-:-:S02]  /*3600*/  VOTE.ANY R72, PT, P0 ;  /* 0x0000000000487806 */ /* 0x000fc400000e0100 */
[----:B------:R-:W-:Y:S02]  /*3610*/  @!P6 LOP3.LUT R58, RZ, R58, RZ, 0x33, !PT ;  /* 0x0000003aff3ae212 */ /* 0x000fe400078e33ff */
[----:B------:R-:W-:Y:S01]  /*3620*/  LOP3.LUT R55, R70, R55, RZ, 0xc0, !PT ;  /* 0x0000003746377212 */ /* 0x000fe200078ec0ff */
[----:B------:R-:W-:Y:S01]  /*3630*/  IMAD.MOV.U32 R70, RZ, RZ, RZ ;  /* 0x000000ffff467224 */ /* 0x000fe200078e00ff */
[----:B------:R-:W-:Y:S02]  /*3640*/  @!P0 LOP3.LUT R72, RZ, R72, RZ, 0x33, !PT ;  /* 0x00000048ff488212 */ /* 0x000fe400078e33ff */
[----:B------:R-:W-:-:S04]  /*3650*/  LOP3.LUT R55, R58, R55, RZ, 0xc0, !PT ;  /* 0x000000373a377212 */ /* 0x000fc800078ec0ff */
[----:B------:R-:W-:-:S04]  /*3660*/  LOP3.LUT R72, R72, R55, RZ, 0xc0, !PT ;  /* 0x0000003748487212 */ /* 0x000fc800078ec0ff */
[----:B------:R-:W0:Y:S01]  /*3670*/  FLO.U32 R73, R72 ;  /* 0x0000004800497300 */ /* 0x000e2200000e0000 */
[----:B------:R-:W-:-:S07]  /*3680*/  LOP3.LUT R58, R39, R72, RZ, 0xc0, !PT ;  /* 0x00000048273a7212 */ /* 0x000fce00078ec0ff */
[----:B------:R-:W1:Y:S01]  /*3690*/  POPC R58, R58 ;  /* 0x0000003a003a7309 */ /* 0x000e620000000000 */
[----:B0-----:R-:W-:-:S13]  /*36a0*/  ISETP.NE.AND P0, PT, R0, R73, PT ;  /* 0x000000490000720c */ /* 0x001fda0003f05270 */
[----:B-123--:R-:W-:Y:S05]  /*36b0*/  @P0 BRA `(.L_x_44) ;  /* 0x0000000000040947 */ /* 0x00efea0003800000 */
[----:B------:R0:W1:Y:S02]  /*36c0*/  ATOMS.ADD R70, [R53], R58 ;  /* 0x0000003a3546738c */ /* 0x0000640000000000 */
.L_x_44:
[----:B------:R-:W-:Y:S05]  /*36d0*/  BSYNC.RECONVERGENT B0 ;  /* 0x0000000000007941 */ /* 0x000fea0003800200 */
.L_x_43:
[----:B------:R-:W-:Y:S01]  /*36e0*/  R2P PR, R54, 0x7f ;  /* 0x0000007f36007804 */ /* 0x000fe20000000000 */
[----:B------:R-:W-:Y:S01]  /*36f0*/  BSSY.RECONVERGENT B0, `(.L_x_45) ;  /* 0x0000021000007945 */ /* 0x000fe20003800200 */
[----:B------:R-:W-:-:S11]  /*3700*/  IMAD.MOV.U32 R71, RZ, RZ, RZ ;  /* 0x000000ffff477224 */ /* 0x000fd600078e00ff */
[----:B0-----:R-:W-:Y:S02]  /*3710*/  VOTE.ANY R53, PT, P0 ;  /* 0x0000000000357806 */ /* 0x001fe400000e0100 */
        /* <DEDUP_REMOVED lines=23> */
[----:B-1----:R0:W1:Y:S02]  /*3890*/  SHFL.IDX PT, R53, R70, R73, 0x1f ;  /* 0x00001f4946357589 */ /* 0x00206400000e0000 */
[----:B------:R-:W2:Y:S01]  /*38a0*/  FLO.U32 R72, R74 ;  /* 0x0000004a00487300 */ /* 0x000ea200000e0000 */
[----:B------:R-:W-:-:S07]  /*38b0*/  LOP3.LUT R55, R39, R74, RZ, 0xc0, !PT ;  /* 0x0000004a27377212 */ /* 0x000fce00078ec0ff */
[----:B------:R-:W3:Y:S01]  /*38c0*/  POPC R55, R55 ;  /* 0x0000003700377309 */ /* 0x000ee20000000000 */
[----:B--2---:R-:W-:-:S13]  /*38d0*/  ISETP.NE.AND P0, PT, R0, R72, PT ;  /* 0x000000480000720c */ /* 0x004fda0003f05270 */
[----:B01-3--:R-:W-:Y:S05]  /*38e0*/  @P0 BRA `(.L_x_46) ;  /* 0x0000000000040947 */ /* 0x00bfea0003800000 */
[----:B------:R0:W1:Y:S02]  /*38f0*/  ATOMS.ADD R71, [R50], R55 ;  /* 0x000000373247738c */ /* 0x0000640000000000 */
.L_x_46:
[----:B------:R-:W-:Y:S05]  /*3900*/  BSYNC.RECONVERGENT B0 ;  /* 0x0000000000007941 */ /* 0x000fea0003800200 */
.L_x_45:
[----:B------:R-:W-:Y:S01]  /*3910*/  R2P PR, R49, 0x7f ;  /* 0x0000007f31007804 */ /* 0x000fe20000000000 */
[----:B------:R-:W-:-:S12]  /*3920*/  BSSY.RECONVERGENT B0, `(.L_x_47) ;  /* 0x0000021000007945 */ /* 0x000fd80003800200 */
        /* <DEDUP_REMOVED lines=32> */
.L_x_48:
[----:B------:R-:W-:Y:S05]  /*3b30*/  BSYNC.RECONVERGENT B0 ;  /* 0x0000000000007941 */ /* 0x000fea0003800200 */
.L_x_47:
[----:B------:R-:W-:Y:S01]  /*3b40*/  R2P PR, R36, 0x7f ;  /* 0x0000007f24007804 */ /* 0x000fe20000000000 */
[----:B-1----:R1:W2:Y:S01]  /*3b50*/  SHFL.IDX PT, R49, R49, R73, 0x1f ;  /* 0x00001f4931317589 */ /* 0x0022a200000e0000 */
[----:B------:R-:W-:Y:S11]  /*3b60*/  BSSY.RECONVERGENT B0, `(.L_x_49) ;  /* 0x0000020000007945 */ /* 0x000ff60003800200 */
[----:B0-----:R-:W-:-:S02]  /*3b70*/  VOTE.ANY R43, PT, P0 ;  /* 0x00000000002b7806 */ /* 0x001fc400000e0100 */
        /* <DEDUP_REMOVED lines=19> */
[----:B------:R-:W-:Y:S02]  /*3cb0*/  LOP3.LUT R43, R70, R43, RZ, 0xc0, !PT ;  /* 0x0000002b462b7212 */ /* 0x000fe400078ec0ff */
[----:B------:R-:W-:Y:S02]  /*3cc0*/  @!P0 LOP3.LUT R72, RZ, R72, RZ, 0x33, !PT ;  /* 0x00000048ff488212 */ /* 0x000fe400078e33ff */
[----:B------:R-:W-:-:S04]  /*3cd0*/  LOP3.LUT R43, R36, R43, RZ, 0xc0, !PT ;  /* 0x0000002b242b7212 */ /* 0x000fc800078ec0ff */
[----:B------:R-:W-:Y:S01]  /*3ce0*/  LOP3.LUT R72, R72, R43, RZ, 0xc0, !PT ;  /* 0x0000002b48487212 */ /* 0x000fe200078ec0ff */
[----:B------:R-:W-:-:S03]  /*3cf0*/  IMAD.MOV.U32 R43, RZ, RZ, RZ ;  /* 0x000000ffff2b7224 */ /* 0x000fc600078e00ff */
[----:B------:R-:W0:Y:S01]  /*3d00*/  FLO.U32 R70, R72 ;  /* 0x0000004800467300 */ /* 0x000e2200000e0000 */
[----:B------:R-:W-:-:S07]  /*3d10*/  LOP3.LUT R36, R39, R72, RZ, 0xc0, !PT ;  /* 0x0000004827247212 */ /* 0x000fce00078ec0ff */
[----:B------:R1:W3:Y:S01]  /*3d20*/  POPC R74, R36 ;  /* 0x00000024004a7309 */ /* 0x0002e20000000000 */
[----:B0-----:R-:W-:-:S13]  /*3d30*/  ISETP.NE.AND P0, PT, R0, R70, PT ;  /* 0x000000460000720c */ /* 0x001fda0003f05270 */
[----:B-123--:R-:W-:Y:S05]  /*3d40*/  @P0 BRA `(.L_x_50) ;  /* 0x0000000000040947 */ /* 0x00efea0003800000 */
[----:B------:R0:W1:Y:S02]  /*3d50*/  ATOMS.ADD R43, [R44], R74 ;  /* 0x0000004a2c2b738c */ /* 0x0000640000000000 */
.L_x_50:
[----:B------:R-:W-:Y:S05]  /*3d60*/  BSYNC.RECONVERGENT B0 ;  /* 0x0000000000007941 */ /* 0x000fea0003800200 */
.L_x_49:
[----:B------:R-:W-:Y:S01]  /*3d70*/  R2P PR, R38, 0x7f ;  /* 0x0000007f26007804 */ /* 0x000fe20000000000 */
[----:B-1----:R1:W2:Y:S01]  /*3d80*/  SHFL.IDX PT, R43, R43, R70, 0x1f ;  /* 0x00001f462b2b7589 */ /* 0x0022a200000e0000 */
[----:B------:R-:W-:Y:S01]  /*3d90*/  BSSY.RECONVERGENT B0, `(.L_x_51) ;  /* 0x0000020000007945 */ /* 0x000fe20003800200 */
[----:B0-----:R-:W-:-:S10]  /*3da0*/  IMAD.MOV.U32 R44, RZ, RZ, RZ ;  /* 0x000000ffff2c7224 */ /* 0x001fd400078e00ff */
[----:B------:R-:W-:Y:S02]  /*3db0*/  VOTE.ANY R36, PT, P0 ;  /* 0x0000000000247806 */ /* 0x000fe400000e0100 */
        /* <DEDUP_REMOVED lines=22> */
[----:B------:R-:W-:-:S04]  /*3f20*/  LOP3.LUT R36, R75, R36, RZ, 0xc0, !PT ;  /* 0x000000244b247212 */ /* 0x000fc800078ec0ff */
[----:B------:R-:W0:Y:S01]  /*3f30*/  FLO.U32 R75, R36 ;  /* 0x00000024004b7300 */ /* 0x000e2200000e0000 */
[----:B------:R-:W-:-:S07]  /*3f40*/  LOP3.LUT R38, R39, R36, RZ, 0xc0, !PT ;  /* 0x0000002427267212 */ /* 0x000fce00078ec0ff */
[----:B------:R1:W3:Y:S01]  /*3f50*/  POPC R72, R38 ;  /* 0x0000002600487309 */ /* 0x0002e20000000000 */
[----:B0-----:R-:W-:-:S13]  /*3f60*/  ISETP.NE.AND P0, PT, R0, R75, PT ;  /* 0x0000004b0000720c */ /* 0x001fda0003f05270 */
[----:B-123--:R-:W-:Y:S05]  /*3f70*/  @P0 BRA `(.L_x_52) ;  /* 0x0000000000040947 */ /* 0x00efea0003800000 */
[----:B------:R0:W1:Y:S02]  /*3f80*/  ATOMS.ADD R44, [R45], R72 ;  /* 0x000000482d2c738c */ /* 0x0000640000000000 */
.L_x_52:
[----:B------:R-:W-:Y:S05]  /*3f90*/  BSYNC.RECONVERGENT B0 ;  /* 0x0000000000007941 */ /* 0x000fea0003800200 */
.L_x_51:
[----:B------:R-:W-:Y:S01]  /*3fa0*/  R2P PR, R40, 0x7f ;  /* 0x0000007f28007804 */ /* 0x000fe20000000000 */
[----:B-1----:R1:W2:Y:S01]  /*3fb0*/  SHFL.IDX PT, R44, R44, R75, 0x1f ;  /* 0x00001f4b2c2c7589 */ /* 0x0022a200000e0000 */
[----:B------:R-:W-:Y:S11]  /*3fc0*/  BSSY.RECONVERGENT B0, `(.L_x_53) ;  /* 0x0000020000007945 */ /* 0x000ff60003800200 */
[----:B------:R-:W-:-:S02]  /*3fd0*/  VOTE.ANY R36, PT, P0 ;  /* 0x0000000000247806 */ /* 0x000fc400000e0100 */
[----:B0-----:R-:W-:Y:S02]  /*3fe0*/  VOTE.ANY R45, PT, P1 ;  /* 0x00000000002d7806 */ /* 0x001fe400008e0100 */
[----:B------:R-:W-:Y:S02]  /*3ff0*/  @!P0 LOP3.LUT R36, RZ, R36, RZ, 0x33, !PT ;  /* 0x00000024ff248212 */ /* 0x000fe400078e33ff */
[----:B------:R-:W-:Y:S02]  /*4000*/  VOTE.ANY R71, PT, P2 ;  /* 0x0000000000477806 */ /* 0x000fe400010e0100 */
[----:B------:R-:W-:Y:S02]  /*4010*/  @!P1 LOP3.LUT R45, RZ, R45, RZ, 0x33, !PT ;  /* 0x0000002dff2d9212 */ /* 0x000fe400078e33ff */
[----:B------:R-:W-:Y:S02]  /*4020*/  @!P2 LOP3.LUT R71, RZ, R71, RZ, 0x33, !PT ;  /* 0x00000047ff47a212 */ /* 0x000fe400078e33ff */
[----:B------:R-:W-:-:S02]  /*4030*/  LOP3.LUT R36, R45, R36, RZ, 0xc0, !PT ;  /* 0x000000242d247212 */ /* 0x000fc400078ec0ff */
[----:B------:R-:W-:Y:S02]  /*4040*/  VOTE.ANY R45, PT, P3 ;  /* 0x00000000002d7806 */ /* 0x000fe400018e0100 */
[----:B------:R-:W-:Y:S02]  /*4050*/  LOP3.LUT R36, R71, R36, RZ, 0xc0, !PT ;  /* 0x0000002447247212 */ /* 0x000fe400078ec0ff */
[----:B------:R-:W-:Y:S01]  /*4060*/  LOP3.LUT P0, RZ, R40, 0x80, RZ, 0xc0, !PT ;  /* 0x0000008028ff7812 */ /* 0x000fe2000780c0ff */
[----:B------:R-:W-:Y:S01]  /*4070*/  IMAD.MOV.U32 R40, RZ, RZ, RZ ;  /* 0x000000ffff287224 */ /* 0x000fe200078e00ff */
        /* <DEDUP_REMOVED lines=20> */
.L_x_54:
[----:B------:R-:W-:Y:S05]  /*41c0*/  BSYNC.RECONVERGENT B0 ;  /* 0x0000000000007941 */ /* 0x000fea0003800200 */
.L_x_53:
[----:B------:R-:W-:Y:S01]  /*41d0*/  R2P PR, R41, 0x7f ;  /* 0x0000007f29007804 */ /* 0x000fe20000000000 */
[----:B-1----:R1:W2:Y:S01]  /*41e0*/  SHFL.IDX PT, R40, R40, R73, 0x1f ;  /* 0x00001f4928287589 */ /* 0x0022a200000e0000 */
[----:B------:R-:W-:Y:S11]  /*41f0*/  BSSY.RECONVERGENT B0, `(.L_x_55) ;  /* 0x0000020000007945 */ /* 0x000ff60003800200 */
[----:B------:R-:W-:-:S02]  /*4200*/  VOTE.ANY R36, PT, P0 ;  /* 0x0000000000247806 */ /* 0x000fc400000e0100 */
        /* <DEDUP_REMOVED lines=21> */
[----:B------:R-:W-:Y:S01]  /*4360*/  LOP3.LUT R36, R41, R36, RZ, 0xc0, !PT ;  /* 0x0000002429247212 */ /* 0x000fe200078ec0ff */
[----:B------:R-:W-:-:S03]  /*4370*/  IMAD.MOV.U32 R41, RZ, RZ, RZ ;  /* 0x000000ffff297224 */ /* 0x000fc600078e00ff */
[----:B------:R-:W-:-:S04]  /*4380*/  LOP3.LUT R36, R71, R36, RZ, 0xc0, !PT ;  /* 0x0000002447247212 */ /* 0x000fc800078ec0ff */
[----:B0-----:R-:W0:Y:S01]  /*4390*/  FLO.U32 R46, R36 ;  /* 0x00000024002e7300 */ /* 0x001e2200000e0000 */
[----:B------:R-:W-:-:S07]  /*43a0*/  LOP3.LUT R38, R39, R36, RZ, 0xc0, !PT ;  /* 0x0000002427267212 */ /* 0x000fce00078ec0ff */
[----:B------:R-:W3:Y:S01]  /*43b0*/  POPC R38, R38 ;  /* 0x0000002600267309 */ /* 0x000ee20000000000 */
[----:B0-----:R-:W-:-:S13]  /*43c0*/  ISETP.NE.AND P0, PT, R0, R46, PT ;  /* 0x0000002e0000720c */ /* 0x001fda0003f05270 */
[----:B-123--:R-:W-:Y:S05]  /*43d0*/  @P0 BRA `(.L_x_56) ;  /* 0x0000000000040947 */ /* 0x00efea0003800000 */
[----:B------:R0:W1:Y:S02]  /*43e0*/  ATOMS.ADD R41, [R47], R38 ;  /* 0x000000262f29738c */ /* 0x0000640000000000 */
.L_x_56:
[----:B------:R-:W-:Y:S05]  /*43f0*/  BSYNC.RECONVERGENT B0 ;  /* 0x0000000000007941 */ /* 0x000fea0003800200 */
.L_x_55:
[----:B------:R-:W-:Y:S01]  /*4400*/  R2P PR, R42, 0x7f ;  /* 0x0000007f2a007804 */ /* 0x000fe20000000000 */
[----:B-1----:R1:W2:Y:S01]  /*4410*/  SHFL.IDX PT, R41, R41, R46, 0x1f ;  /* 0x00001f2e29297589 */ /* 0x0022a200000e0000 */
[----:B------:R-:W-:Y:S11]  /*4420*/  BSSY.RECONVERGENT B0, `(.L_x_57) ;  /* 0x0000020000007945 */ /* 0x000ff60003800200 */
[----:B------:R-:W-:-:S02]  /*4430*/  VOTE.ANY R36, PT, P0 ;  /* 0x0000000000247806 */ /* 0x000fc400000e0100 */
[----:B------:R-:W-:Y:S02]  /*4440*/  VOTE.ANY R45, PT, P1 ;  /* 0x00000000002d7806 */ /* 0x000fe400008e0100 */
[----:B------:R-:W-:Y:S02]  /*4450*/  @!P0 LOP3.LUT R36, RZ, R36, RZ, 0x33, !PT ;  /* 0x00000024ff248212 */ /* 0x000fe400078e33ff */
[----:B0-----:R-:W-:Y:S02]  /*4460*/  VOTE.ANY R47, PT, P2 ;  /* 0x00000000002f7806 */ /* 0x001fe400010e0100 */
[----:B------:R-:W-:Y:S02]  /*4470*/  @!P1 LOP3.LUT R45, RZ, R45, RZ, 0x33, !PT ;  /* 0x0000002dff2d9212 */ /* 0x000fe400078e33ff */
[----:B------:R-:W-:Y:S02]  /*4480*/  @!P2 LOP3.LUT R47, RZ, R47, RZ, 0x33, !PT ;  /* 0x0000002fff2fa212 */ /* 0x000fe400078e33ff */
[----:B------:R-:W-:-:S02]  /*4490*/  LOP3.LUT R36, R45, R36, RZ, 0xc0, !PT ;  /* 0x000000242d247212 */ /* 0x000fc400078ec0ff */
[----:B------:R-:W-:Y:S02]  /*44a0*/  VOTE.ANY R45, PT, P3 ;  /* 0x00000000002d7806 */ /* 0x000fe400018e0100 */
[----:B------:R-:W-:Y:S02]  /*44b0*/  LOP3.LUT R36, R47, R36, RZ, 0xc0, !PT ;  /* 0x000000242f247212 */ /* 0x000fe400078ec0ff */
[----:B------:R-:W-:Y:S02]  /*44c0*/  LOP3.LUT P0, RZ, R42, 0x80, RZ, 0xc0, !PT ;  /* 0x000000802aff7812 */ /* 0x000fe4000780c0ff */
        /* <DEDUP_REMOVED lines=17> */
[----:B0-----:R-:W-:Y:S01]  /*45e0*/  ISETP.NE.AND P0, PT, R0, R45, PT ;  /* 0x0000002d0000720c */ /* 0x001fe20003f05270 */
[----:B------:R-:W-:-:S12]  /*45f0*/  IMAD.MOV.U32 R0, RZ, RZ, RZ ;  /* 0x000000ffff007224 */ /* 0x000fd800078e00ff */
[----:B-123--:R-:W-:Y:S05]  /*4600*/  @P0 BRA `(.L_x_58) ;  /* 0x0000000000040947 */ /* 0x00efea0003800000 */
[----:B------:R0:W1:Y:S02]  /*4610*/  ATOMS.ADD R0, [R48], R47 ;  /* 0x0000002f3000738c */ /* 0x0000640000000000 */
.L_x_58:
[----:B------:R-:W-:Y:S05]  /*4620*/  BSYNC.RECONVERGENT B0 ;  /* 0x0000000000007941 */ /* 0x000fea0003800200 */
.L_x_57:
[----:B-1----:R-:W1:Y:S01]  /*4630*/  SHFL.IDX PT, R0, R0, R45, 0x1f ;  /* 0x00001f2d00007589 */ /* 0x002e6200000e0000 */
[----:B------:R-:W-:Y:S01]  /*4640*/  IMAD.IADD R68, R68, 0x1, R59 ;  /* 0x0000000144447824 */ /* 0x000fe200078e023b */
[----:B------:R-:W-:Y:S01]  /*4650*/  ISETP.NE.AND P0, PT, R85, RZ, PT ;  /* 0x000000ff5500720c */ /* 0x000fe20003f05270 */
[----:B------:R-:W-:Y:S01]  /*4660*/  IMAD.IADD R66, R66, 0x1, R57 ;  /* 0x0000000142427824 */ /* 0x000fe200078e0239 */
[----:B------:R-:W-:Y:S01]  /*4670*/  BAR.SYNC.DEFER_BLOCKING 0x0 ;  /* 0x0000000000007b1d */ /* 0x000fe20000010000 */
[----:B------:R-:W-:Y:S02]  /*4680*/  IMAD.IADD R64, R63, 0x1, R64 ;  /* 0x000000013f407824 */ /* 0x000fe400078e0240 */
[----:B------:R-:W-:Y:S02]  /*4690*/  IMAD.IADD R60, R65, 0x1, R60 ;  /* 0x00000001413c7824 */ /* 0x000fe400078e023c */
[----:B------:R-:W-:Y:S01]  /*46a0*/  IMAD.IADD R56, R67, 0x1, R56 ;  /* 0x0000000143387824 */ /* 0x000fe200078e0238 */
[----:B------:R-:W-:Y:S01]  /*46b0*/  BSSY B1, `(.L_x_59) ;  /* 0x000005a000017945 */ /* 0x000fe20003800000 */
[----:B------:R-:W-:-:S02]  /*46c0*/  IMAD R39, R68, 0x8, R5 ;  /* 0x0000000844277824 */ /* 0x000fc400078e0205 */
[----:B------:R-:W-:Y:S02]  /*46d0*/  IMAD.IADD R38, R38, 0x1, R41 ;  /* 0x0000000126267824 */ /* 0x000fe400078e0229 */
[----:B------:R-:W-:Y:S02]  /*46e0*/  IMAD.IADD R52, R69, 0x1, R52 ;  /* 0x0000000145347824 */ /* 0x000fe400078e0234 */
[----:B------:R-:W-:Y:S02]  /*46f0*/  IMAD.IADD R74, R74, 0x1, R43 ;  /* 0x000000014a4a7824 */ /* 0x000fe400078e022b */
[----:B------:R-:W-:Y:S02]  /*4700*/  IMAD R41, R66, 0x8, R5 ;  /* 0x0000000842297824 */ /* 0x000fe400078e0205 */
[----:B------:R-:W-:Y:S02]  /*4710*/  IMAD.IADD R62, R62, 0x1, R51 ;  /* 0x000000013e3e7824 */ /* 0x000fe400078e0233 */
[----:B------:R-:W-:-:S02]  /*4720*/  IMAD R43, R64, 0x8, R5 ;  /* 0x00000008402b7824 */ /* 0x000fc400078e0205 */
[----:B------:R-:W-:Y:S02]  /*4730*/  IMAD.IADD R58, R58, 0x1, R53 ;  /* 0x000000013a3a7824 */ /* 0x000fe400078e0235 */
[----:B-1----:R-:W-:Y:S01]  /*4740*/  IMAD.IADD R0, R47, 0x1, R0 ;  /* 0x000000012f007824 */ /* 0x002fe200078e0200 */
[----:B------:R1:W-:Y:S01]  /*4750*/  STS.64 [R39+-0x8], R22 ;  /* 0xfffff81627007388 */ /* 0x0003e20000000a00 */
[----:B------:R-:W-:Y:S02]  /*4760*/  IMAD R45, R60, 0x8, R5 ;  /* 0x000000083c2d7824 */ /* 0x000fe400078e0205 */
[----:B------:R-:W-:Y:S01]  /*4770*/  IMAD.IADD R50, R55, 0x1, R50 ;  /* 0x0000000137327824 */ /* 0x000fe200078e0232 */
[----:B------:R2:W-:Y:S01]  /*4780*/  STS.64 [R41+-0x8], R24 ;  /* 0xfffff81829007388 */ /* 0x0005e20000000a00 */
[----:B------:R-:W-:Y:S02]  /*4790*/  IMAD.IADD R54, R54, 0x1, R49 ;  /* 0x0000000136367824 */ /* 0x000fe400078e0231 */
[--C-:B0-----:R-:W-:Y:S01]  /*47a0*/  IMAD R47, R56, 0x8, R5.reuse ;  /* 0x00000008382f7824 */ /* 0x101fe200078e0205 */
[----:B------:R0:W-:Y:S01]  /*47b0*/  STS.64 [R43+-0x8], R26 ;  /* 0xfffff81a2b007388 */ /* 0x0001e20000000a00 */
[----:B------:R-:W-:-:S02]  /*47c0*/  IMAD R49, R52, 0x8, R5 ;  /* 0x0000000834317824 */ /* 0x000fc400078e0205 */
[--C-:B------:R-:W-:Y:S01]  /*47d0*/  IMAD R51, R62, 0x8, R5.reuse ;  /* 0x000000083e337824 */ /* 0x100fe200078e0205 */
[----:B------:R3:W-:Y:S01]  /*47e0*/  STS.64 [R45+-0x8], R28 ;  /* 0xfffff81c2d007388 */ /* 0x0007e20000000a00 */
[--C-:B-1----:R-:W-:Y:S02]  /*47f0*/  IMAD R23, R58, 0x8, R5.reuse ;  /* 0x000000083a177824 */ /* 0x102fe400078e0205 */
[----:B------:R-:W-:Y:S01]  /*4800*/  IMAD.IADD R44, R72, 0x1, R44 ;  /* 0x00000001482c7824 */ /* 0x000fe200078e022c */
[----:B------:R1:W-:Y:S01]  /*4810*/  STS.64 [R47+-0x8], R30 ;  /* 0xfffff81e2f007388 */ /* 0x0003e20000000a00 */
[--C-:B--2---:R-:W-:Y:S02]  /*4820*/  IMAD R25, R50, 0x8, R5.reuse ;  /* 0x0000000832197824 */ /* 0x104fe400078e0205 */
[----:B------:R-:W-:Y:S01]  /*4830*/  IMAD.IADD R40, R77, 0x1, R40 ;  /* 0x000000014d287824 */ /* 0x000fe200078e0228 */
[----:B------:R-:W-:Y:S01]  /*4840*/  STS.64 [R49+-0x8], R32 ;  /* 0xfffff82031007388 */ /* 0x000fe20000000a00 */
[----:B0-----:R-:W-:-:S03]  /*4850*/  IMAD R27, R54, 0x8, R5 ;  /* 0x00000008361b7824 */ /* 0x001fc600078e0205 */
[----:B------:R-:W-:Y:S01]  /*4860*/  STS.64 [R51+-0x8], R34 ;  /* 0xfffff82233007388 */ /* 0x000fe20000000a00 */
[----:B---3--:R-:W-:-:S03]  /*4870*/  IMAD R29, R74, 0x8, R5 ;  /* 0x000000084a1d7824 */ /* 0x008fc600078e0205 */
[----:B------:R0:W-:Y:S01]  /*4880*/  STS.64 [R23+-0x8], R20 ;  /* 0xfffff81417007388 */ /* 0x0001e20000000a00 */
[----:B-1----:R-:W-:-:S03]  /*4890*/  IMAD R31, R44, 0x8, R5 ;  /* 0x000000082c1f7824 */ /* 0x002fc600078e0205 */
[----:B------:R1:W-:Y:S04]  /*48a0*/  STS.64 [R25+-0x8], R18 ;  /* 0xfffff81219007388 */ /* 0x0003e80000000a00 */
[----:B------:R2:W-:Y:S01]  /*48b0*/  STS.64 [R27+-0x8], R16 ;  /* 0xfffff8101b007388 */ /* 0x0005e20000000a00 */
[----:B0-----:R-:W-:-:S03]  /*48c0*/  IMAD R21, R40, 0x8, R5 ;  /* 0x0000000828157824 */ /* 0x001fc600078e0205 */
[----:B------:R2:W-:Y:S01]  /*48d0*/  STS.64 [R29+-0x8], R14 ;  /* 0xfffff80e1d007388 */ /* 0x0005e20000000a00 */
[--C-:B------:R-:W-:Y:S02]  /*48e0*/  IMAD R23, R0, 0x8, R5.reuse ;  /* 0x0000000800177824 */ /* 0x100fe400078e0205 */
[--C-:B-1----:R-:W-:Y:S01]  /*48f0*/  IMAD R19, R38, 0x8, R5.reuse ;  /* 0x0000000826137824 */ /* 0x102fe200078e0205 */
[----:B------:R2:W-:Y:S01]  /*4900*/  STS.64 [R31+-0x8], R12 ;  /* 0xfffff80c1f007388 */ /* 0x0005e20000000a00 */
[----:B------:R-:W-:-:S03]  /*4910*/  IMAD R0, R3, 0x8, R5 ;  /* 0x0000000803007824 */ /* 0x000fc600078e0205 */
[----:B------:R2:W-:Y:S04]  /*4920*/  STS.64 [R21+-0x8], R8 ;  /* 0xfffff80815007388 */ /* 0x0005e80000000a00 */
[----:B------:R2:W-:Y:S04]  /*4930*/  STS.64 [R19+-0x8], R6 ;  /* 0xfffff80613007388 */ /* 0x0005e80000000a00 */
[----:B------:R2:W-:Y:S01]  /*4940*/  STS.64 [R23+-0x8], R10 ;  /* 0xfffff80a17007388 */ /* 0x0005e20000000a00 */
[----:B------:R-:W-:Y:S05]  /*4950*/  @P0 BRA `(.L_x_60) ;  /* 0x0000000000bc0947 */ /* 0x000fea0003800000 */
[----:B------:R-:W2:Y:S02]  /*4960*/  LDCU.64 UR6, c[0x0][0x398] ;  /* 0x00007300ff0677ac */ /* 0x000ea40008000a00 */
[----:B--2---:R-:W-:-:S04]  /*4970*/  LEA R8, P0, R3, UR6, 0x3 ;  /* 0x0000000603087c11 */ /* 0x004fc8000f8018ff */
[----:B------:R-:W-:-:S05]  /*4980*/  LEA.HI.X R9, R3, UR7, RZ, 0x3, P0 ;  /* 0x0000000703097c11 */ /* 0x000fca00080f1cff */
[----:B------:R-:W2:Y:S01]  /*4990*/  LDG.E.64 R6, desc[UR8][R8.64] ;  /* 0x0000000808067981 */ /* 0x000ea2000c1e1b00 */
[----:B------:R-:W-:Y:S02]  /*49a0*/  SHF.R.S32.HI R11, RZ, 0x1f, R61 ;  /* 0x0000001fff0b7819 */ /* 0x000fe4000001143d */
[----:B--2---:R-:W-:-:S05]  /*49b0*/  IADD3 R6, P0, PT, -R61, R6, RZ ;  /* 0x000000063d067210 */ /* 0x004fca0007f1e1ff */
[----:B------:R-:W-:Y:S01]  /*49c0*/  IMAD.X R7, R7, 0x1, ~R11, P0 ;  /* 0x0000000107077824 */ /* 0x000fe200000e0e0b */
[----:B------:R-:W-:Y:S01]  /*49d0*/  ISETP.GE.AND P0, PT, R37, 0x1, PT ;  /* 0x000000012500780c */ /* 0x000fe20003f06270 */
[----:B------:R-:W-:-:S03]  /*49e0*/  IMAD.MOV.U32 R11, RZ, RZ, R4 ;  /* 0x000000ffff0b7224 */ /* 0x000fc600078e0004 */
[----:B------:R0:W-:Y:S09]  /*49f0*/  STS.64 [R0+0xb400], R6 ;  /* 0x00b4000600007388 */ /* 0x0001f20000000a00 */
[----:B------:R-:W-:Y:S05]  /*4a00*/  @!P0 BRA `(.L_x_61) ;  /* 0x00000000006c8947 */ /* 0x000fea0003800000 */
[----:B------:R-:W-:Y:S01]  /*4a10*/  BSSY B0, `(.L_x_62) ;  /* 0x0000019000007945 */ /* 0x000fe20003800000 */
[----:B------:R-:W-:Y:S02]  /*4a20*/  IMAD.MOV.U32 R8, RZ, RZ, -0x1 ;  /* 0xffffffffff087424 */ /* 0x000fe400078e00ff */
[----:B------:R-:W-:Y:S02]  /*4a30*/  IMAD.MOV.U32 R9, RZ, RZ, R37 ;  /* 0x000000ffff097224 */ /* 0x000fe400078e0025 */
[----:B------:R-:W-:-:S07]  /*4a40*/  IMAD.MOV.U32 R11, RZ, RZ, R4 ;  /* 0x000000ffff0b7224 */ /* 0x000fce00078e0004 */
.L_x_66:
[----:B0-----:R-:W0:Y:S01]  /*4a50*/  LDC.64 R6, c[0x0][0x380] ;  /* 0x0000e000ff067b82 */ /* 0x001e220000000a00 */
[----:B------:R-:W-:Y:S01]  /*4a60*/  VIADD R15, R9, 0xffffffff ;  /* 0xffffffff090f7836 */ /* 0x000fe20000000000 */
[----:B------:R-:W-:Y:S03]  /*4a70*/  BSSY B2, `(.L_x_63) ;  /* 0x0000008000027945 */ /* 0x000fe60003800000 */
[----:B------:R-:W-:-:S04]  /*4a80*/  IMAD R13, R15, 0x100, R3 ;  /* 0x000001000f0d7824 */ /* 0x000fc800078e0203 */
[----:B0-----:R-:W-:-:S07]  /*4a90*/  IMAD.WIDE R6, R13, 0x4, R6 ;  /* 0x000000040d067825 */ /* 0x001fce00078e0206 */
.L_x_64:
[----:B------:R-:W-:Y:S05]  /*4aa0*/  YIELD ;  /* 0x0000000000007946 */ /* 0x000fea0003800000 */
[----:B------:R0:W-:Y:S06]  /*4ab0*/  MEMBAR.SC.CTA ;  /* 0x0000000000007992 */ /* 0x0001ec0000000000 */
[----:B0-----:R-:W2:Y:S02]  /*4ac0*/  LDG.E.STRONG.SYS R10, desc[UR8][R6.64] ;  /* 0x00000008060a7981 */ /* 0x001ea4000c1f5900 */
[----:B--2---:R-:W-:-:S13]  /*4ad0*/  ISETP.NE.AND P0, PT, R10, RZ, PT ;  /* 0x000000ff0a00720c */ /* 0x004fda0003f05270 */
[----:B------:R-:W-:Y:S05]  /*4ae0*/  @!P0 BRA `(.L_x_64) ;  /* 0xfffffffc00ec8947 */ /* 0x000fea000383ffff */
[----:B------:R-:W-:Y:S05]  /*4af0*/  BSYNC B2 ;  /* 0x0000000000027941 */ /* 0x000fea0003800000 */
.L_x_63:
[----:B------:R-:W-:Y:S01]  /*4b00*/  BSSY.RECONVERGENT B2, `(.L_x_65) ;  /* 0x0000006000027945 */ /* 0x000fe20003800200 */
[C---:B------:R-:W-:Y:S02]  /*4b10*/  ISETP.GT.AND P0, PT, R10.reuse, -0x1, PT ;  /* 0xffffffff0a00780c */ /* 0x040fe40003f04270 */
[----:B------:R-:W-:Y:S01]  /*4b20*/  LOP3.LUT R10, R10, 0x3fffffff, RZ, 0xc0, !PT ;  /* 0x3fffffff0a0a7812 */ /* 0x000fe200078ec0ff */
[----:B------:R-:W-:Y:S05]  /*4b30*/  WARPSYNC.EXCLUSIVE R8 ;  /* 0x0000000008007348 */ /* 0x000fea0003a00000 */
[----:B------:R-:W-:-:S05]  /*4b40*/  IMAD.IADD R11, R10, 0x1, R11 ;  /* 0x000000010a0b7824 */ /* 0x000fca00078e020b */
[----:B------:R-:W-:-:S07]  /*4b50*/  VOTE.ANY R8, PT, P0 ;  /* 0x0000000000087806 */ /* 0x000fce00000e0100 */
[----:B------:R-:W-:Y:S05]  /*4b60*/  BSYNC.RECONVERGENT B2 ;  /* 0x0000000000027941 */ /* 0x000fea0003800200 */
.L_x_65:
[----:B------:R-:W-:Y:S01]  /*4b70*/  ISETP.GT.U32.AND P1, PT, R9, 0x1, PT ;  /* 0x000000010900780c */ /* 0x000fe20003f24070 */
[----:B------:R-:W-:-:S12]  /*4b80*/  IMAD.MOV.U32 R9, RZ, RZ, R15 ;  /* 0x000000ffff097224 */ /* 0x000fd800078e000f */
[----:B------:R-:W-:Y:S05]  /*4b90*/  @P0 BRA P1, `(.L_x_66) ;  /* 0xfffffffc00ac0947 */ /* 0x000fea000083ffff */
[----:B------:R-:W-:Y:S05]  /*4ba0*/  BSYNC B0 ;  /* 0x0000000000007941 */ /* 0x000fea0003800000 */
.L_x_62:
[----:B------:R1:W2:Y:S02]  /*4bb0*/  LDS.64 R6, [R0+0xb400] ;  /* 0x00b4000000067984 */ /* 0x0002a40000000a00 */
.L_x_61:
[----:B------:R-:W3:Y:S01]  /*4bc0*/  LDC.64 R8, c[0x0][0x380] ;  /* 0x0000e000ff087b82 */ /* 0x000ee20000000a00 */
[C---:B------:R-:W-:Y:S01]  /*4bd0*/  IMAD.IADD R13, R11.reuse, 0x1, -R4 ;  /* 0x000000010b0d7824 */ /* 0x040fe200078e0a04 */
[----:B------:R-:W-:Y:S01]  /*4be0*/  LOP3.LUT R11, R11, 0x80000000, RZ, 0xfc, !PT ;  /* 0x800000000b0b7812 */ /* 0x000fe200078efcff */
[----:B------:R-:W-:-:S03]  /*4bf0*/  IMAD R15, R37, 0x100, R3 ;  /* 0x00000100250f7824 */ /* 0x000fc600078e0203 */
[----:B0-2---:R-:W-:-:S04]  /*4c00*/  IADD3 R6, P0, PT, R13, R6, RZ ;  /* 0x000000060d067210 */ /* 0x005fc80007f1e0ff */
[----:B------:R-:W-:-:S05]  /*4c10*/  LEA.HI.X.SX32 R7, R13, R7, 0x1, P0 ;  /* 0x000000070d077211 */ /* 0x000fca00000f0eff */
[----:B------:R0:W-:Y:S01]  /*4c20*/  STS.64 [R0+0xb400], R6 ;  /* 0x00b4000600007388 */ /* 0x0001e20000000a00 */
[----:B---3--:R-:W-:-:S05]  /*4c30*/  IMAD.WIDE R8, R15, 0x4, R8 ;  /* 0x000000040f087825 */ /* 0x008fca00078e0208 */
[----:B------:R0:W-:Y:S02]  /*4c40*/  STG.E.STRONG.SYS desc[UR8][R8.64], R11 ;  /* 0x0000000b08007986 */ /* 0x0001e4000c115908 */
.L_x_60:
[----:B------:R-:W-:Y:S05]  /*4c50*/  BSYNC B1 ;  /* 0x0000000000017941 */ /* 0x000fea0003800000 */
.L_x_59:
[----:B0-2---:R-:W0:Y:S01]  /*4c60*/  LDC.64 R8, c[0x0][0x390] ;  /* 0x0000e400ff087b82 */ /* 0x005e220000000a00 */
[----:B------:R-:W-:-:S04]  /*4c70*/  IMAD.MOV.U32 R6, RZ, RZ, 0x1680 ;  /* 0x00001680ff067424 */ /* 0x000fc800078e00ff */
[----:B------:R-:W-:-:S03]  /*4c80*/  IMAD R6, R37, R6, 0x1680 ;  /* 0x0000168025067424 */ /* 0x000fc600078e0206 */
[----:B------:R-:W2:Y:S01]  /*4c90*/  LDC R11, c[0x0][0x3c0] ;  /* 0x0000f000ff0b7b82 */ /* 0x000ea20000000800 */
[----:B0-----:R-:W-:Y:S02]  /*4ca0*/  ISETP.EQ.U32.AND P1, PT, R8, RZ, PT ;  /* 0x000000ff0800720c */ /* 0x001fe40003f22070 */
[CC--:B--2---:R-:W-:Y:S02]  /*4cb0*/  ISETP.GE.AND P0, PT, R6.reuse, R11.reuse, PT ;  /* 0x0000000b0600720c */ /* 0x0c4fe40003f06270 */
[----:B------:R-:W-:Y:S02]  /*4cc0*/  ISETP.GT.AND P3, PT, R6, R11, PT ;  /* 0x0000000b0600720c */ /* 0x000fe40003f64270 */
[----:B------:R-:W-:-:S04]  /*4cd0*/  ISETP.EQ.OR.EX P0, PT, R9, RZ, !P0, P1 ;  /* 0x000000ff0900720c */ /* 0x000fc80004702710 */
[----:B------:R-:W-:-:S13]  /*4ce0*/  ISETP.GT.U32.OR P0, PT, R3, 0xff, P0 ;  /* 0x000000ff0300780c */ /* 0x000fda0000704470 */
[----:B------:R-:W-:Y:S05]  /*4cf0*/  @P0 BRA `(.L_x_67) ;  /* 0x0000000000200947 */ /* 0x000fea0003800000 */
[----:B------:R-:W0:Y:S01]  /*4d00*/  LDS.64 R6, [R0+0xb400] ;  /* 0x00b4000000067984 */ /* 0x000e220000000a00 */
[C---:B------:R-:W-:Y:S02]  /*4d10*/  LEA R8, P2, R3.reuse, R8, 0x3 ;  /* 0x0000000803087211 */ /* 0x040fe400078418ff */
[--C-:B------:R-:W-:Y:S02]  /*4d20*/  SHF.R.S32.HI R13, RZ, 0x1f, R4.reuse ;  /* 0x0000001fff0d7819 */ /* 0x100fe40000011404 */
[----:B------:R-:W-:Y:S02]  /*4d30*/  LEA.HI.X R9, R3, R9, RZ, 0x3, P2 ;  /* 0x0000000903097211 */ /* 0x000fe400010f1cff */
[----:B0-----:R-:W-:Y:S02]  /*4d40*/  IADD3 R6, P0, P1, R6, R61, R4 ;  /* 0x0000003d06067210 */ /* 0x001fe4000791e004 */
[----:B------:R-:W-:-:S04]  /*4d50*/  SHF.R.S32.HI R61, RZ, 0x1f, R61 ;  /* 0x0000001fff3d7819 */ /* 0x000fc8000001143d */
[----:B------:R-:W-:-:S05]  /*4d60*/  IADD3.X R7, PT, PT, R7, R61, R13, P0, P1 ;  /* 0x0000003d07077210 */ /* 0x000fca00007e240d */
[----:B------:R0:W-:Y:S02]  /*4d70*/  STG.E.64 desc[UR8][R8.64], R6 ;  /* 0x0000000608007986 */ /* 0x0001e4000c101b08 */
.L_x_67:
[----:B------:R-:W-:Y:S05]  /*4d80*/  WARPSYNC.ALL ;  /* 0x0000000000007948 */ /* 0x000fea0003800000 */
[----:B------:R-:W-:Y:S06]  /*4d90*/  BAR.SYNC.DEFER_BLOCKING 0x0 ;  /* 0x0000000000007b1d */ /* 0x000fec0000010000 */
[----:B------:R-:W-:Y:S05]  /*4da0*/  @P3 BRA `(.L_x_68) ;  /* 0x0000000800a03947 */ /* 0x000fea0003800000 */
[----:B0-----:R-:W0:Y:S01]  /*4db0*/  LDS.64 R6, [R0] ;  /* 0x0000000000067984 */ /* 0x001e220000000a00 */
[----:B------:R-:W0:Y:S01]  /*4dc0*/  LDCU UR5, c[0x0][0x3c4] ;  /* 0x00007880ff0577ac */ /* 0x000e220008000800 */
[----:B------:R-:W2:Y:S01]  /*4dd0*/  LDCU.64 UR6, c[0x0][0x3a0] ;  /* 0x00007400ff0677ac */ /* 0x000ea20008000a00 */
[----:B0-----:R-:W-:-:S04]  /*4de0*/  SHF.R.U64 R2, R6, UR5, R7 ;  /* 0x0000000506027c19 */ /* 0x001fc80008001207 */
[----:B------:R-:W-:-:S05]  /*4df0*/  LOP3.LUT R2, R2, UR4, RZ, 0x30, !PT ;  /* 0x0000000402027c12 */ /* 0x000fca000f8e30ff */
[----:B------:R-:W-:-:S05]  /*4e00*/  IMAD R4, R2, 0x8, R5 ;  /* 0x0000000802047824 */ /* 0x000fca00078e0205 */
[----:B------:R-:W0:Y:S02]  /*4e10*/  LDS.64 R8, [R4+0xb400] ;  /* 0x00b4000004087984 */ /* 0x000e240000000a00 */
[----:B0-----:R-:W-:-:S05]  /*4e20*/  IADD3 R2, P0, PT, R8, R3, RZ ;  /* 0x0000000308027210 */ /* 0x001fca0007f1e0ff */
[----:B------:R-:W-:Y:S01]  /*4e30*/  IMAD.X R9, RZ, RZ, R9, P0 ;  /* 0x000000ffff097224 */ /* 0x000fe200000e0609 */
[----:B--2---:R-:W-:-:S04]  /*4e40*/  LEA R12, P0, R2, UR6, 0x3 ;  /* 0x00000006020c7c11 */ /* 0x004fc8000f8018ff */
[----:B------:R-:W-:-:S05]  /*4e50*/  LEA.HI.X R13, R2, UR7, R9, 0x3, P0 ;  /* 0x00000007020d7c11 */ /* 0x000fca00080f1c09 */
[----:B------:R-:W-:Y:S01]  /*4e60*/  STG.E.64 desc[UR8][R12.64], R6 ;  /* 0x000000060c007986 */ /* 0x000fe2000c101b08 */
[----:B------:R-:W-:-:S03]  /*4e70*/  NOP ;  /* 0x0000000000007918 */ /* 0x000fc60000000000 */
[----:B------:R-:W0:Y:S02]  /*4e80*/  LDS.64 R8, [R0+0xc00] ;  /* 0x000c000000087984 */ /* 0x000e240000000a00 */
[----:B0-----:R-:W-:-:S04]  /*4e90*/  SHF.R.U64 R2, R8, UR5, R9 ;  /* 0x0000000508027c19 */ /* 0x001fc80008001209 */
[----:B------:R-:W-:-:S05]  /*4ea0*/  LOP3.LUT R2, R2, UR4, RZ, 0x30, !PT ;  /* 0x0000000402027c12 */ /* 0x000fca000f8e30ff */
[----:B------:R-:W-:-:S06]  /*4eb0*/  IMAD R10, R2, 0x8, R5 ;  /* 0x00000008020a7824 */ /* 0x000fcc00078e0205 */
[----:B------:R-:W0:Y:S02]  /*4ec0*/  LDS.64 R10, [R10+0xb400] ;  /* 0x00b400000a0a7984 */ /* 0x000e240000000a00 */
[----:B0-----:R-:W-:-:S05]  /*4ed0*/  IADD3 R2, P0, PT, R10, R3, RZ ;  /* 0x000000030a027210 */ /* 0x001fca0007f1e0ff */
[----:B------:R-:W-:Y:S01]  /*4ee0*/  IMAD.X R11, RZ, RZ, R11, P0 ;  /* 0x000000ffff0b7224 */ /* 0x000fe200000e060b */
[----:B------:R-:W-:-:S04]  /*4ef0*/  LEA R14, P0, R2, UR6, 0x3 ;  /* 0x00000006020e7c11 */ /* 0x000fc8000f8018ff */
        /* <DEDUP_REMOVED lines=127> */
[----:B------:R-:W-:-:S05]  /*56f0*/  IMAD R4, R2, 0x8, R5 ;  /* 0x0000000802047824 */ /* 0x000fca00078e0205 */
        /* <DEDUP_REMOVED lines=17> */
[----:B------:R-:W-:Y:S01]  /*5810*/  NOP ;  /* 0x0000000000007918 */ /* 0x000fe20000000000 */
[----:B------:R-:W-:Y:S05]  /*5820*/  EXIT ;  /* 0x000000000000794d */ /* 0x000fea0003800000 */
.L_x_68:
[----:B------:R-:W-:Y:S01]  /*5830*/  IMAD R37, R37, -0x1680, R11 ;  /* 0xffffe98025257824 */ /* 0x000fe200078e020b */
[----:B------:R-:W-:Y:S01]  /*5840*/  BSSY.RECONVERGENT B0, `(.L_x_69) ;  /* 0x000001c000007945 */ /* 0x000fe20003800200 */
[C---:B------:R-:W-:Y:S02]  /*5850*/  VIADD R4, R3.reuse, 0x180 ;  /* 0x0000018003047836 */ /* 0x040fe40000000000 */
[C---:B0-----:R-:W-:Y:S01]  /*5860*/  VIADD R6, R3.reuse, 0x300 ;  /* 0x0000030003067836 */ /* 0x041fe20000000000 */
[CC--:B------:R-:W-:Y:S01]  /*5870*/  ISETP.GE.AND P3, PT, R3.reuse, R37.reuse, PT ;  /* 0x000000250300720c */ /* 0x0c0fe20003f66270 */
[C---:B------:R-:W-:Y:S01]  /*5880*/  VIADD R8, R3.reuse, 0x480 ;  /* 0x0000048003087836 */ /* 0x040fe20000000000 */
[-C--:B------:R-:W-:Y:S01]  /*5890*/  ISETP.GE.AND P4, PT, R4, R37.reuse, PT ;  /* 0x000000250400720c */ /* 0x080fe20003f86270 */
[C---:B------:R-:W-:Y:S01]  /*58a0*/  VIADD R4, R3.reuse, 0x600 ;  /* 0x0000060003047836 */ /* 0x040fe20000000000 */
[-C--:B------:R-:W-:Y:S01]  /*58b0*/  ISETP.GE.AND P5, PT, R6, R37.reuse, PT ;  /* 0x000000250600720c */ /* 0x080fe20003fa6270 */
[C---:B------:R-:W-:Y:S01]  /*58c0*/  VIADD R6, R3.reuse, 0x780 ;  /* 0x0000078003067836 */ /* 0x040fe20000000000 */
[-C--:B------:R-:W-:Y:S01]  /*58d0*/  ISETP.GE.AND P6, PT, R8, R37.reuse, PT ;  /* 0x000000250800720c */ /* 0x080fe20003fc6270 */
[C---:B------:R-:W-:Y:S01]  /*58e0*/  VIADD R8, R3.reuse, 0x900 ;  /* 0x0000090003087836 */ /* 0x040fe20000000000 */
[-C--:B------:R-:W-:Y:S01]  /*58f0*/  ISETP.GE.AND P0, PT, R4, R37.reuse, PT ;  /* 0x000000250400720c */ /* 0x080fe20003f06270 */
[----:B------:R-:W-:Y:S01]  /*5900*/  VIADD R10, R3, 0xa80 ;  /* 0x00000a80030a7836 */ /* 0x000fe20000000000 */
[----:B------:R-:W-:-:S02]  /*5910*/  ISETP.GE.AND P1, PT, R6, R37, PT ;  /* 0x000000250600720c */ /* 0x000fc40003f26270 */
[----:B------:R-:W-:Y:S01]  /*5920*/  ISETP.GE.AND P2, PT, R8, R37, PT ;  /* 0x000000250800720c */ /* 0x000fe20003f46270 */
[----:B------:R-:W-:-:S12]  /*5930*/  @P3 BRA `(.L_x_70) ;  /* 0x0000000000303947 */ /* 0x000fd80003800000 */
[----:B------:R-:W0:Y:S01]  /*5940*/  LDS.64 R6, [R0] ;  /* 0x0000000000067984 */ /* 0x000e220000000a00 */
        /* <DEDUP_REMOVED lines=10> */
[----:B------:R0:W-:Y:S04]  /*59f0*/  STG.E.64 desc[UR8][R8.64], R6 ;  /* 0x0000000608007986 */ /* 0x0001e8000c101b08 */
.L_x_70:
[----:B------:R-:W-:Y:S05]  /*5a00*/  BSYNC.RECONVERGENT B0 ;  /* 0x0000000000007941 */ /* 0x000fea0003800200 */
.L_x_69:
[----:B------:R-:W-:Y:S01]  /*5a10*/  NOP ;  /* 0x0000000000007918 */ /* 0x000fe20000000000 */
[----:B------:R-:W-:Y:S01]  /*5a20*/  BSSY.RECONVERGENT B0, `(.L_x_71) ;  /* 0x0000010000007945 */ /* 0x000fe20003800200 */
[----:B------:R-:W-:Y:S02]  /*5a30*/  ISETP.GE.AND P3, PT, R10, R37, PT ;  /* 0x000000250a00720c */ /* 0x000fe40003f66270 */
[----:B------:R-:W-:Y:S01]  /*5a40*/  LOP3.LUT R10, R3, 0xc00, RZ, 0xfc, !PT ;  /* 0x00000c00030a7812 */ /* 0x000fe200078efcff */
[----:B------:R-:W-:Y:S10]  /*5a50*/  @P4 BRA `(.L_x_72) ;  /* 0x0000000000304947 */ /* 0x000ff40003800000 */
[----:B0-----:R-:W0:Y:S01]  /*5a60*/  LDS.64 R6, [R0+0xc00] ;  /* 0x000c000000067984 */ /* 0x001e220000000a00 */
        /* <DEDUP_REMOVED lines=11> */
.L_x_72:
[----:B------:R-:W-:Y:S05]  /*5b20*/  BSYNC.RECONVERGENT B0 ;  /* 0x0000000000007941 */ /* 0x000fea0003800200 */
.L_x_71:
[----:B------:R-:W-:Y:S01]  /*5b30*/  NOP ;  /* 0x0000000000007918 */ /* 0x000fe20000000000 */
[----:B------:R-:W-:Y:S01]  /*5b40*/  BSSY.RECONVERGENT B0, `(.L_x_73) ;  /* 0x0000010000007945 */ /* 0x000fe20003800200 */
[----:B------:R-:W-:Y:S01]  /*5b50*/  ISETP.GE.AND P4, PT, R10, R37, PT ;  /* 0x000000250a00720c */ /* 0x000fe20003f86270 */
[----:B------:R-:W-:Y:S02]  /*5b60*/  VIADD R10, R3, 0xd80 ;  /* 0x00000d80030a7836 */ /* 0x000fe40000000000 */
[----:B------:R-:W-:Y:S10]  /*5b70*/  @P5 BRA `(.L_x_74) ;  /* 0x0000000000305947 */ /* 0x000ff40003800000 */
[----:B0-2---:R-:W0:Y:S01]  /*5b80*/  LDS.64 R6, [R0+0x1800] ;  /* 0x0018000000067984 */ /* 0x005e220000000a00 */
        /* <DEDUP_REMOVED lines=11> */
.L_x_74:
[----:B------:R-:W-:Y:S05]  /*5c40*/  BSYNC.RECONVERGENT B0 ;  /* 0x0000000000007941 */ /* 0x000fea0003800200 */
.L_x_73:
[----:B------:R-:W-:Y:S01]  /*5c50*/  NOP ;  /* 0x0000000000007918 */ /* 0x000fe20000000000 */
[----:B------:R-:W-:Y:S01]  /*5c60*/  BSSY.RECONVERGENT B0, `(.L_x_75) ;  /* 0x0000010000007945 */ /* 0x000fe20003800200 */
[----:B------:R-:W-:Y:S01]  /*5c70*/  ISETP.GE.AND P5, PT, R10, R37, PT ;  /* 0x000000250a00720c */ /* 0x000fe20003fa6270 */
[----:B------:R-:W-:Y:S02]  /*5c80*/  VIADD R10, R3, 0xf00 ;  /* 0x00000f00030a7836 */ /* 0x000fe40000000000 */
[----:B------:R-:W-:Y:S10]  /*5c90*/  @P6 BRA `(.L_x_76) ;  /* 0x0000000000306947 */ /* 0x000ff40003800000 */
[----:B0-23--:R-:W0:Y:S01]  /*5ca0*/  LDS.64 R6, [R0+0x2400] ;  /* 0x0024000000067984 */ /* 0x00de220000000a00 */
        /* <DEDUP_REMOVED lines=11> */
.L_x_76:
[----:B------:R-:W-:Y:S05]  /*5d60*/  BSYNC.RECONVERGENT B0 ;  /* 0x0000000000007941 */ /* 0x000fea0003800200 */
.L_x_75:
[----:B------:R-:W-:Y:S01]  /*5d70*/  NOP ;  /* 0x0000000000007918 */ /* 0x000fe20000000000 */
[----:B------:R-:W-:Y:S01]  /*5d80*/  BSSY.RECONVERGENT B0, `(.L_x_77) ;  /* 0x0000010000007945 */ /* 0x000fe20003800200 */
[----:B------:R-:W-:Y:S01]  /*5d90*/  ISETP.GE.AND P6, PT, R10, R37, PT ;  /* 0x000000250a00720c */ /* 0x000fe20003fc6270 */
[----:B------:R-:W-:Y:S02]  /*5da0*/  VIADD R10, R3, 0x1080 ;  /* 0x00001080030a7836 */ /* 0x000fe40000000000 */
[----:B------:R-:W-:Y:S10]  /*5db0*/  @P0 BRA `(.L_x_78) ;  /* 0x0000000000300947 */ /* 0x000ff40003800000 */
[----:B0-234-:R-:W0:Y:S01]  /*5dc0*/  LDS.64 R6, [R0+0x3000] ;  /* 0x0030000000067984 */ /* 0x01de220000000a00 */
        /* <DEDUP_REMOVED lines=11> */
.L_x_78:
[----:B------:R-:W-:Y:S05]  /*5e80*/  BSYNC.RECONVERGENT B0 ;  /* 0x0000000000007941 */ /* 0x000fea0003800200 */
.L_x_77:
        /* <DEDUP_REMOVED lines=17> */
.L_x_80:
[----:B------:R-:W-:Y:S05]  /*5fa0*/  BSYNC.RECONVERGENT B0 ;  /* 0x0000000000007941 */ /* 0x000fea0003800200 */
.L_x_79:
        /* <DEDUP_REMOVED lines=17> */
.L_x_82:
[----:B------:R-:W-:Y:S05]  /*60c0*/  BSYNC.RECONVERGENT B0 ;  /* 0x0000000000007941 */ /* 0x000fea0003800200 */
.L_x_81:
[----:B------:R-:W-:Y:S01]  /*60d0*/  NOP ;  /* 0x0000000000007918 */ /* 0x000fe20000000000 */
[----:B------:R-:W-:Y:S01]  /*60e0*/  BSSY.RECONVERGENT B0, `(.L_x_83) ;  /* 0x000000f000007945 */ /* 0x000fe20003800200 */
[----:B------:R-:W-:-:S03]  /*60f0*/  ISETP.GE.AND P2, PT, R10, R37, PT ;  /* 0x000000250a00720c */ /* 0x000fc60003f46270 */
        /* <DEDUP_REMOVED lines=13> */
.L_x_84:
[----:B------:R-:W-:Y:S05]  /*61d0*/  BSYNC.RECONVERGENT B0 ;  /* 0x0000000000007941 */ /* 0x000fea0003800200 */
.L_x_83:
[----:B------:R-:W-:Y:S01]  /*61e0*/  NOP ;  /* 0x0000000000007918 */ /* 0x000fe20000000000 */
[----:B------:R-:W-:Y:S04]  /*61f0*/  BSSY.RECONVERGENT B0, `(.L_x_85) ;  /* 0x000000e000007945 */ /* 0x000fe80003800200 */
[----:B------:R-:W-:Y:S05]  /*6200*/  @P4 BRA `(.L_x_86) ;  /* 0x0000000000304947 */ /* 0x000fea0003800000 */
        /* <DEDUP_REMOVED lines=12> */
.L_x_86:
[----:B------:R-:W-:Y:S05]  /*62d0*/  BSYNC.RECONVERGENT B0 ;  /* 0x0000000000007941 */ /* 0x000fea0003800200 */
.L_x_85:
        /* <DEDUP_REMOVED lines=15> */
.L_x_88:
[----:B------:R-:W-:Y:S05]  /*63d0*/  BSYNC.RECONVERGENT B0 ;  /* 0x0000000000007941 */ /* 0x000fea0003800200 */
.L_x_87:
        /* <DEDUP_REMOVED lines=15> */
.L_x_90:
[----:B------:R-:W-:Y:S05]  /*64d0*/  BSYNC.RECONVERGENT B0 ;  /* 0x0000000000007941 */ /* 0x000fea0003800200 */
.L_x_89:
        /* <DEDUP_REMOVED lines=15> */
.L_x_92:
[----:B------:R-:W-:Y:S05]  /*65d0*/  BSYNC.RECONVERGENT B0 ;  /* 0x0000000000007941 */ /* 0x000fea0003800200 */
.L_x_91:
        /* <DEDUP_REMOVED lines=15> */
.L_x_94:
[----:B------:R-:W-:Y:S05]  /*66d0*/  BSYNC.RECONVERGENT B0 ;  /* 0x0000000000007941 */ /* 0x000fea0003800200 */
.L_x_93:
        /* <DEDUP_REMOVED lines=15> */
.L_x_96:
[----:B------:R-:W-:Y:S05]  /*67d0*/  BSYNC.RECONVERGENT B0 ;  /* 0x0000000000007941 */ /* 0x000fea0003800200 */
.L_x_95:
[----:B------:R-:W-:Y:S01]  /*67e0*/  NOP ;  /* 0x0000000000007918 */ /* 0x000fe20000000000 */
[----:B0-234-:R-:W0:Y:S01]  /*67f0*/  LDS.64 R6, [R0+0xa800] ;  /* 0x00a8000000067984 */ /* 0x01de220000000a00 */
[----:B------:R-:W0:Y:S02]  /*6800*/  LDCU UR5, c[0x0][0x3c4] ;  /* 0x00007880ff0577ac */ /* 0x000e240008000800 */
[----:B0-----:R-:W-:-:S04]  /*6810*/  SHF.R.U64 R2, R6, UR5, R7 ;  /* 0x0000000506027c19 */ /* 0x001fc80008001207 */
[----:B------:R-:W-:-:S05]  /*6820*/  LOP3.LUT R2, R2, UR4, RZ, 0x30, !PT ;  /* 0x0000000402027c12 */ /* 0x000fca000f8e30ff */
[----:B------:R-:W-:Y:S02]  /*6830*/  IMAD R5, R2, 0x8, R5 ;  /* 0x0000000802057824 */ /* 0x000fe400078e0205 */
[----:B------:R-:W-:-:S04]  /*6840*/  VIADD R2, R3, 0x1500 ;  /* 0x0000150003027836 */ /* 0x000fc80000000000 */
[----:B------:R-:W0:Y:S01]  /*6850*/  LDS.64 R4, [R5+0xb400] ;  /* 0x00b4000005047984 */ /* 0x000e220000000a00 */
[----:B------:R-:W-:-:S13]  /*6860*/  ISETP.GE.AND P0, PT, R2, R37, PT ;  /* 0x000000250200720c */ /* 0x000fda0003f06270 */
[----:B------:R-:W2:Y:S01]  /*6870*/  @!P0 LDC.64 R8, c[0x0][0x3a0] ;  /* 0x0000e800ff088b82 */ /* 0x000ea20000000a00 */
[----:B0-----:R-:W-:-:S05]  /*6880*/  IADD3 R3, P1, PT, R4, R3, RZ ;  /* 0x0000000304037210 */ /* 0x001fca0007f3e0ff */
[----:B------:R-:W-:Y:S01]  /*6890*/  IMAD.X R4, RZ, RZ, R5, P1 ;  /* 0x000000ffff047224 */ /* 0x000fe200008e0605 */
[----:B--2---:R-:W-:-:S04]  /*68a0*/  @!P0 LEA R2, P1, R3, R8, 0x3 ;  /* 0x0000000803028211 */ /* 0x004fc800078218ff */
[----:B------:R-:W-:-:S05]  /*68b0*/  @!P0 LEA.HI.X R3, R3, R9, R4, 0x3, P1 ;  /* 0x0000000903038211 */ /* 0x000fca00008f1c04 */
[----:B------:R-:W-:Y:S01]  /*68c0*/  @!P0 STG.E.64 desc[UR8][R2.64+0xa800], R6 ;  /* 0x00a8000602008986 */ /* 0x000fe2000c101b08 */
[----:B------:R-:W-:Y:S01]  /*68d0*/  NOP ;  /* 0x0000000000007918 */ /* 0x000fe20000000000 */
[----:B------:R-:W-:Y:S05]  /*68e0*/  EXIT ;  /* 0x000000000000794d */ /* 0x000fea0003800000 */
.L_x_26:
[----:B------:R-:W-:Y:S02]  /*68f0*/  IMAD.MOV.U32 R84, RZ, RZ, R77 ;  /* 0x000000ffff547224 */ /* 0x000fe400078e004d */
[----:B------:R-:W-:Y:S02]  /*6900*/  IMAD.MOV.U32 R86, RZ, RZ, 0x1 ;  /* 0x00000001ff567424 */ /* 0x000fe400078e00ff */
[----:B------:R-:W-:Y:S02]  /*6910*/  IMAD.MOV.U32 R87, RZ, RZ, RZ ;  /* 0x000000ffff577224 */ /* 0x000fe400078e00ff */
[----:B------:R-:W-:-:S07]  /*6920*/  IMAD.MOV.U32 R83, RZ, RZ, -0x1 ;  /* 0xffffffffff537424 */ /* 0x000fce00078e00ff */
[----:B------:R-:W-:Y:S05]  /*6930*/  WARPSYNC.COLLECTIVE R83, `(.L_x_97) ;  /* 0x0000000053087348 */ /* 0x000fea0003c00000 */
[----:B------:R0:W1:Y:S02]  /*6940*/  SHFL.UP P0, R82, R84, R86, R87 ;  /* 0x0400005654527389 */ /* 0x0000640000000057 */
[----:B01----:R-:W-:Y:S05]  /*6950*/  ENDCOLLECTIVE ;  /* 0x000000000000791b */ /* 0x003fea0003800000 */
.L_x_97:
[----:B------:R-:W-:Y:S02]  /*6960*/  IMAD.MOV.U32 R86, RZ, RZ, 0x2 ;  /* 0x00000002ff567424 */ /* 0x000fe400078e00ff */
[----:B------:R-:W-:-:S04]  /*6970*/  IMAD.MOV.U32 R78, RZ, RZ, R82 ;  /* 0x000000ffff4e7224 */ /* 0x000fc800078e0052 */
[----:B------:R-:W-:-:S04]  /*6980*/  @P0 IMAD.IADD R78, R77, 0x1, R78 ;  /* 0x000000014d4e0824 */ /* 0x000fc800078e024e */
[----:B------:R-:W-:-:S07]  /*6990*/  IMAD.MOV.U32 R84, RZ, RZ, R78 ;  /* 0x000000ffff547224 */ /* 0x000fce00078e004e */
[----:B------:R-:W-:Y:S05]  /*69a0*/  WARPSYNC.COLLECTIVE R83, `(.L_x_98) ;  /* 0x0000000053087348 */ /* 0x000fea0003c00000 */
[----:B------:R0:W1:Y:S02]  /*69b0*/  SHFL.UP P0, R82, R84, R86, R87 ;  /* 0x0400005654527389 */ /* 0x0000640000000057 */
[----:B01----:R-:W-:Y:S05]  /*69c0*/  ENDCOLLECTIVE ;  /* 0x000000000000791b */ /* 0x003fea0003800000 */
.L_x_98:
[----:B------:R-:W-:Y:S02]  /*69d0*/  IMAD.MOV.U32 R86, RZ, RZ, 0x4 ;  /* 0x00000004ff567424 */ /* 0x000fe400078e00ff */
[----:B------:R-:W-:-:S04]  /*69e0*/  IMAD.MOV.U32 R79, RZ, RZ, R82 ;  /* 0x000000ffff4f7224 */ /* 0x000fc800078e0052 */
[----:B------:R-:W-:-:S04]  /*69f0*/  @P0 IMAD.IADD R79, R78, 0x1, R79 ;  /* 0x000000014e4f0824 */ /* 0x000fc800078e024f */
[----:B------:R-:W-:-:S07]  /*6a00*/  IMAD.MOV.U32 R84, RZ, RZ, R79 ;  /* 0x000000ffff547224 */ /* 0x000fce00078e004f */
[----:B------:R-:W-:Y:S05]  /*6a10*/  WARPSYNC.COLLECTIVE R83, `(.L_x_99) ;  /* 0x0000000053087348 */ /* 0x000fea0003c00000 */
[----:B------:R0:W1:Y:S02]  /*6a20*/  SHFL.UP P0, R82, R84, R86, R87 ;  /* 0x0400005654527389 */ /* 0x0000640000000057 */
[----:B01----:R-:W-:Y:S05]  /*6a30*/  ENDCOLLECTIVE ;  /* 0x000000000000791b */ /* 0x003fea0003800000 */
.L_x_99:
[----:B------:R-:W-:Y:S02]  /*6a40*/  IMAD.MOV.U32 R86, RZ, RZ, 0x8 ;  /* 0x00000008ff567424 */ /* 0x000fe400078e00ff */
[----:B------:R-:W-:-:S04]  /*6a50*/  IMAD.MOV.U32 R80, RZ, RZ, R82 ;  /* 0x000000ffff507224 */ /* 0x000fc800078e0052 */
[----:B------:R-:W-:-:S04]  /*6a60*/  @P0 IMAD.IADD R80, R79, 0x1, R80 ;  /* 0x000000014f500824 */ /* 0x000fc800078e0250 */
[----:B------:R-:W-:-:S07]  /*6a70*/  IMAD.MOV.U32 R84, RZ, RZ, R80 ;  /* 0x000000ffff547224 */ /* 0x000fce00078e0050 */
[----:B------:R-:W-:Y:S05]  /*6a80*/  WARPSYNC.COLLECTIVE R83, `(.L_x_100) ;  /* 0x0000000053087348 */ /* 0x000fea0003c00000 */
[----:B------:R0:W1:Y:S02]  /*6a90*/  SHFL.UP P0, R82, R84, R86, R87 ;  /* 0x0400005654527389 */ /* 0x0000640000000057 */
[----:B01----:R-:W-:Y:S05]  /*6aa0*/  ENDCOLLECTIVE ;  /* 0x000000000000791b */ /* 0x003fea0003800000 */
.L_x_100:
[----:B------:R-:W-:Y:S02]  /*6ab0*/  IMAD.MOV.U32 R86, RZ, RZ, 0x10 ;  /* 0x00000010ff567424 */ /* 0x000fe400078e00ff */
[----:B------:R-:W-:-:S04]  /*6ac0*/  IMAD.MOV.U32 R81, RZ, RZ, R82 ;  /* 0x000000ffff517224 */ /* 0x000fc800078e0052 */
[----:B------:R-:W-:-:S04]  /*6ad0*/  @P0 IMAD.IADD R81, R80, 0x1, R81 ;  /* 0x0000000150510824 */ /* 0x000fc800078e0251 */
[----:B------:R-:W-:-:S07]  /*6ae0*/  IMAD.MOV.U32 R84, RZ, RZ, R81 ;  /* 0x000000ffff547224 */ /* 0x000fce00078e0051 */
[----:B------:R-:W-:Y:S05]  /*6af0*/  WARPSYNC.COLLECTIVE R83, `(.L_x_101) ;  /* 0x0000000053087348 */ /* 0x000fea0003c00000 */
[----:B------:R0:W1:Y:S02]  /*6b00*/  SHFL.UP P0, R82, R84, R86, R87 ;  /* 0x0400005654527389 */ /* 0x0000640000000057 */
[----:B01----:R-:W-:Y:S05]  /*6b10*/  ENDCOLLECTIVE ;  /* 0x000000000000791b */ /* 0x003fea0003800000 */
.L_x_101:
[----:B------:R-:W-:Y:S05]  /*6b20*/  BRA `(.L_x_102) ;  /* 0xffffffb400647947 */ /* 0x000fea000383ffff */
.L_x_103:
[----:B------:R-:W-:-:S00]  /*6b30*/  BRA `(.L_x_103) ;  /* 0xfffffffc00fc7947 */ /* 0x000fc0000383ffff */
[----:B------:R-:W-:-:S00]  /*6b40*/  NOP ;  /* 0x0000000000007918 */ /* 0x000fc00000000000 */
        /* <DEDUP_REMOVED lines=11> */
.L_x_1171:


//--------------------- .text._ZN3cub18CUB_300001_SM_10006detail10radix_sort33DeviceRadixSortExclusiveSumKernelINS1_5radix10policy_hubIyNS0_8NullTypeEyE10Policy1000EyEEvPT0_ --------------------------
	.section	.text._ZN3cub18CUB_300001_SM_10006detail10radix_sort33DeviceRadixSortExclusiveSumKernelINS1_5radix10policy_hubIyNS0_8NullTypeEyE10Policy1000EyEEvPT0_,"ax",@progbits
	.align	128
        .global         _ZN3cub18CUB_300001_SM_10006detail10radix_sort33DeviceRadixSortExclusiveSumKernelINS1_5radix10policy_hubIyNS0_8NullTypeEyE10Policy1000EyEEvPT0_
        .type           _ZN3cub18CUB_300001_SM_10006detail10radix_sort33DeviceRadixSortExclusiveSumKernelINS1_5radix10policy_hubIyNS0_8NullTypeEyE10Policy1000EyEEvPT0_,@function
        .size           _ZN3cub18CUB_300001_SM_10006detail10radix_sort33DeviceRadixSortExclusiveSumKernelINS1_5radix10policy_hubIyNS0_8NullTypeEyE10Policy1000EyEEvPT0_,(.L_x_1172 - _ZN3cub18CUB_300001_SM_10006detail10radix_sort33DeviceRadixSortExclusiveSumKernelINS1_5radix10policy_hubIyNS0_8NullTypeEyE10Policy1000EyEEvPT0_)
        .other          _ZN3cub18CUB_300001_SM_10006detail10radix_sort33DeviceRadixSortExclusiveSumKernelINS1_5radix10policy_hubIyNS0_8NullTypeEyE10Policy1000EyEEvPT0_,@"STO_CUDA_ENTRY STV_DEFAULT"
_ZN3cub18CUB_300001_SM_10006detail10radix_sort33DeviceRadixSortExclusiveSumKernelINS1_5radix10policy_hubIyNS0_8NullTypeEyE10Policy1000EyEEvPT0_:
.text._ZN3cub18CUB_300001_SM_10006detail10radix_sort33DeviceRadixSortExclusiveSumKernelINS1_5radix10policy_hubIyNS0_8NullTypeEyE10Policy1000EyEEvPT0_:
[----:B------:R-:W-:Y:S01]  /*0000*/  LDC R1, c[0x0][0x37c] ;  /* 0x0000df00ff017b82 */ /* 0x000fe20000000800 */
[----:B------:R-:W0:Y:S07]  /*0010*/  S2R R18, SR_TID.X ;  /* 0x0000000000127919 */ /* 0x000e2e0000002100 */
[----:B------:R-:W1:Y:S01]  /*0020*/  LDC.64 R16, c[0x0][0x380] ;  /* 0x0000e000ff107b82 */ /* 0x000e620000000a00 */
[----:B------:R-:W2:Y:S01]  /*0030*/  LDCU.64 UR4, c[0x0][0x358] ;  /* 0x00006b00ff0477ac */ /* 0x000ea20008000a00 */
[----:B------:R-:W3:Y:S01]  /*0040*/  S2R R5, SR_CTAID.X ;  /* 0x0000000000057919 */ /* 0x000ee20000002500 */
[----:B0-----:R-:W-:Y:S01]  /*0050*/  ISETP.GT.U32.AND P1, PT, R18, 0xff, PT ;  /* 0x000000ff1200780c */ /* 0x001fe20003f24070 */
[----:B---3--:R-:W-:-:S04]  /*0060*/  IMAD R5, R5, 0x100, R18 ;  /* 0x0000010005057824 */ /* 0x008fc800078e0212 */
[----:B-1----:R-:W-:-:S08]  /*0070*/  IMAD.WIDE R16, R5, 0x8, R16 ;  /* 0x0000000805107825 */ /* 0x002fd000078e0210 */
[----:B--2---:R-:W2:Y:S01]  /*0080*/  @!P1 LDG.E.64 R2, desc[UR4][R16.64] ;  /* 0x0000000410029981 */ /* 0x004ea2000c1e1b00 */
[----:B------:R-:W-:Y:S02]  /*0090*/  MOV R0, 0x400 ;  /* 0x0000040000007802 */ /* 0x000fe40000000f00 */
[C---:B------:R-:W-:Y:S01]  /*00a0*/  ISETP.GT.U32.AND P0, PT, R18.reuse, 0x1f, PT ;  /* 0x0000001f1200780c */ /* 0x040fe20003f04070 */
[----:B------:R-:W0:Y:S02]  /*00b0*/  S2R R5, SR_CgaCtaId ;  /* 0x0000000000057919 */ /* 0x000e240000008800 */
[----:B0-----:R-:W-:Y:S02]  /*00c0*/  LEA R5, R5, R0, 0x18 ;  /* 0x0000000005057211 */ /* 0x001fe400078ec0ff */
[----:B------:R-:W-:-:S05]  /*00d0*/  LEA.HI R0, R18, R18, RZ, 0x1d ;  /* 0x0000001212007211 */ /* 0x000fca00078fe8ff */
[----:B------:R-:W-:-:S05]  /*00e0*/  IMAD R0, R0, 0x8, R5 ;  /* 0x0000000800007824 */ /* 0x000fca00078e0205 */
[----:B--2---:R0:W-:Y:S01]  /*00f0*/  STS.64 [R0+0x10], R2 ;  /* 0x0000100200007388 */ /* 0x0041e20000000a00 */
[----:B------:R-:W-:Y:S06]  /*0100*/  BAR.SYNC.DEFER_BLOCKING 0x0 ;  /* 0x0000000000007b1d */ /* 0x000fec0000010000 */
[----:B------:R-:W-:Y:S05]  /*0110*/  @P0 BRA `(.L_x_104) ;  /* 0x0000000400240947 */ /* 0x000fea0003800000 */
[----:B------:R-:W-:Y:S01]  /*0120*/  IMAD R18, R18, 0x48, R5 ;  /* 0x0000004812127824 */ /* 0x000fe200078e0205 */
[----:B------:R-:W-:-:S04]  /*0130*/  UMOV UR6, 0xffffffff ;  /* 0xffffffff00067882 */ /* 0x000fc80000000000 */
[----:B------:R-:W-:Y:S04]  /*0140*/  LDS.64 R14, [R18+0x10] ;  /* 0x00001000120e7984 */ /* 0x000fe80000000a00 */
[----:B------:R-:W-:Y:S04]  /*0150*/  LDS.64 R12, [R18+0x18] ;  /* 0x00001800120c7984 */ /* 0x000fe80000000a00 */
[----:B------:R-:W1:Y:S04]  /*0160*/  LDS.64 R10, [R18+0x20] ;  /* 0x00002000120a7984 */ /* 0x000e680000000a00 */
[----:B------:R-:W-:Y:S04]  /*0170*/  LDS.64 R8, [R18+0x28] ;  /* 0x0000280012087984 */ /* 0x000fe80000000a00 */
[----:B------:R-:W2:Y:S04]  /*0180*/  LDS.64 R6, [R18+0x30] ;  /* 0x0000300012067984 */ /* 0x000ea80000000a00 */
[----:B------:R-:W-:Y:S04]  /*0190*/  LDS.64 R4, [R18+0x38] ;  /* 0x0000380012047984 */ /* 0x000fe80000000a00 */
[----:B0-----:R-:W0:Y:S04]  /*01a0*/  LDS.64 R2, [R18+0x40] ;  /* 0x0000400012027984 */ /* 0x001e280000000a00 */
[----:B------:R-:W3:Y:S01]  /*01b0*/  LDS.64 R20, [R18+0x48] ;  /* 0x0000480012147984 */ /* 0x000ee20000000a00 */
[----:B-1----:R-:W-:-:S04]  /*01c0*/  IADD3 R19, P3, P4, R10, R12, R14 ;  /* 0x0000000c0a137210 */ /* 0x002fc80007c7e00e */
[----:B------:R-:W-:Y:S02]  /*01d0*/  IADD3.X R23, PT, PT, R11, R13, R15, P3, P4 ;  /* 0x0000000d0b177210 */ /* 0x000fe40001fe840f */
[----:B--2---:R-:W-:-:S04]  /*01e0*/  IADD3 R19, P0, P2, R6, R19, R8 ;  /* 0x0000001306137210 */ /* 0x004fc80007a1e008 */
[----:B------:R-:W-:Y:S02]  /*01f0*/  IADD3.X R23, PT, PT, R7, R23, R9, P0, P2 ;  /* 0x0000001707177210 */ /* 0x000fe400007e4409 */
[----:B0-----:R-:W-:-:S04]  /*0200*/  IADD3 R19, P3, P4, R2, R19, R4 ;  /* 0x0000001302137210 */ /* 0x001fc80007c7e004 */
[----:B---3--:R-:W-:Y:S02]  /*0210*/  IADD3 R20, P0, PT, R20, R19, RZ ;  /* 0x0000001314147210 */ /* 0x008fe40007f1e0ff */
[----:B------:R-:W-:-:S05]  /*0220*/  IADD3.X R19, PT, PT, R3, R23, R5, P3, P4 ;  /* 0x0000001703137210 */ /* 0x000fca0001fe8405 */
[----:B------:R-:W-:Y:S01]  /*0230*/  IMAD.X R19, R21, 0x1, R19, P0 ;  /* 0x0000000115137824 */ /* 0x000fe200000e0613 */
[----:B------:R-:W-:Y:S06]  /*0240*/  BRA.DIV UR6, `(.L_x_105) ;  /* 0x0000000206f07947 */ /* 0x000fec000b800000 */
[----:B------:R-:W0:Y:S04]  /*0250*/  SHFL.UP PT, R27, R20, 0x1, RZ ;  /* 0x04200000141b7989 */ /* 0x000e2800000e00ff */
[----:B------:R-:W1:Y:S01]  /*0260*/  SHFL.UP P0, R25, R19, 0x1, RZ ;  /* 0x0420000013197989 */ /* 0x000e6200000000ff */
[----:B0-----:R-:W-:-:S04]  /*0270*/  IADD3 R22, P2, PT, R27, R20, RZ ;  /* 0x000000141b167210 */ /* 0x001fc80007f5e0ff */
[----:B-1----:R-:W-:Y:S01]  /*0280*/  SEL R27, R22, R27, P0 ;  /* 0x0000001b161b7207 */ /* 0x002fe20000000000 */
[----:B------:R-:W-:-:S04]  /*0290*/  IMAD.X R26, R25, 0x1, R19, P2 ;  /* 0x00000001191a7824 */ /* 0x000fc800010e0613 */
[----:B------:R-:W0:Y:S01]  /*02a0*/  SHFL.UP PT, R28, R27, 0x2, RZ ;  /* 0x044000001b1c7989 */ /* 0x000e2200000e00ff */
[----:B------:R-:W-:-:S05]  /*02b0*/  SEL R26, R26, R25, P0 ;  /* 0x000000191a1a7207 */ /* 0x000fca0000000000 */
[----:B------:R-:W1:Y:S01]  /*02c0*/  SHFL.UP P0, R25, R26, 0x2, RZ ;  /* 0x044000001a197989 */ /* 0x000e6200000000ff */
[----:B0-----:R-:W-:-:S05]  /*02d0*/  IADD3 R21, P2, PT, R28, R27, RZ ;  /* 0x0000001b1c157210 */ /* 0x001fca0007f5e0ff */
[----:B-1----:R-:W-:Y:S01]  /*02e0*/  IMAD.X R22, R25, 0x1, R26, P2 ;  /* 0x0000000119167824 */ /* 0x002fe200010e061a */
[----:B------:R-:W-:-:S04]  /*02f0*/  SEL R28, R21, R28, P0 ;  /* 0x0000001c151c7207 */ /* 0x000fc80000000000 */
[----:B------:R-:W-:Y:S01]  /*0300*/  SEL R29, R22, R25, P0 ;  /* 0x00000019161d7207 */ /* 0x000fe20000000000 */
        /* <DEDUP_REMOVED lines=12> */
[----:B------:R0:W1:Y:S04]  /*03d0*/  SHFL.UP PT, R28, R27, 0x10, RZ ;  /* 0x060000001b1c7989 */ /* 0x00006800000e00ff */
[----:B------:R0:W2:Y:S02]  /*03e0*/  SHFL.UP P0, R25, R26, 0x10, RZ ;  /* 0x060000001a197989 */ /* 0x0000a400000000ff */
.L_x_116:
[----:B-1----:R-:W-:-:S04]  /*03f0*/  IADD3 R21, P2, PT, R28, R27, RZ ;  /* 0x0000001b1c157210 */ /* 0x002fc80007f5e0ff */
[----:B--2---:R-:W-:Y:S01]  /*0400*/  SEL R21, R21, R28, P0 ;  /* 0x0000001c15157207 */ /* 0x004fe20000000000 */
[----:B------:R-:W-:-:S05]  /*0410*/  IMAD.X R22, R25, 0x1, R26, P2 ;  /* 0x0000000119167824 */ /* 0x000fca00010e061a */
[----:B------:R-:W-:Y:S02]  /*0420*/  SEL R22, R22, R25, P0 ;  /* 0x0000001916167207 */ /* 0x000fe40000000000 */
[----:B------:R-:W-:-:S05]  /*0430*/  IADD3 R20, P0, PT, R21, -R20, RZ ;  /* 0x8000001415147210 */ /* 0x000fca0007f1e0ff */
[----:B------:R-:W-:Y:S01]  /*0440*/  IMAD.X R21, R22, 0x1, ~R19, P0 ;  /* 0x0000000116157824 */ /* 0x000fe200000e0e13 */
[----:B------:R-:W-:-:S04]  /*0450*/  IADD3 R14, P0, PT, R14, R20, RZ ;  /* 0x000000140e0e7210 */ /* 0x000fc80007f1e0ff */
[----:B------:R1:W-:Y:S01]  /*0460*/  STS.64 [R18+0x10], R20 ;  /* 0x0000101412007388 */ /* 0x0003e20000000a00 */
[----:B------:R-:W-:Y:S01]  /*0470*/  IMAD.X R15, R15, 0x1, R21, P0 ;  /* 0x000000010f0f7824 */ /* 0x000fe200000e0615 */
        /* <DEDUP_REMOVED lines=17> */
[----:B------:R-:W-:-:S05]  /*0590*/  IMAD.X R3, R3, 0x1, R5, P0 ;  /* 0x0000000103037824 */ /* 0x000fca00000e0605 */
[----:B------:R1:W-:Y:S03]  /*05a0*/  STS.64 [R18+0x48], R2 ;  /* 0x0000480212007388 */ /* 0x0003e60000000a00 */
.L_x_104:
[----:B------:R-:W-:Y:S05]  /*05b0*/  WARPSYNC.ALL ;  /* 0x0000000000007948 */ /* 0x000fea0003800000 */
[----:B------:R-:W-:Y:S06]  /*05c0*/  BAR.SYNC.DEFER_BLOCKING 0x0 ;  /* 0x0000000000007b1d */ /* 0x000fec0000010000 */
[----:B------:R-:W-:Y:S05]  /*05d0*/  @P1 EXIT ;  /* 0x000000000000194d */ /* 0x000fea0003800000 */
[----:B01----:R-:W0:Y:S04]  /*05e0*/  LDS.64 R2, [R0+0x10] ;  /* 0x0000100000027984 */ /* 0x003e280000000a00 */
[----:B0-----:R-:W-:Y:S01]  /*05f0*/  STG.E.64 desc[UR4][R16.64], R2 ;  /* 0x0000000210007986 */ /* 0x001fe2000c101b04 */
[----:B------:R-:W-:Y:S05]  /*0600*/  EXIT ;  /* 0x000000000000794d */ /* 0x000fea0003800000 */
.L_x_105:
[----:B------:R-:W-:Y:S02]  /*0610*/  IMAD.MOV.U32 R24, RZ, RZ, R20 ;  /* 0x000000ffff187224 */ /* 0x000fe400078e0014 */
[----:B------:R-:W-:Y:S02]  /*0620*/  IMAD.MOV.U32 R23, RZ, RZ, 0x1 ;  /* 0x00000001ff177424 */ /* 0x000fe400078e00ff */
[----:B------:R-:W-:Y:S02]  /*0630*/  IMAD.MOV.U32 R22, RZ, RZ, RZ ;  /* 0x000000ffff167224 */ /* 0x000fe400078e00ff */
[----:B------:R-:W-:-:S07]  /*0640*/  IMAD.MOV.U32 R21, RZ, RZ, -0x1 ;  /* 0xffffffffff157424 */ /* 0x000fce00078e00ff */
[----:B------:R-:W-:Y:S05]  /*0650*/  WARPSYNC.COLLECTIVE R21, `(.L_x_106) ;  /* 0x0000000015087348 */ /* 0x000fea0003c00000 */
[----:B------:R0:W1:Y:S02]  /*0660*/  SHFL.UP P0, R25, R24, R23, R22 ;  /* 0x0400001718197389 */ /* 0x0000640000000016 */
[----:B01----:R-:W-:Y:S05]  /*0670*/  ENDCOLLECTIVE ;  /* 0x000000000000791b */ /* 0x003fea0003800000 */
.L_x_106:
[----:B------:R-:W-:Y:S02]  /*0680*/  IMAD.MOV.U32 R24, RZ, RZ, R19 ;  /* 0x000000ffff187224 */ /* 0x000fe400078e0013 */
[----:B------:R-:W-:-:S07]  /*0690*/  IMAD.MOV.U32 R27, RZ, RZ, R25 ;  /* 0x000000ffff1b7224 */ /* 0x000fce00078e0019 */
[----:B------:R-:W-:Y:S05]  /*06a0*/  WARPSYNC.COLLECTIVE R21, `(.L_x_107) ;  /* 0x0000000015087348 */ /* 0x000fea0003c00000 */
[----:B------:R0:W1:Y:S02]  /*06b0*/  SHFL.UP P0, R25, R24, R23, R22 ;  /* 0x0400001718197389 */ /* 0x0000640000000016 */
[----:B01----:R-:W-:Y:S05]  /*06c0*/  ENDCOLLECTIVE ;  /* 0x000000000000791b */ /* 0x003fea0003800000 */
.L_x_107:
[----:B------:R-:W-:Y:S01]  /*06d0*/  IADD3 R26, P2, PT, R27, R20, RZ ;  /* 0x000000141b1a7210 */ /* 0x000fe20007f5e0ff */
[----:B------:R-:W-:-:S03]  /*06e0*/  IMAD.MOV.U32 R23, RZ, RZ, 0x2 ;  /* 0x00000002ff177424 */ /* 0x000fc600078e00ff */
[----:B------:R-:W-:Y:S01]  /*06f0*/  SEL R27, R26, R27, P0 ;  /* 0x0000001b1a1b7207 */ /* 0x000fe20000000000 */
[----:B------:R-:W-:-:S04]  /*0700*/  IMAD.X R26, R25, 0x1, R19, P2 ;  /* 0x00000001191a7824 */ /* 0x000fc800010e0613 */
[----:B------:R-:W-:Y:S01]  /*0710*/  IMAD.MOV.U32 R24, RZ, RZ, R27 ;  /* 0x000000ffff187224 */ /* 0x000fe200078e001b */
[----:B------:R-:W-:-:S07]  /*0720*/  SEL R26, R26, R25, P0 ;  /* 0x000000191a1a7207 */ /* 0x000fce0000000000 */
[----:B------:R-:W-:Y:S05]  /*0730*/  WARPSYNC.COLLECTIVE R21, `(.L_x_108) ;  /* 0x0000000015087348 */ /* 0x000fea0003c00000 */
[----:B------:R0:W1:Y:S02]  /*0740*/  SHFL.UP P0, R25, R24, R23, R22 ;  /* 0x0400001718197389 */ /* 0x0000640000000016 */
[----:B01----:R-:W-:Y:S05]  /*0750*/  ENDCOLLECTIVE ;  /* 0x000000000000791b */ /* 0x003fea0003800000 */
.L_x_108:
[----:B------:R-:W-:Y:S02]  /*0760*/  IMAD.MOV.U32 R24, RZ, RZ, R26 ;  /* 0x000000ffff187224 */ /* 0x000fe400078e001a */
[----:B------:R-:W-:-:S07]  /*0770*/  IMAD.MOV.U32 R28, RZ, RZ, R25 ;  /* 0x000000ffff1c7224 */ /* 0x000fce00078e0019 */
[----:B------:R-:W-:Y:S05]  /*0780*/  WARPSYNC.COLLECTIVE R21, `(.L_x_109) ;  /* 0x0000000015087348 */ /* 0x000fea0003c00000 */
[----:B------:R0:W1:Y:S02]  /*0790*/  SHFL.UP P0, R25, R24, R23, R22 ;  /* 0x0400001718197389 */ /* 0x0000640000000016 */
[----:B01----:R-:W-:Y:S05]  /*07a0*/  ENDCOLLECTIVE ;  /* 0x000000000000791b */ /* 0x003fea0003800000 */
.L_x_109:
        /* <DEDUP_REMOVED lines=9> */
.L_x_110:
[----:B------:R-:W-:Y:S02]  /*0840*/  IMAD.MOV.U32 R24, RZ, RZ, R29 ;  /* 0x000000ffff187224 */ /* 0x000fe400078e001d */
[----:B------:R-:W-:-:S07]  /*0850*/  IMAD.MOV.U32 R27, RZ, RZ, R25 ;  /* 0x000000ffff1b7224 */ /* 0x000fce00078e0019 */
[----:B------:R-:W-:Y:S05]  /*0860*/  WARPSYNC.COLLECTIVE R21, `(.L_x_111) ;  /* 0x0000000015087348 */ /* 0x000fea0003c00000 */
[----:B------:R0:W1:Y:S02]  /*0870*/  SHFL.UP P0, R25, R24, R23, R22 ;  /* 0x0400001718197389 */ /* 0x0000640000000016 */
[----:B01----:R-:W-:Y:S05]  /*0880*/  ENDCOLLECTIVE ;  /* 0x000000000000791b */ /* 0x003fea0003800000 */
.L_x_111:
        /* <DEDUP_REMOVED lines=9> */
.L_x_112:
[----:B------:R-:W-:Y:S02]  /*0920*/  IMAD.MOV.U32 R24, RZ, RZ, R29 ;  /* 0x000000ffff187224 */ /* 0x000fe400078e001d */
[----:B------:R-:W-:-:S07]  /*0930*/  IMAD.MOV.U32 R27, RZ, RZ, R25 ;  /* 0x000000ffff1b7224 */ /* 0x000fce00078e0019 */
[----:B------:R-:W-:Y:S05]  /*0940*/  WARPSYNC.COLLECTIVE R21, `(.L_x_113) ;  /* 0x0000000015087348 */ /* 0x000fea0003c00000 */
[----:B------:R0:W1:Y:S02]  /*0950*/  SHFL.UP P0, R25, R24, R23, R22 ;  /* 0x0400001718197389 */ /* 0x0000640000000016 */
[----:B01----:R-:W-:Y:S05]  /*0960*/  ENDCOLLECTIVE ;  /* 0x000000000000791b */ /* 0x003fea0003800000 */
.L_x_113:
        /* <DEDUP_REMOVED lines=9> */
.L_x_114:
[----:B------:R-:W-:Y:S02]  /*0a00*/  IMAD.MOV.U32 R24, RZ, RZ, R26 ;  /* 0x000000ffff187224 */ /* 0x000fe400078e001a */
[----:B------:R-:W-:-:S07]  /*0a10*/  IMAD.MOV.U32 R28, RZ, RZ, R25 ;  /* 0x000000ffff1c7224 */ /* 0x000fce00078e0019 */
[----:B------:R-:W-:Y:S05]  /*0a20*/  WARPSYNC.COLLECTIVE R21, `(.L_x_115) ;  /* 0x0000000015087348 */ /* 0x000fea0003c00000 */
[----:B------:R0:W1:Y:S02]  /*0a30*/  SHFL.UP P0, R25, R24, R23, R22 ;  /* 0x0400001718197389 */ /* 0x0000640000000016 */
[----:B01----:R-:W-:Y:S05]  /*0a40*/  ENDCOLLECTIVE ;  /* 0x000000000000791b */ /* 0x003fea0003800000 */
.L_x_115:
[----:B------:R-:W-:Y:S05]  /*0a50*/  BRA `(.L_x_116) ;  /* 0xfffffff800647947 */ /* 0x000fea000383ffff */
.L_x_117:
        /* <DEDUP_REMOVED lines=10> */
.L_x_1172:


//--------------------- .text._ZN3cub18CUB_300001_SM_10006detail10radix_sort30DeviceRadixSortHistogramKernelINS1_5radix10policy_hubIyNS0_8NullTypeEyE10Policy1000ELNS0_9SortOrderE0EyyNS1_21identity_decomposer_tEEEvPT2_PKT1_SB_iiT3_ --------------------------
	.section	.text._ZN3cub18CUB_300001_SM_10006detail10radix_sort30DeviceRadixSortHistogramKernelINS1_5radix10policy_hubIyNS0_8NullTypeEyE10Policy1000ELNS0_9SortOrderE0EyyNS1_21identity_decomposer_tEEEvPT2_PKT1_SB_iiT3_,"ax",@progbits
	.align	128
        .global         _ZN3cub18CUB_300001_SM_10006detail10radix_sort30DeviceRadixSortHistogramKernelINS1_5radix10policy_hubIyNS0_8NullTypeEyE10Policy1000ELNS0_9SortOrderE0EyyNS1_21identity_decomposer_tEEEvPT2_PKT1_SB_iiT3_
        .type           _ZN3cub18CUB_300001_SM_10006detail10radix_sort30DeviceRadixSortHistogramKernelINS1_5radix10policy_hubIyNS0_8NullTypeEyE10Policy1000ELNS0_9SortOrderE0EyyNS1_21identity_decomposer_tEEEvPT2_PKT1_SB_iiT3_,@function
        .size           _ZN3cub18CUB_300001_SM_10006detail10radix_sort30DeviceRadixSortHistogramKernelINS1_5radix10policy_hubIyNS0_8NullTypeEyE10Policy1000ELNS0_9SortOrderE0EyyNS1_21identity_decomposer_tEEEvPT2_PKT1_SB_iiT3_,(.L_x_1173 - _ZN3cub18CUB_300001_SM_10006detail10radix_sort30DeviceRadixSortHistogramKernelINS1_5radix10policy_hubIyNS0_8NullTypeEyE10Policy1000ELNS0_9SortOrderE0EyyNS1_21identity_decomposer_tEEEvPT2_PKT1_SB_iiT3_)
        .other          _ZN3cub18CUB_300001_SM_10006detail10radix_sort30DeviceRadixSortHistogramKernelINS1_5radix10policy_hubIyNS0_8NullTypeEyE10Policy1000ELNS0_9SortOrderE0EyyNS1_21identity_decomposer_tEEEvPT2_PKT1_SB_iiT3_,@"STO_CUDA_ENTRY STV_DEFAULT"
_ZN3cub18CUB_300001_SM_10006detail10radix_sort30DeviceRadixSortHistogramKernelINS1_5radix10policy_hubIyNS0_8NullTypeEyE10Policy1000ELNS0_9SortOrderE0EyyNS1_21identity_decomposer_tEEEvPT2_PKT1_SB_iiT3_:
.text._ZN3cub18CUB_300001_SM_10006detail10radix_sort30DeviceRadixSortHistogramKernelINS1_5radix10policy_hubIyNS0_8NullTypeEyE10Policy1000ELNS0_9SortOrderE0EyyNS1_21identity_decomposer_tEEEvPT2_PKT1_SB_iiT3_:
[----:B------:R-:W-:Y:S01]  /*0000*/  LDC R1, c[0x0][0x37c] ;  /* 0x0000df00ff017b82 */ /* 0x000fe20000000800 */
[----:B------:R-:W0:Y:S02]  /*0010*/  LDCU.64 UR4, c[0x0][0x390] ;  /* 0x00007200ff0477ac */ /* 0x000e240008000a00 */
[----:B0-----:R-:W-:-:S04]  /*0020*/  ISETP.NE.U32.AND P0, PT, RZ, UR4, PT ;  /* 0x00000004ff007c0c */ /* 0x001fc8000bf05070 */
[----:B------:R-:W-:-:S13]  /*0030*/  ISETP.NE.AND.EX P0, PT, RZ, UR5, PT, P0 ;  /* 0x00000005ff007c0c */ /* 0x000fda000bf05300 */
[----:B------:R-:W-:Y:S05]  /*0040*/  @!P0 EXIT ;  /* 0x000000000000894d */ /* 0x000fea0003800000 */
[----:B------:R-:W0:Y:S01]  /*0050*/  S2R R0, SR_TID.X ;  /* 0x0000000000007919 */ /* 0x000e220000002100 */
[----:B------:R-:W1:Y:S01]  /*0060*/  LDC.64 R2, c[0x0][0x398] ;  /* 0x0000e600ff027b82 */ /* 0x000e620000000a00 */
[----:B------:R-:W-:Y:S01]  /*0070*/  UMOV UR4, 0x400 ;  /* 0x0000040000047882 */ /* 0x000fe20000000000 */
[----:B------:R-:W2:Y:S01]  /*0080*/  LDCU.64 UR16, c[0x0][0x358] ;  /* 0x00006b00ff1077ac */ /* 0x000ea20008000a00 */
[----:B------:R-:W3:Y:S05]  /*0090*/  LDCU UR18, c[0x0][0x370] ;  /* 0x00006e00ff1277ac */ /* 0x000eea0008000800 */
[----:B------:R-:W4:Y:S01]  /*00a0*/  S2UR UR5, SR_CgaCtaId ;  /* 0x00000000000579c3 */ /* 0x000f220000008800 */
[----:B------:R-:W-:Y:S01]  /*00b0*/  UMOV UR6, URZ ;  /* 0x000000ff00067c82 */ /* 0x000fe20008000000 */
[----:B------:R-:W-:-:S06]  /*00c0*/  UMOV UR7, URZ ;  /* 0x000000ff00077c82 */ /* 0x000fcc0008000000 */
[----:B------:R-:W5:Y:S01]  /*00d0*/  S2UR UR8, SR_CTAID.X ;  /* 0x00000000000879c3 */ /* 0x000f620000002500 */
[----:B-1----:R-:W-:-:S04]  /*00e0*/  IADD3 R2, PT, PT, R3, 0x7, -R2 ;  /* 0x0000000703027810 */ /* 0x002fc80007ffe802 */
[----:B------:R-:W-:Y:S01]  /*00f0*/  ISETP.GE.AND P0, PT, R2, 0x8, PT ;  /* 0x000000080200780c */ /* 0x000fe20003f06270 */
[C---:B0-----:R-:W-:Y:S01]  /*0100*/  VIADD R3, R0.reuse, 0x80 ;  /* 0x0000008000037836 */ /* 0x041fe20000000000 */
[----:B----4-:R-:W-:Y:S02]  /*0110*/  ULEA UR4, UR5, UR4, 0x18 ;  /* 0x0000000405047291 */ /* 0x010fe4000f8ec0ff */
[C---:B------:R-:W-:Y:S01]  /*0120*/  ISETP.GT.U32.OR P0, PT, R0.reuse, 0xff, !P0 ;  /* 0x000000ff0000780c */ /* 0x040fe20004704470 */
[C---:B------:R-:W-:Y:S02]  /*0130*/  VIADD R4, R0.reuse, 0x100 ;  /* 0x0000010000047836 */ /* 0x040fe40000000000 */
[C---:B------:R-:W-:Y:S01]  /*0140*/  VIADD R5, R0.reuse, 0x200 ;  /* 0x0000020000057836 */ /* 0x040fe20000000000 */
[----:B------:R-:W-:Y:S01]  /*0150*/  P2R R43, PR, RZ, 0x1 ;  /* 0x00000001ff2b7803 */ /* 0x000fe20000000000 */
[C---:B------:R-:W-:Y:S01]  /*0160*/  VIADD R40, R0.reuse, 0x280 ;  /* 0x0000028000287836 */ /* 0x040fe20000000000 */
[C---:B------:R-:W-:Y:S01]  /*0170*/  LEA R2, R0.reuse, UR4, 0x2 ;  /* 0x0000000400027c11 */ /* 0x040fe2000f8e10ff */
[C---:B------:R-:W-:Y:S01]  /*0180*/  VIADD R41, R0.reuse, 0x300 ;  /* 0x0000030000297836 */ /* 0x040fe20000000000 */
[----:B-----5:R-:W-:Y:S01]  /*0190*/  USHF.L.U32 UR8, UR8, 0xb, URZ ;  /* 0x0000000b08087899 */ /* 0x020fe200080006ff */
[----:B--23--:R-:W-:-:S11]  /*01a0*/  VIADD R42, R0, 0x780 ;  /* 0x00000780002a7836 */ /* 0x00cfd60000000000 */
.L_x_201:
[----:B------:R-:W-:Y:S01]  /*01b0*/  ISETP.NE.AND P0, PT, R43, RZ, PT ;  /* 0x000000ff2b00720c */ /* 0x000fe20003f05270 */
[----:B------:R-:W-:-:S12]  /*01c0*/  BSSY.RECONVERGENT B0, `(.L_x_118) ;  /* 0x0000081000007945 */ /* 0x000fd80003800200 */
[----:B0-2345:R-:W-:Y:S05]  /*01d0*/  @P0 BRA `(.L_x_119) ;  /* 0x0000000400fc0947 */ /* 0x03dfea0003800000 */
[----:B------:R-:W0:Y:S02]  /*01e0*/  LDC.64 R6, c[0x0][0x398] ;  /* 0x0000e600ff067b82 */ /* 0x000e240000000a00 */
[----:B0-----:R-:W-:-:S04]  /*01f0*/  IADD3 R6, PT, PT, R7, 0x7, -R6 ;  /* 0x0000000707067810 */ /* 0x001fc80007ffe806 */
[----:B------:R-:W-:-:S04]  /*0200*/  SHF.R.S32.HI R7, RZ, 0x1f, R6 ;  /* 0x0000001fff077819 */ /* 0x000fc80000011406 */
[----:B------:R-:W-:-:S04]  /*0210*/  LEA.HI R7, R7, R6, RZ, 0x3 ;  /* 0x0000000607077211 */ /* 0x000fc800078f18ff */
[----:B------:R-:W-:Y:S01]  /*0220*/  SHF.R.S32.HI R8, RZ, 0x3, R7 ;  /* 0x00000003ff087819 */ /* 0x000fe20000011407 */
[----:B------:R-:W-:-:S03]  /*0230*/  HFMA2 R7, -RZ, RZ, 0, 0 ;  /* 0x00000000ff077431 */ /* 0x000fc600000001ff */
[C---:B------:R-:W-:Y:S01]  /*0240*/  LOP3.LUT R10, R8.reuse, 0xffffff0, RZ, 0xc0, !PT ;  /* 0x0ffffff0080a7812 */ /* 0x040fe200078ec0ff */
[----:B------:R-:W-:-:S05]  /*0250*/  VIADD R6, R8, 0xffffffff ;  /* 0xffffffff08067836 */ /* 0x000fca0000000000 */
[----:B------:R-:W-:-:S13]  /*0260*/  ISETP.GE.U32.AND P0, PT, R6, 0xf, PT ;  /* 0x0000000f0600780c */ /* 0x000fda0003f06070 */
[----:B------:R-:W-:Y:S05]  /*0270*/  @!P0 BRA `(.L_x_120) ;  /* 0x00000000005c8947 */ /* 0x000fea0003800000 */
[----:B------:R-:W-:Y:S02]  /*0280*/  IMAD.MOV R7, RZ, RZ, -R10 ;  /* 0x000000ffff077224 */ /* 0x000fe400078e0a0a */
[----:B------:R-:W-:-:S07]  /*0290*/  VIADD R6, R2, 0x2000 ;  /* 0x0000200002067836 */ /* 0x000fce0000000000 */
.L_x_121:
[----:B------:R-:W-:Y:S01]  /*02a0*/  VIADD R7, R7, 0x10 ;  /* 0x0000001007077836 */ /* 0x000fe20000000000 */
[----:B------:R-:W-:Y:S04]  /*02b0*/  STS [R6+-0x2000], RZ ;  /* 0xffe000ff06007388 */ /* 0x000fe80000000800 */
        /* <DEDUP_REMOVED lines=18> */
[----:B------:R-:W-:-:S07]  /*03e0*/  IMAD.MOV.U32 R7, RZ, RZ, R10 ;  /* 0x000000ffff077224 */ /* 0x000fce00078e000a */
.L_x_120:
[C---:B------:R-:W-:Y:S02]  /*03f0*/  LOP3.LUT R6, R8.reuse, 0xf, RZ, 0xc0, !PT ;  /* 0x0000000f08067812 */ /* 0x040fe400078ec0ff */
[----:B------:R-:W-:Y:S02]  /*0400*/  LOP3.LUT R11, R8, 0x7, RZ, 0xc0, !PT ;  /* 0x00000007080b7812 */ /* 0x000fe400078ec0ff */
[C---:B------:R-:W-:Y:S01]  /*0410*/  ISETP.NE.AND P1, PT, R6.reuse, RZ, PT ;  /* 0x000000ff0600720c */ /* 0x040fe20003f25270 */
[----:B------:R-:W-:Y:S01]  /*0420*/  VIADD R6, R6, 0xffffffff ;  /* 0xffffffff06067836 */ /* 0x000fe20000000000 */
[----:B------:R-:W-:Y:S01]  /*0430*/  LOP3.LUT R9, R8, 0x3, RZ, 0xc0, !PT ;  /* 0x0000000308097812 */ /* 0x000fe200078ec0ff */
[----:B------:R-:W-:-:S10]  /*0440*/  VIADD R12, R11, 0xffffffff ;  /* 0xffffffff0b0c7836 */ /* 0x000fd40000000000 */
[----:B------:R-:W-:Y:S05]  /*0450*/  @!P1 BRA `(.L_x_122) ;  /* 0x0000000000789947 */ /* 0x000fea0003800000 */
[----:B------:R-:W-:Y:S02]  /*0460*/  ISETP.GE.U32.AND P2, PT, R6, 0x7, PT ;  /* 0x000000070600780c */ /* 0x000fe40003f46070 */
[----:B------:R-:W-:-:S11]  /*0470*/  ISETP.NE.AND P3, PT, R11, RZ, PT ;  /* 0x000000ff0b00720c */ /* 0x000fd60003f65270 */
[----:B------:R-:W-:Y:S05]  /*0480*/  @!P2 BRA `(.L_x_123) ;  /* 0x000000000028a947 */ /* 0x000fea0003800000 */
[C---:B------:R-:W-:Y:S01]  /*0490*/  LEA R8, R7.reuse, R2, 0xa ;  /* 0x0000000207087211 */ /* 0x040fe200078e50ff */
[----:B------:R-:W-:-:S04]  /*04a0*/  VIADD R7, R7, 0x8 ;  /* 0x0000000807077836 */ /* 0x000fc80000000000 */
        /* <DEDUP_REMOVED lines=8> */
.L_x_123:
[----:B------:R-:W-:Y:S05]  /*0530*/  @!P3 BRA `(.L_x_122) ;  /* 0x000000000040b947 */ /* 0x000fea0003800000 */
[----:B------:R-:W-:Y:S02]  /*0540*/  ISETP.GE.U32.AND P2, PT, R12, 0x3, PT ;  /* 0x000000030c00780c */ /* 0x000fe40003f46070 */
[----:B------:R-:W-:-:S11]  /*0550*/  ISETP.NE.AND P3, PT, R9, RZ, PT ;  /* 0x000000ff0900720c */ /* 0x000fd60003f65270 */
[C---:B0-----:R-:W-:Y:S02]  /*0560*/  @P2 IMAD R8, R7.reuse, 0x400, R2 ;  /* 0x0000040007082824 */ /* 0x041fe400078e0202 */
[----:B------:R-:W-:-:S03]  /*0570*/  @P2 VIADD R7, R7, 0x4 ;  /* 0x0000000407072836 */ /* 0x000fc60000000000 */
[----:B------:R1:W-:Y:S04]  /*0580*/  @P2 STS [R8], RZ ;  /* 0x000000ff08002388 */ /* 0x0003e80000000800 */
[----:B------:R1:W-:Y:S04]  /*0590*/  @P2 STS [R8+0x400], RZ ;  /* 0x000400ff08002388 */ /* 0x0003e80000000800 */
[----:B------:R1:W-:Y:S04]  /*05a0*/  @P2 STS [R8+0x800], RZ ;  /* 0x000800ff08002388 */ /* 0x0003e80000000800 */
[----:B------:R1:W-:Y:S01]  /*05b0*/  @P2 STS [R8+0xc00], RZ ;  /* 0x000c00ff08002388 */ /* 0x0003e20000000800 */
[----:B------:R-:W-:Y:S05]  /*05c0*/  @!P3 BRA `(.L_x_122) ;  /* 0x00000000001cb947 */ /* 0x000fea0003800000 */
[----:B------:R-:W-:Y:S01]  /*05d0*/  IMAD R7, R7, 0x400, R2 ;  /* 0x0000040007077824 */ /* 0x000fe200078e0202 */
[----:B------:R-:W-:-:S04]  /*05e0*/  ISETP.NE.AND P2, PT, R9, 0x1, PT ;  /* 0x000000010900780c */ /* 0x000fc80003f45270 */
[----:B------:R2:W-:Y:S09]  /*05f0*/  STS [R7], RZ ;  /* 0x000000ff07007388 */ /* 0x0005f20000000800 */
[----:B--2---:R-:W-:Y:S05]  /*0600*/  @!P2 BRA `(.L_x_122) ;  /* 0x00000000000ca947 */ /* 0x004fea0003800000 */
[----:B------:R-:W-:Y:S01]  /*0610*/  ISETP.NE.AND P2, PT, R9, 0x2, PT ;  /* 0x000000020900780c */ /* 0x000fe20003f45270 */
[----:B------:R2:W-:-:S12]  /*0620*/  STS [R7+0x400], RZ ;  /* 0x000400ff07007388 */ /* 0x0005d80000000800 */
[----:B------:R2:W-:Y:S02]  /*0630*/  @P2 STS [R7+0x800], RZ ;  /* 0x000800ff07002388 */ /* 0x0005e40000000800 */
.L_x_122:
[----:B------:R-:W-:-:S13]  /*0640*/  ISETP.GT.U32.AND P2, PT, R0, 0x7f, PT ;  /* 0x0000007f0000780c */ /* 0x000fda0003f44070 */
[----:B------:R-:W-:Y:S05]  /*0650*/  @P2 BRA `(.L_x_119) ;  /* 0x0000000000dc2947 */ /* 0x000fea0003800000 */
[----:B--2---:R-:W-:Y:S01]  /*0660*/  IMAD.MOV.U32 R7, RZ, RZ, RZ ;  /* 0x000000ffff077224 */ /* 0x004fe200078e00ff */
[----:B------:R-:W-:Y:S06]  /*0670*/  @!P0 BRA `(.L_x_124) ;  /* 0x0000000000588947 */ /* 0x000fec0003800000 */
[----:B------:R-:W-:-:S07]  /*0680*/  IMAD.MOV.U32 R7, RZ, RZ, RZ ;  /* 0x000000ffff077224 */ /* 0x000fce00078e00ff */
.L_x_125:
[C---:B012---:R-:W-:Y:S01]  /*0690*/  LEA R8, R7.reuse, R2, 0xa ;  /* 0x0000000207087211 */ /* 0x047fe200078e50ff */
[----:B------:R-:W-:-:S04]  /*06a0*/  VIADD R7, R7, 0x10 ;  /* 0x0000001007077836 */ /* 0x000fc80000000000 */
[----:B------:R2:W-:Y:S01]  /*06b0*/  STS [R8+0x200], RZ ;  /* 0x000200ff08007388 */ /* 0x0005e20000000800 */
[----:B------:R-:W-:-:S03]  /*06c0*/  ISETP.NE.AND P0, PT, R7, R10, PT ;  /* 0x0000000a0700720c */ /* 0x000fc60003f05270 */
[----:B------:R2:W-:Y:S04]  /*06d0*/  STS [R8+0x600], RZ ;  /* 0x000600ff08007388 */ /* 0x0005e80000000800 */
        /* <DEDUP_REMOVED lines=13> */
[----:B------:R2:W-:Y:S01]  /*07b0*/  STS [R8+0x3e00], RZ ;  /* 0x003e00ff08007388 */ /* 0x0005e20000000800 */
[----:B------:R-:W-:Y:S05]  /*07c0*/  @P0 BRA `(.L_x_125) ;  /* 0xfffffffc00b00947 */ /* 0x000fea000383ffff */
[----:B------:R-:W-:-:S07]  /*07d0*/  IMAD.MOV.U32 R7, RZ, RZ, R10 ;  /* 0x000000ffff077224 */ /* 0x000fce00078e000a */
.L_x_124:
[----:B------:R-:W-:Y:S05]  /*07e0*/  @!P1 BRA `(.L_x_119) ;  /* 0x0000000000789947 */ /* 0x000fea0003800000 */
[----:B------:R-:W-:Y:S02]  /*07f0*/  ISETP.GE.U32.AND P0, PT, R6, 0x7, PT ;  /* 0x000000070600780c */ /* 0x000fe40003f06070 */
[----:B------:R-:W-:-:S11]  /*0800*/  ISETP.NE.AND P1, PT, R11, RZ, PT ;  /* 0x000000ff0b00720c */ /* 0x000fd60003f25270 */
[----:B------:R-:W-:Y:S05]  /*0810*/  @!P0 BRA `(.L_x_126) ;  /* 0x0000000000288947 */ /* 0x000fea0003800000 */
[C---:B------:R-:W-:Y:S02]  /*0820*/  IMAD R6, R7.reuse, 0x400, R2 ;  /* 0x0000040007067824 */ /* 0x040fe400078e0202 */
[----:B------:R-:W-:-:S03]  /*0830*/  VIADD R7, R7, 0x8 ;  /* 0x0000000807077836 */ /* 0x000fc60000000000 */
[----:B------:R3:W-:Y:S04]  /*0840*/  STS [R6+0x200], RZ ;  /* 0x000200ff06007388 */ /* 0x0007e80000000800 */
[----:B------:R3:W-:Y:S04]  /*0850*/  STS [R6+0x600], RZ ;  /* 0x000600ff06007388 */ /* 0x0007e80000000800 */
[----:B------:R3:W-:Y:S04]  /*0860*/  STS [R6+0xa00], RZ ;  /* 0x000a00ff06007388 */ /* 0x0007e80000000800 */
[----:B------:R3:W-:Y:S04]  /*0870*/  STS [R6+0xe00], RZ ;  /* 0x000e00ff06007388 */ /* 0x0007e80000000800 */
[----:B------:R3:W-:Y:S04]  /*0880*/  STS [R6+0x1200], RZ ;  /* 0x001200ff06007388 */ /* 0x0007e80000000800 */
[----:B------:R3:W-:Y:S04]  /*0890*/  STS [R6+0x1600], RZ ;  /* 0x001600ff06007388 */ /* 0x0007e80000000800 */
[----:B------:R3:W-:Y:S04]  /*08a0*/  STS [R6+0x1a00], RZ ;  /* 0x001a00ff06007388 */ /* 0x0007e80000000800 */
[----:B------:R3:W-:Y:S02]  /*08b0*/  STS [R6+0x1e00], RZ ;  /* 0x001e00ff06007388 */ /* 0x0007e40000000800 */
.L_x_126:
[----:B------:R-:W-:Y:S05]  /*08c0*/  @!P1 BRA `(.L_x_119) ;  /* 0x0000000000409947 */ /* 0x000fea0003800000 */
[----:B------:R-:W-:Y:S02]  /*08d0*/  ISETP.GE.U32.AND P0, PT, R12, 0x3, PT ;  /* 0x000000030c00780c */ /* 0x000fe40003f06070 */
[----:B------:R-:W-:-:S11]  /*08e0*/  ISETP.NE.AND P1, PT, R9, RZ, PT ;  /* 0x000000ff0900720c */ /* 0x000fd60003f25270 */
[C---:B---3--:R-:W-:Y:S02]  /*08f0*/  @P0 IMAD R6, R7.reuse, 0x400, R2 ;  /* 0x0000040007060824 */ /* 0x048fe400078e0202 */
[----:B------:R-:W-:-:S03]  /*0900*/  @P0 VIADD R7, R7, 0x4 ;  /* 0x0000000407070836 */ /* 0x000fc60000000000 */
[----:B------:R4:W-:Y:S04]  /*0910*/  @P0 STS [R6+0x200], RZ ;  /* 0x000200ff06000388 */ /* 0x0009e80000000800 */
[----:B------:R4:W-:Y:S04]  /*0920*/  @P0 STS [R6+0x600], RZ ;  /* 0x000600ff06000388 */ /* 0x0009e80000000800 */
[----:B------:R4:W-:Y:S04]  /*0930*/  @P0 STS [R6+0xa00], RZ ;  /* 0x000a00ff06000388 */ /* 0x0009e80000000800 */
[----:B------:R4:W-:Y:S01]  /*0940*/  @P0 STS [R6+0xe00], RZ ;  /* 0x000e00ff06000388 */ /* 0x0009e20000000800 */
[----:B------:R-:W-:Y:S05]  /*0950*/  @!P1 BRA `(.L_x_119) ;  /* 0x00000000001c9947 */ /* 0x000fea0003800000 */
[----:B------:R-:W-:Y:S02]  /*0960*/  LEA R7, R7, R2, 0xa ;  /* 0x0000000207077211 */ /* 0x000fe400078e50ff */
[----:B------:R-:W-:-:S03]  /*0970*/  ISETP.NE.AND P0, PT, R9, 0x1, PT ;  /* 0x000000010900780c */ /* 0x000fc60003f05270 */
[----:B------:R3:W-:Y:S10]  /*0980*/  STS [R7+0x200], RZ ;  /* 0x000200ff07007388 */ /* 0x0007f40000000800 */
[----:B---3--:R-:W-:Y:S05]  /*0990*/  @!P0 BRA `(.L_x_119) ;  /* 0x00000000000c8947 */ /* 0x008fea0003800000 */
[----:B------:R-:W-:Y:S01]  /*09a0*/  ISETP.NE.AND P0, PT, R9, 0x2, PT ;  /* 0x000000020900780c */ /* 0x000fe20003f05270 */
[----:B------:R3:W-:-:S12]  /*09b0*/  STS [R7+0x600], RZ ;  /* 0x000600ff07007388 */ /* 0x0007d80000000800 */
[----:B------:R3:W-:Y:S02]  /*09c0*/  @P0 STS [R7+0xa00], RZ ;  /* 0x000a00ff07000388 */ /* 0x0007e40000000800 */
.L_x_119:
[----:B------:R-:W-:Y:S05]  /*09d0*/  BSYNC.RECONVERGENT B0 ;  /* 0x0000000000007941 */ /* 0x000fea0003800200 */
.L_x_118:
[----:B------:R-:W5:Y:S01]  /*09e0*/  LDCU.64 UR10, c[0x0][0x390] ;  /* 0x00007200ff0a77ac */ /* 0x000f620008000a00 */
[----:B------:R-:W-:Y:S02]  /*09f0*/  USHF.L.U32 UR4, UR6, 0x1e, URZ ;  /* 0x0000001e06047899 */ /* 0x000fe400080006ff */
[----:B------:R-:W-:Y:S02]  /*0a00*/  USHF.L.U64.HI UR5, UR6, 0x1e, UR7 ;  /* 0x0000001e06057899 */ /* 0x000fe40008010207 */
[----:B-----5:R-:W-:-:S04]  /*0a10*/  UIADD3 UR4, UP0, UPT, -UR4, UR10, URZ ;  /* 0x0000000a04047290 */ /* 0x020fc8000ff1e1ff */
[----:B------:R-:W-:Y:S02]  /*0a20*/  UIADD3.X UR5, UPT, UPT, ~UR5, UR11, URZ, UP0, !UPT ;  /* 0x0000000b05057290 */ /* 0x000fe400087fe5ff */
[----:B------:R-:W-:-:S04]  /*0a30*/  UISETP.LT.U32.AND UP0, UPT, UR4, 0x40000000, UPT ;  /* 0x400000000400788c */ /* 0x000fc8000bf01070 */
[----:B------:R-:W-:-:S04]  /*0a40*/  UISETP.LT.U32.AND.EX UP0, UPT, UR5, URZ, UPT, UP0 ;  /* 0x000000ff0500728c */ /* 0x000fc8000bf01100 */
[----:B------:R-:W-:Y:S02]  /*0a50*/  USEL UR10, UR4, 0x40000000, UP0 ;  /* 0x40000000040a7887 */ /* 0x000fe40008000000 */
[----:B------:R-:W-:Y:S02]  /*0a60*/  USEL UR11, UR5, URZ, UP0 ;  /* 0x000000ff050b7287 */ /* 0x000fe40008000000 */
[----:B------:R-:W-:-:S04]  /*0a70*/  UISETP.GT.U32.AND UP0, UPT, UR10, UR8, UPT ;  /* 0x000000080a00728c */ /* 0x000fc8000bf04070 */
[----:B------:R-:W-:Y:S01]  /*0a80*/  UISETP.GT.U32.AND.EX UP0, UPT, UR11, URZ, UPT, UP0 ;  /* 0x000000ff0b00728c */ /* 0x000fe2000bf04100 */
[----:B------:R-:W-:Y:S08]  /*0a90*/  BAR.SYNC.DEFER_BLOCKING 0x0 ;  /* 0x0000000000007b1d */ /* 0x000ff00000010000 */
[----:B------:R-:W-:Y:S06]  /*0aa0*/  BAR.SYNC.DEFER_BLOCKING 0x0 ;  /* 0x0000000000007b1d */ /* 0x000fec0000010000 */
[----:B------:R-:W-:Y:S05]  /*0ab0*/  BRA.U !UP0, `(.L_x_127) ;  /* 0x0000000d081c7547 */ /* 0x000fea000b800000 */
[----:B------:R-:W-:Y:S01]  /*0ac0*/  UMOV UR9, UR8 ;  /* 0x0000000800097c82 */ /* 0x000fe20008000000 */
[----:B------:R-:W-:-:S05]  /*0ad0*/  UMOV UR5, URZ ;  /* 0x000000ff00057c82 */ /* 0x000fca0008000000 */
.L_x_132:
[----:B-----5:R-:W5:Y:S01]  /*0ae0*/  LDCU.64 UR14, c[0x0][0x390] ;  /* 0x00007200ff0e77ac */ /* 0x020f620008000a00 */
[----:B------:R-:W-:Y:S02]  /*0af0*/  USHF.L.U32 UR12, UR6, 0x1e, URZ ;  /* 0x0000001e060c7899 */ /* 0x000fe400080006ff */
[----:B------:R-:W-:Y:S02]  /*0b00*/  USHF.L.U64.HI UR13, UR6, 0x1e, UR7 ;  /* 0x0000001e060d7899 */ /* 0x000fe40008010207 */
[----:B------:R-:W-:-:S04]  /*0b10*/  UIADD3 UR12, UP0, UPT, UR9, UR12, URZ ;  /* 0x0000000c090c7290 */ /* 0x000fc8000ff1e0ff */
[----:B------:R-:W-:Y:S02]  /*0b20*/  UIADD3.X UR13, UPT, UPT, UR5, UR13, URZ, UP0, !UPT ;  /* 0x0000000d050d7290 */ /* 0x000fe400087fe4ff */
[----:B------:R-:W-:Y:S02]  /*0b30*/  ULEA UR9, UP0, UR18, UR9, 0xb ;  /* 0x0000000912097291 */ /* 0x000fe4000f8058ff */
[----:B-----5:R-:W-:Y:S02]  /*0b40*/  UIADD3 UR14, UP1, UPT, -UR12, UR14, URZ ;  /* 0x0000000e0c0e7290 */ /* 0x020fe4000ff3e1ff */
[----:B------:R-:W-:Y:S02]  /*0b50*/  UIADD3.X UR5, UPT, UPT, URZ, UR5, URZ, UP0, !UPT ;  /* 0x00000005ff057290 */ /* 0x000fe400087fe4ff */
[----:B------:R-:W-:Y:S02]  /*0b60*/  UIADD3.X UR4, UPT, UPT, ~UR13, UR15, URZ, UP1, !UPT ;  /* 0x0000000f0d047290 */ /* 0x000fe40008ffe5ff */
[----:B------:R-:W-:-:S02]  /*0b70*/  UISETP.GE.U32.AND UP1, UPT, UR14, 0x800, UPT ;  /* 0x000008000e00788c */ /* 0x000fc4000bf26070 */
[----:B------:R-:W-:Y:S02]  /*0b80*/  UISETP.GE.U32.AND UP0, UPT, UR9, UR10, UPT ;  /* 0x0000000a0900728c */ /* 0x000fe4000bf06070 */
[----:B------:R-:W-:Y:S02]  /*0b90*/  UISETP.GE.U32.AND.EX UP1, UPT, UR4, URZ, UPT, UP1 ;  /* 0x000000ff0400728c */ /* 0x000fe4000bf26110 */
[----:B------:R-:W-:-:S07]  /*0ba0*/  UISETP.GE.U32.AND.EX UP0, UPT, UR5, UR11, UPT, UP0 ;  /* 0x0000000b0500728c */ /* 0x000fce000bf06100 */
[----:B0-----:R-:W-:Y:S05]  /*0bb0*/  BRA.U !UP1, `(.L_x_128) ;  /* 0x0000000109587547 */ /* 0x001fea000b800000 */
[----:B------:R-:W0:Y:S01]  /*0bc0*/  LDCU.64 UR14, c[0x0][0x388] ;  /* 0x00007100ff0e77ac */ /* 0x000e220008000a00 */
[----:B---34-:R-:W-:-:S05]  /*0bd0*/  IADD3 R6, P0, PT, R0, UR12, RZ ;  /* 0x0000000c00067c10 */ /* 0x018fca000ff1e0ff */
[----:B--2---:R-:W-:Y:S01]  /*0be0*/  IMAD.X R7, RZ, RZ, UR13, P0 ;  /* 0x0000000dff077e24 */ /* 0x004fe200080e06ff */
[----:B0-----:R-:W-:-:S04]  /*0bf0*/  LEA R38, P0, R6, UR14, 0x3 ;  /* 0x0000000e06267c11 */ /* 0x001fc8000f8018ff */
[----:B------:R-:W-:-:S05]  /*0c00*/  LEA.HI.X R39, R6, UR15, R7, 0x3, P0 ;  /* 0x0000000f06277c11 */ /* 0x000fca00080f1c07 */
[----:B------:R0:W5:Y:S04]  /*0c10*/  LDG.E.64 R6, desc[UR16][R38.64] ;  /* 0x0000001026067981 */ /* 0x000168000c1e1b00 */
[----:B-1----:R0:W5:Y:S04]  /*0c20*/  LDG.E.64 R8, desc[UR16][R38.64+0x400] ;  /* 0x0004001026087981 */ /* 0x002168000c1e1b00 */
        /* <DEDUP_REMOVED lines=15> */
.L_x_128:
[C---:B------:R-:W-:Y:S01]  /*0d20*/  ISETP.GE.AND P5, PT, R0.reuse, UR14, PT ;  /* 0x0000000e00007c0c */ /* 0x040fe2000bfa6270 */
[----:B------:R-:W0:Y:S01]  /*0d30*/  LDCU.64 UR20, c[0x0][0x388] ;  /* 0x00007100ff1477ac */ /* 0x000e220008000a00 */
[----:B---34-:R-:W-:Y:S02]  /*0d40*/  IADD3 R6, P0, PT, R0, UR12, RZ ;  /* 0x0000000c00067c10 */ /* 0x018fe4000ff1e0ff */
[----:B------:R-:W1:Y:S01]  /*0d50*/  S2R R0, SR_TID.X ;  /* 0x0000000000007919 */ /* 0x000e620000002100 */
[----:B------:R-:W-:Y:S02]  /*0d60*/  ISETP.GE.AND P2, PT, R3, UR14, PT ;  /* 0x0000000e03007c0c */ /* 0x000fe4000bf46270 */
[----:B--2---:R-:W-:Y:S01]  /*0d70*/  IMAD.X R7, RZ, RZ, UR13, P0 ;  /* 0x0000000dff077e24 */ /* 0x004fe200080e06ff */
[----:B------:R-:W-:Y:S02]  /*0d80*/  ISETP.GE.AND P3, PT, R4, UR14, PT ;  /* 0x0000000e04007c0c */ /* 0x000fe4000bf66270 */
[----:B0-----:R-:W-:-:S04]  /*0d90*/  LEA R38, P0, R6, UR20, 0x3 ;  /* 0x0000001406267c11 */ /* 0x001fc8000f8018ff */
[----:B------:R-:W-:Y:S01]  /*0da0*/  LEA.HI.X R39, R6, UR21, R7, 0x3, P0 ;  /* 0x0000001506277c11 */ /* 0x000fe200080f1c07 */
[----:B------:R-:W-:Y:S02]  /*0db0*/  IMAD.MOV.U32 R6, RZ, RZ, -0x1 ;  /* 0xffffffffff067424 */ /* 0x000fe400078e00ff */
[----:B------:R-:W-:Y:S02]  /*0dc0*/  IMAD.MOV.U32 R7, RZ, RZ, -0x1 ;  /* 0xffffffffff077424 */ /* 0x000fe400078e00ff */
[----:B------:R-:W-:Y:S02]  /*0dd0*/  IMAD.MOV.U32 R10, RZ, RZ, -0x1 ;  /* 0xffffffffff0a7424 */ /* 0x000fe400078e00ff */
[----:B------:R-:W-:Y:S02]  /*0de0*/  IMAD.MOV.U32 R11, RZ, RZ, -0x1 ;  /* 0xffffffffff0b7424 */ /* 0x000fe400078e00ff */
[----:B------:R2:W5:Y:S01]  /*0df0*/  @!P5 LDG.E.64 R6, desc[UR16][R38.64] ;  /* 0x000000102606d981 */ /* 0x000562000c1e1b00 */
[C---:B-1----:R-:W-:Y:S01]  /*0e00*/  VIADD R8, R0.reuse, 0x180 ;  /* 0x0000018000087836 */ /* 0x042fe20000000000 */
[----:B------:R-:W-:Y:S01]  /*0e10*/  LOP3.LUT R9, R0, 0x400, RZ, 0xfc, !PT ;  /* 0x0000040000097812 */ /* 0x000fe200078efcff */
[----:B------:R-:W-:Y:S01]  /*0e20*/  IMAD.MOV.U32 R12, RZ, RZ, -0x1 ;  /* 0xffffffffff0c7424 */ /* 0x000fe200078e00ff */
[----:B------:R2:W5:Y:S02]  /*0e30*/  @!P3 LDG.E.64 R10, desc[UR16][R38.64+0x800] ;  /* 0x00080010260ab981 */ /* 0x000564000c1e1b00 */
[----:B------:R-:W-:Y:S01]  /*0e40*/  ISETP.GE.AND P4, PT, R8, UR14, PT ;  /* 0x0000000e08007c0c */ /* 0x000fe2000bf86270 */
[----:B------:R-:W-:Y:S01]  /*0e50*/  VIADD R8, R0, 0x380 ;  /* 0x0000038000087836 */ /* 0x000fe20000000000 */
[----:B------:R-:W-:Y:S01]  /*0e60*/  ISETP.GE.AND P0, PT, R9, UR14, PT ;  /* 0x0000000e09007c0c */ /* 0x000fe2000bf06270 */
[----:B------:R-:W-:Y:S01]  /*0e70*/  IMAD.MOV.U32 R9, RZ, RZ, -0x1 ;  /* 0xffffffffff097424 */ /* 0x000fe200078e00ff */
[----:B------:R-:W-:Y:S01]  /*0e80*/  ISETP.GE.AND P5, PT, R5, UR14, PT ;  /* 0x0000000e05007c0c */ /* 0x000fe2000bfa6270 */
[----:B------:R-:W-:Y:S01]  /*0e90*/  IMAD.MOV.U32 R13, RZ, RZ, -0x1 ;  /* 0xffffffffff0d7424 */ /* 0x000fe200078e00ff */
[----:B------:R-:W-:-:S02]  /*0ea0*/  ISETP.GE.AND P1, PT, R8, UR14, PT ;  /* 0x0000000e08007c0c */ /* 0x000fc4000bf26270 */
[----:B------:R-:W-:Y:S01]  /*0eb0*/  MOV R8, 0xffffffff ;  /* 0xffffffff00087802 */ /* 0x000fe20000000f00 */
[----:B------:R-:W-:Y:S01]  /*0ec0*/  VIADD R14, R0, 0x480 ;  /* 0x00000480000e7836 */ /* 0x000fe20000000000 */
[----:B------:R-:W-:Y:S01]  /*0ed0*/  ISETP.GE.AND P3, PT, R41, UR14, PT ;  /* 0x0000000e29007c0c */ /* 0x000fe2000bf66270 */
[----:B------:R-:W-:Y:S02]  /*0ee0*/  IMAD.MOV.U32 R15, RZ, RZ, -0x1 ;  /* 0xffffffffff0f7424 */ /* 0x000fe400078e00ff */
[----:B------:R2:W5:Y:S01]  /*0ef0*/  @!P4 LDG.E.64 R12, desc[UR16][R38.64+0xc00] ;  /* 0x000c0010260cc981 */ /* 0x000562000c1e1b00 */
[----:B------:R-:W-:-:S03]  /*0f00*/  ISETP.GE.AND P4, PT, R14, UR14, PT ;  /* 0x0000000e0e007c0c */ /* 0x000fc6000bf86270 */
[----:B------:R2:W5:Y:S01]  /*0f10*/  @!P2 LDG.E.64 R8, desc[UR16][R38.64+0x400] ;  /* 0x000400102608a981 */ /* 0x000562000c1e1b00 */
[----:B------:R-:W-:Y:S02]  /*0f20*/  ISETP.GE.AND P2, PT, R40, UR14, PT ;  /* 0x0000000e28007c0c */ /* 0x000fe4000bf46270 */
[----:B------:R-:W-:Y:S01]  /*0f30*/  MOV R14, 0xffffffff ;  /* 0xffffffff000e7802 */ /* 0x000fe20000000f00 */
[----:B------:R-:W-:Y:S02]  /*0f40*/  VIADD R20, R0, 0x500 ;  /* 0x0000050000147836 */ /* 0x000fe40000000000 */
[----:B------:R-:W-:Y:S02]  /*0f50*/  IMAD.MOV.U32 R16, RZ, RZ, -0x1 ;  /* 0xffffffffff107424 */ /* 0x000fe400078e00ff */
[----:B------:R-:W-:Y:S01]  /*0f60*/  IMAD.MOV.U32 R17, RZ, RZ, -0x1 ;  /* 0xffffffffff117424 */ /* 0x000fe200078e00ff */
[----:B------:R2:W5:Y:S01]  /*0f70*/  @!P5 LDG.E.64 R14, desc[UR16][R38.64+0x1000] ;  /* 0x00100010260ed981 */ /* 0x000562000c1e1b00 */
[----:B------:R-:W-:Y:S01]  /*0f80*/  IMAD.MOV.U32 R18, RZ, RZ, -0x1 ;  /* 0xffffffffff127424 */ /* 0x000fe200078e00ff */
[----:B------:R-:W-:Y:S01]  /*0f90*/  ISETP.GE.AND P5, PT, R20, UR14, PT ;  /* 0x0000000e14007c0c */ /* 0x000fe2000bfa6270 */
[----:B------:R-:W-:Y:S01]  /*0fa0*/  IMAD.MOV.U32 R19, RZ, RZ, -0x1 ;  /* 0xffffffffff137424 */ /* 0x000fe200078e00ff */
[C---:B------:R-:W-:Y:S01]  /*0fb0*/  IADD3 R21, PT, PT, R0.reuse, 0x580, RZ ;  /* 0x0000058000157810 */ /* 0x040fe20007ffe0ff */
[----:B------:R-:W-:Y:S01]  /*0fc0*/  VIADD R20, R0, 0x600 ;  /* 0x0000060000147836 */ /* 0x000fe20000000000 */
[----:B------:R2:W5:Y:S01]  /*0fd0*/  @!P2 LDG.E.64 R16, desc[UR16][R38.64+0x1400] ;  /* 0x001400102610a981 */ /* 0x000562000c1e1b00 */
[----:B------:R-:W-:Y:S01]  /*0fe0*/  IMAD.MOV.U32 R22, RZ, RZ, -0x1 ;  /* 0xffffffffff167424 */ /* 0x000fe200078e00ff */
[----:B------:R-:W-:-:S02]  /*0ff0*/  ISETP.GE.AND P2, PT, R21, UR14, PT ;  /* 0x0000000e15007c0c */ /* 0x000fc4000bf46270 */
[----:B------:R2:W5:Y:S01]  /*1000*/  @!P3 LDG.E.64 R18, desc[UR16][R38.64+0x1800] ;  /* 0x001800102612b981 */ /* 0x000562000c1e1b00 */
[----:B------:R-:W-:Y:S01]  /*1010*/  ISETP.GE.AND P3, PT, R20, UR14, PT ;  /* 0x0000000e14007c0c */ /* 0x000fe2000bf66270 */
[----:B------:R-:W-:Y:S01]  /*1020*/  IMAD.MOV.U32 R20, RZ, RZ, -0x1 ;  /* 0xffffffffff147424 */ /* 0x000fe200078e00ff */
[----:B------:R-:W-:Y:S01]  /*1030*/  MOV R24, 0xffffffff ;  /* 0xffffffff00187802 */ /* 0x000fe20000000f00 */
[----:B------:R-:W-:Y:S02]  /*1040*/  IMAD.MOV.U32 R21, RZ, RZ, -0x1 ;  /* 0xffffffffff157424 */ /* 0x000fe400078e00ff */
[----:B------:R-:W-:Y:S02]  /*1050*/  IMAD.MOV.U32 R23, RZ, RZ, -0x1 ;  /* 0xffffffffff177424 */ /* 0x000fe400078e00ff */
[----:B------:R-:W-:Y:S02]  /*1060*/  IMAD.MOV.U32 R25, RZ, RZ, -0x1 ;  /* 0xffffffffff197424 */ /* 0x000fe400078e00ff */
[C---:B------:R-:W-:Y:S01]  /*1070*/  VIADD R26, R0.reuse, 0x680 ;  /* 0x00000680001a7836 */ /* 0x040fe20000000000 */
[----:B------:R2:W5:Y:S01]  /*1080*/  @!P1 LDG.E.64 R20, desc[UR16][R38.64+0x1c00] ;  /* 0x001c001026149981 */ /* 0x000562000c1e1b00 */
[----:B------:R-:W-:-:S03]  /*1090*/  VIADD R27, R0, 0x700 ;  /* 0x00000700001b7836 */ /* 0x000fc60000000000 */
[----:B------:R2:W5:Y:S01]  /*10a0*/  @!P0 LDG.E.64 R22, desc[UR16][R38.64+0x2000] ;  /* 0x0020001026168981 */ /* 0x000562000c1e1b00 */
[----:B------:R-:W-:Y:S02]  /*10b0*/  ISETP.GE.AND P1, PT, R26, UR14, PT ;  /* 0x0000000e1a007c0c */ /* 0x000fe4000bf26270 */
[----:B------:R-:W-:Y:S01]  /*10c0*/  ISETP.GE.AND P0, PT, R27, UR14, PT ;  /* 0x0000000e1b007c0c */ /* 0x000fe2000bf06270 */
[----:B------:R2:W5:Y:S01]  /*10d0*/  @!P4 LDG.E.64 R24, desc[UR16][R38.64+0x2400] ;  /* 0x002400102618c981 */ /* 0x000562000c1e1b00 */
[----:B------:R-:W-:Y:S01]  /*10e0*/  ISETP.GE.AND P4, PT, R42, UR14, PT ;  /* 0x0000000e2a007c0c */ /* 0x000fe2000bf86270 */
[----:B------:R-:W-:Y:S01]  /*10f0*/  IMAD.MOV.U32 R26, RZ, RZ, -0x1 ;  /* 0xffffffffff1a7424 */ /* 0x000fe200078e00ff */
[----:B------:R-:W-:Y:S01]  /*1100*/  MOV R30, 0xffffffff ;  /* 0xffffffff001e7802 */ /* 0x000fe20000000f00 */
[----:B------:R-:W-:Y:S01]  /*1110*/  IMAD.MOV.U32 R27, RZ, RZ, -0x1 ;  /* 0xffffffffff1b7424 */ /* 0x000fe200078e00ff */
[----:B------:R-:W-:Y:S01]  /*1120*/  MOV R37, 0xffffffff ;  /* 0xffffffff00257802 */ /* 0x000fe20000000f00 */
[----:B------:R-:W-:-:S02]  /*1130*/  IMAD.MOV.U32 R28, RZ, RZ, -0x1 ;  /* 0xffffffffff1c7424 */ /* 0x000fc400078e00ff */
[----:B------:R-:W-:Y:S02]  /*1140*/  IMAD.MOV.U32 R29, RZ, RZ, -0x1 ;  /* 0xffffffffff1d7424 */ /* 0x000fe400078e00ff */
        /* <DEDUP_REMOVED lines=8> */
[----:B------:R-:W-:-:S03]  /*11d0*/  IMAD.MOV.U32 R36, RZ, RZ, -0x1 ;  /* 0xffffffffff247424 */ /* 0x000fc600078e00ff */
[----:B------:R2:W5:Y:S04]  /*11e0*/  @!P1 LDG.E.64 R32, desc[UR16][R38.64+0x3400] ;  /* 0x0034001026209981 */ /* 0x000568000c1e1b00 */
[----:B------:R2:W5:Y:S04]  /*11f0*/  @!P0 LDG.E.64 R34, desc[UR16][R38.64+0x3800] ;  /* 0x0038001026228981 */ /* 0x000568000c1e1b00 */
[----:B------:R2:W5:Y:S02]  /*1200*/  @!P4 LDG.E.64 R36, desc[UR16][R38.64+0x3c00] ;  /* 0x003c00102624c981 */ /* 0x000564000c1e1b00 */
.L_x_129:
[----:B0-2---:R-:W0:Y:S02]  /*1210*/  LDC.64 R38, c[0x0][0x398] ;  /* 0x0000e600ff267b82 */ /* 0x005e240000000a00 */
[----:B0-----:R-:W-:-:S13]  /*1220*/  ISETP.GT.AND P0, PT, R39, R38, PT ;  /* 0x000000262700720c */ /* 0x001fda0003f04270 */
[----:B------:R-:W-:Y:S05]  /*1230*/  @!P0 BRA `(.L_x_130) ;  /* 0x0000000400388947 */ /* 0x000fea0003800000 */
[----:B------:R-:W0:Y:S01]  /*1240*/  S2UR UR12, SR_CgaCtaId ;  /* 0x00000000000c79c3 */ /* 0x000e220000008800 */
[----:B------:R-:W-:Y:S01]  /*1250*/  UMOV UR4, 0x400 ;  /* 0x0000040000047882 */ /* 0x000fe20000000000 */
[----:B------:R-:W1:Y:S01]  /*1260*/  LDCU UR13, c[0x0][0x398] ;  /* 0x00007300ff0d77ac */ /* 0x000e620008000800 */
[----:B0-----:R-:W-:-:S03]  /*1270*/  ULEA UR12, UR12, UR4, 0x18 ;  /* 0x000000040c0c7291 */ /* 0x001fc6000f8ec0ff */
[----:B-1----:R-:W-:-:S09]  /*1280*/  UMOV UR4, URZ ;  /* 0x000000ff00047c82 */ /* 0x002fd20008000000 */
.L_x_131:
[----:B0-----:R-:W-:Y:S01]  /*1290*/  IMAD R38, RZ, RZ, -UR13 ;  /* 0x8000000dff267e24 */ /* 0x001fe2000f8e02ff */
[----:B------:R-:W-:Y:S01]  /*12a0*/  ULEA UR14, UR4, UR12, 0xa ;  /* 0x0000000c040e7291 */ /* 0x000fe2000f8e50ff */
[----:B------:R-:W-:Y:S01]  /*12b0*/  IMAD.MOV.U32 R45, RZ, RZ, -0x1 ;  /* 0xffffffffff2d7424 */ /* 0x000fe200078e00ff */
[----:B------:R-:W-:Y:S02]  /*12c0*/  UIADD3 UR4, UPT, UPT, UR4, 0x1, URZ ;  /* 0x0000000104047890 */ /* 0x000fe4000fffe0ff */
[----:B------:R-:W-:-:S04]  /*12d0*/  VIADDMNMX R38, R38, R39, 0x8, PT ;  /* 0x0000000826267446 */ /* 0x000fc80003800127 */
[----:B------:R-:W-:Y:S02]  /*12e0*/  SHF.L.U32 R38, R45, R38, RZ ;  /* 0x000000262d267219 */ /* 0x000fe400000006ff */
[----:B-----5:R-:W-:-:S04]  /*12f0*/  SHF.R.U64 R45, R6, UR13, R7 ;  /* 0x0000000d062d7c19 */ /* 0x020fc80008001207 */
[-C--:B------:R-:W-:Y:S02]  /*1300*/  LOP3.LUT R44, R45, R38.reuse, RZ, 0x30, !PT ;  /* 0x000000262d2c7212 */ /* 0x080fe400078e30ff */
[----:B------:R-:W-:Y:S02]  /*1310*/  SHF.R.U64 R45, R8, UR13, R9 ;  /* 0x0000000d082d7c19 */ /* 0x000fe40008001209 */
[----:B------:R-:W-:Y:S02]  /*1320*/  LEA R44, R44, UR14, 0x2 ;  /* 0x0000000e2c2c7c11 */ /* 0x000fe4000f8e10ff */
[----:B------:R-:W-:-:S03]  /*1330*/  LOP3.LUT R45, R45, R38, RZ, 0x30, !PT ;  /* 0x000000262d2d7212 */ /* 0x000fc600078e30ff */
[----:B------:R-:W-:Y:S01]  /*1340*/  ATOMS.POPC.INC.32 RZ, [R44+URZ] ;  /* 0x000000002cff7f8c */ /* 0x000fe2000d8000ff */
[----:B------:R-:W-:-:S05]  /*1350*/  LEA R45, R45, UR14, 0x2 ;  /* 0x0000000e2d2d7c11 */ /* 0x000fca000f8e10ff */
[----:B------:R0:W-:Y:S02]  /*1360*/  ATOMS.POPC.INC.32 RZ, [R45+URZ] ;  /* 0x000000002dff7f8c */ /* 0x0001e4000d8000ff */
[----:B0-----:R-:W-:-:S04]  /*1370*/  SHF.R.U64 R45, R10, UR13, R11 ;  /* 0x0000000d0a2d7c19 */ /* 0x001fc8000800120b */
[-C--:B------:R-:W-:Y:S02]  /*1380*/  LOP3.LUT R44, R45, R38.reuse, RZ, 0x30, !PT ;  /* 0x000000262d2c7212 */ /* 0x080fe400078e30ff */
[----:B------:R-:W-:Y:S02]  /*1390*/  SHF.R.U64 R45, R12, UR13, R13 ;  /* 0x0000000d0c2d7c19 */ /* 0x000fe4000800120d */
[----:B------:R-:W-:Y:S02]  /*13a0*/  LEA R44, R44, UR14, 0x2 ;  /* 0x0000000e2c2c7c11 */ /* 0x000fe4000f8e10ff */
[----:B------:R-:W-:-:S03]  /*13b0*/  LOP3.LUT R45, R45, R38, RZ, 0x30, !PT ;  /* 0x000000262d2d7212 */ /* 0x000fc600078e30ff */
[----:B------:R0:W-:Y:S01]  /*13c0*/  ATOMS.POPC.INC.32 RZ, [R44+URZ] ;  /* 0x000000002cff7f8c */ /* 0x0001e2000d8000ff */
[----:B------:R-:W-:-:S05]  /*13d0*/  LEA R45, R45, UR14, 0x2 ;  /* 0x0000000e2d2d7c11 */ /* 0x000fca000f8e10ff */
[----:B------:R1:W-:Y:S01]  /*13e0*/  ATOMS.POPC.INC.32 RZ, [R45+URZ] ;  /* 0x000000002dff7f8c */ /* 0x0003e2000d8000ff */
[----:B0-----:R-:W-:-:S04]  /*13f0*/  SHF.R.U64 R44, R14, UR13, R15 ;  /* 0x0000000d0e2c7c19 */ /* 0x001fc8000800120f */
[-C--:B------:R-:W-:Y:S02]  /*1400*/  LOP3.LUT R44, R44, R38.reuse, RZ, 0x30, !PT ;  /* 0x000000262c2c7212 */ /* 0x080fe400078e30ff */
[----:B-1----:R-:W-:Y:S02]  /*1410*/  SHF.R.U64 R45, R16, UR13, R17 ;  /* 0x0000000d102d7c19 */ /* 0x002fe40008001211 */
        /* <DEDUP_REMOVED lines=39> */
[----:B-1----:R-:W-:Y:S01]  /*1690*/  SHF.R.U64 R45, R36, UR13, R37 ;  /* 0x0000000d242d7c19 */ /* 0x002fe20008001225 */
[----:B------:R-:W-:Y:S01]  /*16a0*/  UIADD3 UR13, UPT, UPT, UR13, 0x8, URZ ;  /* 0x000000080d0d7890 */ /* 0x000fe2000fffe0ff */
[----:B------:R-:W-:Y:S02]  /*16b0*/  LEA R44, R44, UR14, 0x2 ;  /* 0x0000000e2c2c7c11 */ /* 0x000fe4000f8e10ff */
[----:B------:R-:W-:-:S03]  /*16c0*/  LOP3.LUT R38, R45, R38, RZ, 0x30, !PT ;  /* 0x000000262d267212 */ /* 0x000fc600078e30ff */
[----:B------:R-:W-:Y:S01]  /*16d0*/  ISETP.LE.AND P0, PT, R39, UR13, PT ;  /* 0x0000000d27007c0c */ /* 0x000fe2000bf03270 */
[----:B------:R0:W-:Y:S01]  /*16e0*/  ATOMS.POPC.INC.32 RZ, [R44+URZ] ;  /* 0x000000002cff7f8c */ /* 0x0001e2000d8000ff */
[----:B------:R-:W-:-:S05]  /*16f0*/  LEA R38, R38, UR14, 0x2 ;  /* 0x0000000e26267c11 */ /* 0x000fca000f8e10ff */
[----:B------:R0:W-:Y:S06]  /*1700*/  ATOMS.POPC.INC.32 RZ, [R38+URZ] ;  /* 0x0000000026ff7f8c */ /* 0x0001ec000d8000ff */
[----:B------:R-:W-:Y:S05]  /*1710*/  @!P0 BRA `(.L_x_131) ;  /* 0xfffffff800dc8947 */ /* 0x000fea000383ffff */
.L_x_130:
[----:B------:R-:W-:Y:S05]  /*1720*/  BRA.U !UP0, `(.L_x_132) ;  /* 0xfffffff108ec7547 */ /* 0x000fea000b83ffff */
.L_x_127:
[----:B------:R-:W-:Y:S01]  /*1730*/  BAR.SYNC.DEFER_BLOCKING 0x0 ;  /* 0x0000000000007b1d */ /* 0x000fe20000010000 */
[----:B------:R-:W-:-:S05]  /*1740*/  ISETP.NE.AND P0, PT, R43, RZ, PT ;  /* 0x000000ff2b00720c */ /* 0x000fca0003f05270 */
[----:B------:R-:W-:Y:S08]  /*1750*/  BSSY.RECONVERGENT B0, `(.L_x_133) ;  /* 0x0000175000007945 */ /* 0x000ff00003800200 */
[----:B------:R-:W-:Y:S05]  /*1760*/  @P0 BRA `(.L_x_134) ;  /* 0x0000001400cc0947 */ /* 0x000fea0003800000 */
[----:B--2345:R-:W2:Y:S01]  /*1770*/  LDC.64 R6, c[0x0][0x398] ;  /* 0x0000e600ff067b82 */ /* 0x03cea20000000a00 */
[----:B------:R-:W-:Y:S01]  /*1780*/  IMAD.MOV.U32 R9, RZ, RZ, RZ ;  /* 0x000000ffff097224 */ /* 0x000fe200078e00ff */
[----:B--2---:R-:W-:-:S04]  /*1790*/  IADD3 R6, PT, PT, R7, 0x7, -R6 ;  /* 0x0000000707067810 */ /* 0x004fc80007ffe806 */
[----:B------:R-:W-:-:S04]  /*17a0*/  SHF.R.S32.HI R7, RZ, 0x1f, R6 ;  /* 0x0000001fff077819 */ /* 0x000fc80000011406 */
[----:B------:R-:W-:-:S04]  /*17b0*/  LEA.HI R7, R7, R6, RZ, 0x3 ;  /* 0x0000000607077211 */ /* 0x000fc800078f18ff */
[----:B------:R-:W-:-:S04]  /*17c0*/  SHF.R.S32.HI R7, RZ, 0x3, R7 ;  /* 0x00000003ff077819 */ /* 0x000fc80000011407 */
[C---:B------:R-:W-:Y:S01]  /*17d0*/  LOP3.LUT R6, R7.reuse, 0xffffff8, RZ, 0xc0, !PT ;  /* 0x0ffffff807067812 */ /* 0x040fe200078ec0ff */
[----:B------:R-:W-:-:S05]  /*17e0*/  VIADD R13, R7, 0xffffffff ;  /* 0xffffffff070d7836 */ /* 0x000fca0000000000 */
[----:B------:R-:W-:-:S13]  /*17f0*/  ISETP.GE.U32.AND P0, PT, R13, 0x7, PT ;  /* 0x000000070d00780c */ /* 0x000fda0003f06070 */
[----:B------:R-:W-:Y:S05]  /*1800*/  @!P0 BRA `(.L_x_135) ;  /* 0x00000004006c8947 */ /* 0x000fea0003800000 */
[----:B01----:R-:W0:Y:S01]  /*1810*/  LDC.64 R8, c[0x0][0x380] ;  /* 0x0000e000ff087b82 */ /* 0x003e220000000a00 */
[----:B------:R-:W-:-:S07]  /*1820*/  IMAD.MOV.U32 R11, RZ, RZ, RZ ;  /* 0x000000ffff0b7224 */ /* 0x000fce00078e00ff */
.L_x_152:
[----:B----4-:R-:W-:Y:S01]  /*1830*/  IMAD R15, R11, 0x400, R2 ;  /* 0x000004000b0f7824 */ /* 0x010fe200078e0202 */
[----:B------:R-:W-:Y:S04]  /*1840*/  BSSY.RECONVERGENT B1, `(.L_x_136) ;  /* 0x000000f000017945 */ /* 0x000fe80003800200 */
[----:B0123--:R-:W1:Y:S04]  /*1850*/  LDS R20, [R15] ;  /* 0x000000000f147984 */ /* 0x00fe680000000800 */
[----:B------:R2:W3:Y:S04]  /*1860*/  LDS R17, [R15+0x400] ;  /* 0x000400000f117984 */ /* 0x0004e80000000800 */
[----:B------:R2:W4:Y:S04]  /*1870*/  LDS R22, [R15+0x800] ;  /* 0x000800000f167984 */ /* 0x0005280000000800 */
[----:B------:R2:W0:Y:S04]  /*1880*/  LDS R23, [R15+0xc00] ;  /* 0x000c00000f177984 */ /* 0x0004280000000800 */
[----:B------:R2:W0:Y:S04]  /*1890*/  LDS R16, [R15+0x1000] ;  /* 0x001000000f107984 */ /* 0x0004280000000800 */
[----:B------:R2:W0:Y:S04]  /*18a0*/  LDS R14, [R15+0x1400] ;  /* 0x001400000f0e7984 */ /* 0x0004280000000800 */
[----:B------:R2:W0:Y:S04]  /*18b0*/  LDS R12, [R15+0x1800] ;  /* 0x001800000f0c7984 */ /* 0x0004280000000800 */
[----:B------:R2:W0:Y:S01]  /*18c0*/  LDS R10, [R15+0x1c00] ;  /* 0x001c00000f0a7984 */ /* 0x0004220000000800 */
[----:B-1----:R-:W-:-:S13]  /*18d0*/  ISETP.NE.AND P0, PT, R20, RZ, PT ;  /* 0x000000ff1400720c */ /* 0x002fda0003f05270 */
[----:B--234-:R-:W-:Y:S05]  /*18e0*/  @!P0 BRA `(.L_x_137) ;  /* 0x0000000000108947 */ /* 0x01cfea0003800000 */
[----:B------:R-:W-:Y:S01]  /*18f0*/  LEA R19, R11, R0, 0x8 ;  /* 0x000000000b137211 */ /* 0x000fe200078e40ff */
[----:B------:R-:W-:-:S04]  /*1900*/  IMAD.MOV.U32 R21, RZ, RZ, RZ ;  /* 0x000000ffff157224 */ /* 0x000fc800078e00ff */
[----:B0-----:R-:W-:-:S05]  /*1910*/  IMAD.WIDE.U32 R18, R19, 0x8, R8 ;  /* 0x0000000813127825 */ /* 0x001fca00078e0008 */
[----:B------:R1:W-:Y:S02]  /*1920*/  REDG.E.ADD.64.STRONG.GPU desc[UR16][R18.64], R20 ;  /* 0x000000141200798e */ /* 0x0003e4000c12e510 */
.L_x_137:
[----:B------:R-:W-:Y:S05]  /*1930*/  BSYNC.RECONVERGENT B1 ;  /* 0x0000000000017941 */ /* 0x000fea0003800200 */
.L_x_136:
[----:B------:R-:W-:Y:S01]  /*1940*/  ISETP.NE.AND P6, PT, R17, RZ, PT ;  /* 0x000000ff1100720c */ /* 0x000fe20003fc5270 */
[----:B------:R-:W-:Y:S01]  /*1950*/  BSSY.RECONVERGENT B1, `(.L_x_138) ;  /* 0x000000e000017945 */ /* 0x000fe20003800200 */
[----:B------:R-:W-:Y:S02]  /*1960*/  ISETP.NE.AND P0, PT, R22, RZ, PT ;  /* 0x000000ff1600720c */ /* 0x000fe40003f05270 */
[----:B0-----:R-:W-:Y:S02]  /*1970*/  ISETP.NE.AND P1, PT, R23, RZ, PT ;  /* 0x000000ff1700720c */ /* 0x001fe40003f25270 */
[----:B------:R-:W-:Y:S02]  /*1980*/  ISETP.NE.AND P2, PT, R16, RZ, PT ;  /* 0x000000ff1000720c */ /* 0x000fe40003f45270 */
[----:B------:R-:W-:Y:S02]  /*1990*/  ISETP.NE.AND P3, PT, R14, RZ, PT ;  /* 0x000000ff0e00720c */ /* 0x000fe40003f65270 */
[----:B------:R-:W-:-:S02]  /*19a0*/  ISETP.NE.AND P4, PT, R12, RZ, PT ;  /* 0x000000ff0c00720c */ /* 0x000fc40003f85270 */
[----:B------:R-:W-:Y:S01]  /*19b0*/  ISETP.NE.AND P5, PT, R10, RZ, PT ;  /* 0x000000ff0a00720c */ /* 0x000fe20003fa5270 */
[----:B------:R-:W-:-:S12]  /*19c0*/  @!P6 BRA `(.L_x_139) ;  /* 0x000000000018e947 */ /* 0x000fd80003800000 */
[----:B-1----:R-:W-:Y:S02]  /*19d0*/  IMAD R19, R11, 0x100, R0 ;  /* 0x000001000b137824 */ /* 0x002fe400078e0200 */
[----:B------:R-:W-:Y:S02]  /*19e0*/  IMAD.MOV.U32 R20, RZ, RZ, R17 ;  /* 0x000000ffff147224 */ /* 0x000fe400078e0011 */
[----:B------:R-:W-:Y:S02]  /*19f0*/  VIADD R19, R19, 0x100 ;  /* 0x0000010013137836 */ /* 0x000fe40000000000 */
[----:B------:R-:W-:Y:S02]  /*1a00*/  IMAD.MOV.U32 R21, RZ, RZ, RZ ;  /* 0x000000ffff157224 */ /* 0x000fe400078e00ff */
[----:B------:R-:W-:-:S05]  /*1a10*/  IMAD.WIDE.U32 R18, R19, 0x8, R8 ;  /* 0x0000000813127825 */ /* 0x000fca00078e0008 */
[----:B------:R0:W-:Y:S02]  /*1a20*/  REDG.E.ADD.64.STRONG.GPU desc[UR16][R18.64], R20 ;  /* 0x000000141200798e */ /* 0x0001e4000c12e510 */
.L_x_139:
[----:B------:R-:W-:Y:S05]  /*1a30*/  BSYNC.RECONVERGENT B1 ;  /* 0x0000000000017941 */ /* 0x000fea0003800200 */
.L_x_138:
[----:B------:R-:W-:Y:S04]  /*1a40*/  BSSY.RECONVERGENT B1, `(.L_x_140) ;  /* 0x0000008000017945 */ /* 0x000fe80003800200 */
[----:B------:R-:W-:Y:S05]  /*1a50*/  @!P0 BRA `(.L_x_141) ;  /* 0x0000000000188947 */ /* 0x000fea0003800000 */
[----:B01----:R-:W-:Y:S02]  /*1a60*/  IMAD R19, R11, 0x100, R0 ;  /* 0x000001000b137824 */ /* 0x003fe400078e0200 */
[----:B------:R-:W-:Y:S02]  /*1a70*/  IMAD.MOV.U32 R20, RZ, RZ, R22 ;  /* 0x000000ffff147224 */ /* 0x000fe400078e0016 */
[----:B------:R-:W-:Y:S01]  /*1a80*/  IMAD.MOV.U32 R21, RZ, RZ, RZ ;  /* 0x000000ffff157224 */ /* 0x000fe200078e00ff */
[----:B------:R-:W-:-:S05]  /*1a90*/  IADD3 R19, PT, PT, R19, 0x200, RZ ;  /* 0x0000020013137810 */ /* 0x000fca0007ffe0ff */
[----:B------:R-:W-:-:S05]  /*1aa0*/  IMAD.WIDE.U32 R18, R19, 0x8, R8 ;  /* 0x0000000813127825 */ /* 0x000fca00078e0008 */
[----:B------:R2:W-:Y:S02]  /*1ab0*/  REDG.E.ADD.64.STRONG.GPU desc[UR16][R18.64], R20 ;  /* 0x000000141200798e */ /* 0x0005e4000c12e510 */
.L_x_141:
[----:B------:R-:W-:Y:S05]  /*1ac0*/  BSYNC.RECONVERGENT B1 ;  /* 0x0000000000017941 */ /* 0x000fea0003800200 */
.L_x_140:
[----:B------:R-:W-:Y:S04]  /*1ad0*/  BSSY.RECONVERGENT B1, `(.L_x_142) ;  /* 0x0000008000017945 */ /* 0x000fe80003800200 */
[----:B------:R-:W-:Y:S05]  /*1ae0*/  @!P1 BRA `(.L_x_143) ;  /* 0x0000000000189947 */ /* 0x000fea0003800000 */
[----:B012---:R-:W-:Y:S02]  /*1af0*/  IMAD R19, R11, 0x100, R0 ;  /* 0x000001000b137824 */ /* 0x007fe400078e0200 */
[----:B------:R-:W-:Y:S02]  /*1b00*/  IMAD.MOV.U32 R20, RZ, RZ, R23 ;  /* 0x000000ffff147224 */ /* 0x000fe400078e0017 */
[----:B------:R-:W-:Y:S02]  /*1b10*/  VIADD R19, R19, 0x300 ;  /* 0x0000030013137836 */ /* 0x000fe40000000000 */
[----:B------:R-:W-:Y:S02]  /*1b20*/  IMAD.MOV.U32 R21, RZ, RZ, RZ ;  /* 0x000000ffff157224 */ /* 0x000fe400078e00ff */
[----:B------:R-:W-:-:S05]  /*1b30*/  IMAD.WIDE.U32 R18, R19, 0x8, R8 ;  /* 0x0000000813127825 */ /* 0x000fca00078e0008 */
[----:B------:R3:W-:Y:S02]  /*1b40*/  REDG.E.ADD.64.STRONG.GPU desc[UR16][R18.64], R20 ;  /* 0x000000141200798e */ /* 0x0007e4000c12e510 */
.L_x_143:
[----:B------:R-:W-:Y:S05]  /*1b50*/  BSYNC.RECONVERGENT B1 ;  /* 0x0000000000017941 */ /* 0x000fea0003800200 */
.L_x_142:
[----:B------:R-:W-:Y:S04]  /*1b60*/  BSSY.RECONVERGENT B1, `(.L_x_144) ;  /* 0x0000007000017945 */ /* 0x000fe80003800200 */
[----:B------:R-:W-:Y:S05]  /*1b70*/  @!P2 BRA `(.L_x_145) ;  /* 0x000000000014a947 */ /* 0x000fea0003800000 */
[----:B0123--:R-:W-:Y:S01]  /*1b80*/  LEA R19, R11, R0, 0x8 ;  /* 0x000000000b137211 */ /* 0x00ffe200078e40ff */
[----:B------:R-:W-:-:S04]  /*1b90*/  IMAD.MOV.U32 R17, RZ, RZ, RZ ;  /* 0x000000ffff117224 */ /* 0x000fc800078e00ff */
[----:B------:R-:W-:-:S04]  /*1ba0*/  VIADD R19, R19, 0x400 ;  /* 0x0000040013137836 */ /* 0x000fc80000000000 */
[----:B------:R-:W-:-:S05]  /*1bb0*/  IMAD.WIDE.U32 R18, R19, 0x8, R8 ;  /* 0x0000000813127825 */ /* 0x000fca00078e0008 */
[----:B------:R4:W-:Y:S02]  /*1bc0*/  REDG.E.ADD.64.STRONG.GPU desc[UR16][R18.64], R16 ;  /* 0x000000101200798e */ /* 0x0009e4000c12e510 */
.L_x_145:
[----:B------:R-:W-:Y:S05]  /*1bd0*/  BSYNC.RECONVERGENT B1 ;  /* 0x0000000000017941 */ /* 0x000fea0003800200 */
.L_x_144:
[----:B------:R-:W-:Y:S04]  /*1be0*/  BSSY.RECONVERGENT B1, `(.L_x_146) ;  /* 0x0000007000017945 */ /* 0x000fe80003800200 */
[----:B------:R-:W-:Y:S05]  /*1bf0*/  @!P3 BRA `(.L_x_147) ;  /* 0x000000000014b947 */ /* 0x000fea0003800000 */
[----:B----4-:R-:W-:Y:S02]  /*1c00*/  IMAD R17, R11, 0x100, R0 ;  /* 0x000001000b117824 */ /* 0x010fe400078e0200 */
[----:B------:R-:W-:Y:S02]  /*1c10*/  IMAD.MOV.U32 R15, RZ, RZ, RZ ;  /* 0x000000ffff0f7224 */ /* 0x000fe400078e00ff */
[----:B------:R-:W-:-:S04]  /*1c20*/  VIADD R17, R17, 0x500 ;  /* 0x0000050011117836 */ /* 0x000fc80000000000 */
[----:B------:R-:W-:-:S05]  /*1c30*/  IMAD.WIDE.U32 R16, R17, 0x8, R8 ;  /* 0x0000000811107825 */ /* 0x000fca00078e0008 */
[----:B------:R4:W-:Y:S02]  /*1c40*/  REDG.E.ADD.64.STRONG.GPU desc[UR16][R16.64], R14 ;  /* 0x0000000e1000798e */ /* 0x0009e4000c12e510 */
.L_x_147:
[----:B------:R-:W-:Y:S05]  /*1c50*/  BSYNC.RECONVERGENT B1 ;  /* 0x0000000000017941 */ /* 0x000fea0003800200 */
.L_x_146:
[----:B------:R-:W-:Y:S04]  /*1c60*/  BSSY.RECONVERGENT B1, `(.L_x_148) ;  /* 0x0000008000017945 */ /* 0x000fe80003800200 */
[----:B------:R-:W-:Y:S05]  /*1c70*/  @!P4 BRA `(.L_x_149) ;  /* 0x000000000018c947 */ /* 0x000fea0003800000 */
[----:B----4-:R-:W-:Y:S02]  /*1c80*/  IMAD R15, R11, 0x100, R0 ;  /* 0x000001000b0f7824 */ /* 0x010fe400078e0200 */
[----:B------:R-:W-:Y:S02]  /*1c90*/  IMAD.MOV.U32 R16, RZ, RZ, R12 ;  /* 0x000000ffff107224 */ /* 0x000fe400078e000c */
[----:B------:R-:W-:Y:S01]  /*1ca0*/  IMAD.MOV.U32 R17, RZ, RZ, RZ ;  /* 0x000000ffff117224 */ /* 0x000fe200078e00ff */
[----:B------:R-:W-:-:S05]  /*1cb0*/  IADD3 R15, PT, PT, R15, 0x600, RZ ;  /* 0x000006000f0f7810 */ /* 0x000fca0007ffe0ff */
[----:B------:R-:W-:-:S05]  /*1cc0*/  IMAD.WIDE.U32 R14, R15, 0x8, R8 ;  /* 0x000000080f0e7825 */ /* 0x000fca00078e0008 */
[----:B------:R4:W-:Y:S02]  /*1cd0*/  REDG.E.ADD.64.STRONG.GPU desc[UR16][R14.64], R16 ;  /* 0x000000100e00798e */ /* 0x0009e4000c12e510 */
.L_x_149:
[----:B------:R-:W-:Y:S05]  /*1ce0*/  BSYNC.RECONVERGENT B1 ;  /* 0x0000000000017941 */ /* 0x000fea0003800200 */
.L_x_148:
[----:B------:R-:W-:Y:S04]  /*1cf0*/  BSSY.RECONVERGENT B1, `(.L_x_150) ;  /* 0x0000008000017945 */ /* 0x000fe80003800200 */
[----:B------:R-:W-:Y:S05]  /*1d00*/  @!P5 BRA `(.L_x_151) ;  /* 0x000000000018d947 */ /* 0x000fea0003800000 */
[----:B----4-:R-:W-:Y:S02]  /*1d10*/  IMAD R15, R11, 0x100, R0 ;  /* 0x000001000b0f7824 */ /* 0x010fe400078e0200 */
[----:B------:R-:W-:Y:S02]  /*1d20*/  IMAD.MOV.U32 R16, RZ, RZ, R10 ;  /* 0x000000ffff107224 */ /* 0x000fe400078e000a */
[----:B------:R-:W-:Y:S02]  /*1d30*/  VIADD R15, R15, 0x700 ;  /* 0x000007000f0f7836 */ /* 0x000fe40000000000 */
[----:B------:R-:W-:Y:S02]  /*1d40*/  IMAD.MOV.U32 R17, RZ, RZ, RZ ;  /* 0x000000ffff117224 */ /* 0x000fe400078e00ff */
[----:B------:R-:W-:-:S05]  /*1d50*/  IMAD.WIDE.U32 R14, R15, 0x8, R8 ;  /* 0x000000080f0e7825 */ /* 0x000fca00078e0008 */
[----:B------:R4:W-:Y:S02]  /*1d60*/  REDG.E.ADD.64.STRONG.GPU desc[UR16][R14.64], R16 ;  /* 0x000000100e00798e */ /* 0x0009e4000c12e510 */
.L_x_151:
[----:B------:R-:W-:Y:S05]  /*1d70*/  BSYNC.RECONVERGENT B1 ;  /* 0x0000000000017941 */ /* 0x000fea0003800200 */
.L_x_150:
[----:B------:R-:W-:-:S04]  /*1d80*/  IADD3 R11, PT, PT, R11, 0x8, RZ ;  /* 0x000000080b0b7810 */ /* 0x000fc80007ffe0ff */
[----:B------:R-:W-:-:S13]  /*1d90*/  ISETP.NE.AND P0, PT, R11, R6, PT ;  /* 0x000000060b00720c */ /* 0x000fda0003f05270 */
[----:B------:R-:W-:Y:S05]  /*1da0*/  @P0 BRA `(.L_x_152) ;  /* 0xfffffff800a00947 */ /* 0x000fea000383ffff */
[----:B------:R-:W-:-:S07]  /*1db0*/  IMAD.MOV.U32 R9, RZ, RZ, R6 ;  /* 0x000000ffff097224 */ /* 0x000fce00078e0006 */
.L_x_135:
[C---:B----4-:R-:W-:Y:S02]  /*1dc0*/  LOP3.LUT R17, R7.reuse, 0x7, RZ, 0xc0, !PT ;  /* 0x0000000707117812 */ /* 0x050fe400078ec0ff */
[----:B------:R-:W-:Y:S02]  /*1dd0*/  LOP3.LUT R16, R7, 0x3, RZ, 0xc0, !PT ;  /* 0x0000000307107812 */ /* 0x000fe400078ec0ff */
[C---:B------:R-:W-:Y:S01]  /*1de0*/  ISETP.NE.AND P0, PT, R17.reuse, RZ, PT ;  /* 0x000000ff1100720c */ /* 0x040fe20003f05270 */
[----:B0123--:R-:W-:Y:S01]  /*1df0*/  VIADD R18, R17, 0xffffffff ;  /* 0xffffffff11127836 */ /* 0x00ffe20000000000 */
[----:B------:R-:W-:Y:S01]  /*1e00*/  LOP3.LUT R7, R7, 0x1, RZ, 0xc0, !PT ;  /* 0x0000000107077812 */ /* 0x000fe200078ec0ff */
[----:B------:R-:W-:-:S10]  /*1e10*/  VIADD R19, R16, 0xffffffff ;  /* 0xffffffff10137836 */ /* 0x000fd40000000000 */
[----:B------:R-:W-:Y:S05]  /*1e20*/  @!P0 BRA `(.L_x_153) ;  /* 0x0000000400748947 */ /* 0x000fea0003800000 */
[----:B------:R-:W-:-:S13]  /*1e30*/  ISETP.GE.U32.AND P0, PT, R18, 0x3, PT ;  /* 0x000000031200780c */ /* 0x000fda0003f06070 */
[----:B------:R-:W-:Y:S05]  /*1e40*/  @!P0 BRA `(.L_x_154) ;  /* 0x0000000000c08947 */ /* 0x000fea0003800000 */
[----:B------:R-:W-:Y:S01]  /*1e50*/  IMAD R10, R9, 0x400, R2 ;  /* 0x00000400090a7824 */ /* 0x000fe200078e0202 */
[----:B------:R-:W-:Y:S04]  /*1e60*/  BSSY.RECONVERGENT B1, `(.L_x_155) ;  /* 0x000000f000017945 */ /* 0x000fe80003800200 */
[----:B------:R-:W0:Y:S04]  /*1e70*/  LDS R14, [R10] ;  /* 0x000000000a0e7984 */ /* 0x000e280000000800 */
[----:B------:R-:W1:Y:S04]  /*1e80*/  LDS R12, [R10+0x400] ;  /* 0x000400000a0c7984 */ /* 0x000e680000000800 */
[----:B------:R-:W2:Y:S04]  /*1e90*/  LDS R20, [R10+0x800] ;  /* 0x000800000a147984 */ /* 0x000ea80000000800 */
[----:B------:R-:W3:Y:S01]  /*1ea0*/  LDS R8, [R10+0xc00] ;  /* 0x000c00000a087984 */ /* 0x000ee20000000800 */
[----:B0-----:R-:W-:-:S02]  /*1eb0*/  ISETP.NE.AND P0, PT, R14, RZ, PT ;  /* 0x000000ff0e00720c */ /* 0x001fc40003f05270 */
[----:B-1----:R-:W-:Y:S02]  /*1ec0*/  ISETP.NE.AND P1, PT, R12, RZ, PT ;  /* 0x000000ff0c00720c */ /* 0x002fe40003f25270 */
[----:B--2---:R-:W-:Y:S02]  /*1ed0*/  ISETP.NE.AND P2, PT, R20, RZ, PT ;  /* 0x000000ff1400720c */ /* 0x004fe40003f45270 */
[----:B---3--:R-:W-:-:S07]  /*1ee0*/  ISETP.NE.AND P3, PT, R8, RZ, PT ;  /* 0x000000ff0800720c */ /* 0x008fce0003f65270 */
[----:B------:R-:W-:Y:S06]  /*1ef0*/  @!P0 BRA `(.L_x_156) ;  /* 0x0000000000148947 */ /* 0x000fec0003800000 */
[----:B------:R-:W0:Y:S01]  /*1f00*/  LDC.64 R10, c[0x0][0x380] ;  /* 0x0000e000ff0a7b82 */ /* 0x000e220000000a00 */
[----:B------:R-:W-:-:S04]  /*1f10*/  IMAD R15, R9, 0x100, R0 ;  /* 0x00000100090f7824 */ /* 0x000fc800078e0200 */
[----:B0-----:R-:W-:-:S04]  /*1f20*/  IMAD.WIDE.U32 R10, R15, 0x8, R10 ;  /* 0x000000080f0a7825 */ /* 0x001fc800078e000a */
[----:B------:R-:W-:-:S05]  /*1f30*/  IMAD.MOV.U32 R15, RZ, RZ, RZ ;  /* 0x000000ffff0f7224 */ /* 0x000fca00078e00ff */
[----:B------:R0:W-:Y:S02]  /*1f40*/  REDG.E.ADD.64.STRONG.GPU desc[UR16][R10.64], R14 ;  /* 0x0000000e0a00798e */ /* 0x0001e4000c12e510 */
.L_x_156:
[----:B------:R-:W-:Y:S05]  /*1f50*/  BSYNC.RECONVERGENT B1 ;  /* 0x0000000000017941 */ /* 0x000fea0003800200 */
.L_x_155:
[----:B------:R-:W-:Y:S04]  /*1f60*/  BSSY.RECONVERGENT B1, `(.L_x_157) ;  /* 0x0000009000017945 */ /* 0x000fe80003800200 */
[----:B------:R-:W-:Y:S05]  /*1f70*/  @!P1 BRA `(.L_x_158) ;  /* 0x00000000001c9947 */ /* 0x000fea0003800000 */
[----:B0-----:R-:W0:Y:S01]  /*1f80*/  LDC.64 R10, c[0x0][0x380] ;  /* 0x0000e000ff0a7b82 */ /* 0x001e220000000a00 */
[----:B------:R-:W-:Y:S01]  /*1f90*/  LEA R15, R9, R0, 0x8 ;  /* 0x00000000090f7211 */ /* 0x000fe200078e40ff */
[----:B------:R-:W-:-:S04]  /*1fa0*/  IMAD.MOV.U32 R14, RZ, RZ, R12 ;  /* 0x000000ffff0e7224 */ /* 0x000fc800078e000c */
[----:B------:R-:W-:-:S04]  /*1fb0*/  VIADD R15, R15, 0x100 ;  /* 0x000001000f0f7836 */ /* 0x000fc80000000000 */
[----:B0-----:R-:W-:-:S04]  /*1fc0*/  IMAD.WIDE.U32 R10, R15, 0x8, R10 ;  /* 0x000000080f0a7825 */ /* 0x001fc800078e000a */
[----:B------:R-:W-:-:S05]  /*1fd0*/  IMAD.MOV.U32 R15, RZ, RZ, RZ ;  /* 0x000000ffff0f7224 */ /* 0x000fca00078e00ff */
[----:B------:R1:W-:Y:S02]  /*1fe0*/  REDG.E.ADD.64.STRONG.GPU desc[UR16][R10.64], R14 ;  /* 0x0000000e0a00798e */ /* 0x0003e4000c12e510 */
.L_x_158:
[----:B------:R-:W-:Y:S05]  /*1ff0*/  BSYNC.RECONVERGENT B1 ;  /* 0x0000000000017941 */ /* 0x000fea0003800200 */
.L_x_157:
[----:B------:R-:W-:Y:S04]  /*2000*/  BSSY.RECONVERGENT B1, `(.L_x_159) ;  /* 0x0000009000017945 */ /* 0x000fe80003800200 */
[----:B------:R-:W-:Y:S05]  /*2010*/  @!P2 BRA `(.L_x_160) ;  /* 0x00000000001ca947 */ /* 0x000fea0003800000 */
[----:B01----:R-:W0:Y:S01]  /*2020*/  LDC.64 R10, c[0x0][0x380] ;  /* 0x0000e000ff0a7b82 */ /* 0x003e220000000a00 */
[----:B------:R-:W-:Y:S02]  /*2030*/  IMAD R15, R9, 0x100, R0 ;  /* 0x00000100090f7824 */ /* 0x000fe400078e0200 */
[----:B------:R-:W-:Y:S02]  /*2040*/  IMAD.MOV.U32 R14, RZ, RZ, R20 ;  /* 0x000000ffff0e7224 */ /* 0x000fe400078e0014 */
[----:B------:R-:W-:-:S04]  /*2050*/  VIADD R15, R15, 0x200 ;  /* 0x000002000f0f7836 */ /* 0x000fc80000000000 */
[----:B0-----:R-:W-:-:S04]  /*2060*/  IMAD.WIDE.U32 R10, R15, 0x8, R10 ;  /* 0x000000080f0a7825 */ /* 0x001fc800078e000a */
[----:B------:R-:W-:-:S05]  /*2070*/  HFMA2 R15, -RZ, RZ, 0, 0 ;  /* 0x00000000ff0f7431 */ /* 0x000fca00000001ff */
[----:B------:R2:W-:Y:S02]  /*2080*/  REDG.E.ADD.64.STRONG.GPU desc[UR16][R10.64], R14 ;  /* 0x0000000e0a00798e */ /* 0x0005e4000c12e510 */
.L_x_160:
[----:B------:R-:W-:Y:S05]  /*2090*/  BSYNC.RECONVERGENT B1 ;  /* 0x0000000000017941 */ /* 0x000fea0003800200 */
.L_x_159:
[----:B------:R-:W-:Y:S04]  /*20a0*/  BSSY.RECONVERGENT B1, `(.L_x_161) ;  /* 0x0000009000017945 */ /* 0x000fe80003800200 */
[----:B------:R-:W-:Y:S05]  /*20b0*/  @!P3 BRA `(.L_x_162) ;  /* 0x00000000001cb947 */ /* 0x000fea0003800000 */
[----:B012---:R-:W0:Y:S01]  /*20c0*/  LDC.64 R10, c[0x0][0x380] ;  /* 0x0000e000ff0a7b82 */ /* 0x007e220000000a00 */
[----:B------:R-:W-:Y:S02]  /*20d0*/  IMAD R15, R9, 0x100, R0 ;  /* 0x00000100090f7824 */ /* 0x000fe400078e0200 */
[----:B------:R-:W-:Y:S02]  /*20e0*/  IMAD.MOV.U32 R14, RZ, RZ, R8 ;  /* 0x000000ffff0e7224 */ /* 0x000fe400078e0008 */
[----:B------:R-:W-:-:S04]  /*20f0*/  VIADD R15, R15, 0x300 ;  /* 0x000003000f0f7836 */ /* 0x000fc80000000000 */
[----:B0-----:R-:W-:-:S04]  /*2100*/  IMAD.WIDE.U32 R10, R15, 0x8, R10 ;  /* 0x000000080f0a7825 */ /* 0x001fc800078e000a */
[----:B------:R-:W-:-:S05]  /*2110*/  IMAD.MOV.U32 R15, RZ, RZ, RZ ;  /* 0x000000ffff0f7224 */ /* 0x000fca00078e00ff */
[----:B------:R3:W-:Y:S02]  /*2120*/  REDG.E.ADD.64.STRONG.GPU desc[UR16][R10.64], R14 ;  /* 0x0000000e0a00798e */ /* 0x0007e4000c12e510 */
.L_x_162:
[----:B------:R-:W-:Y:S05]  /*2130*/  BSYNC.RECONVERGENT B1 ;  /* 0x0000000000017941 */ /* 0x000fea0003800200 */
.L_x_161:
[----:B------:R-:W-:-:S07]  /*2140*/  VIADD R9, R9, 0x4 ;  /* 0x0000000409097836 */ /* 0x000fce0000000000 */
.L_x_154:
[----:B------:R-:W-:Y:S01]  /*2150*/  ISETP.NE.AND P0, PT, R16, RZ, PT ;  /* 0x000000ff1000720c */ /* 0x000fe20003f05270 */
[----:B------:R-:W-:-:S12]  /*2160*/  BSSY.RECONVERGENT B1, `(.L_x_153) ;  /* 0x0000029000017945 */ /* 0x000fd80003800200 */
[----:B------:R-:W-:Y:S05]  /*2170*/  @!P0 BRA `(.L_x_163) ;  /* 0x00000000009c8947 */ /* 0x000fea0003800000 */
[----:B------:R-:W-:-:S13]  /*2180*/  ISETP.NE.AND P0, PT, R19, RZ, PT ;  /* 0x000000ff1300720c */ /* 0x000fda0003f05270 */
[----:B------:R-:W-:Y:S05]  /*2190*/  @!P0 BRA `(.L_x_164) ;  /* 0x0000000000648947 */ /* 0x000fea0003800000 */
[----:B0123--:R-:W-:Y:S01]  /*21a0*/  IMAD R10, R9, 0x400, R2 ;  /* 0x00000400090a7824 */ /* 0x00ffe200078e0202 */
[----:B------:R-:W-:Y:S04]  /*21b0*/  BSSY.RECONVERGENT B2, `(.L_x_165) ;  /* 0x000000c000027945 */ /* 0x000fe80003800200 */
[----:B------:R-:W0:Y:S04]  /*21c0*/  LDS R8, [R10] ;  /* 0x000000000a087984 */ /* 0x000e280000000800 */
[----:B------:R-:W1:Y:S01]  /*21d0*/  LDS R12, [R10+0x400] ;  /* 0x000400000a0c7984 */ /* 0x000e620000000800 */
[----:B0-----:R-:W-:-:S02]  /*21e0*/  ISETP.NE.AND P0, PT, R8, RZ, PT ;  /* 0x000000ff0800720c */ /* 0x001fc40003f05270 */
[----:B-1----:R-:W-:-:S11]  /*21f0*/  ISETP.NE.AND P1, PT, R12, RZ, PT ;  /* 0x000000ff0c00720c */ /* 0x002fd60003f25270 */
[----:B------:R-:W-:Y:S05]  /*2200*/  @!P0 BRA `(.L_x_166) ;  /* 0x0000000000188947 */ /* 0x000fea0003800000 */
[----:B------:R-:W0:Y:S01]  /*2210*/  LDC.64 R10, c[0x0][0x380] ;  /* 0x0000e000ff0a7b82 */ /* 0x000e220000000a00 */
[----:B------:R-:W-:-:S05]  /*2220*/  LEA R15, R9, R0, 0x8 ;  /* 0x00000000090f7211 */ /* 0x000fca00078e40ff */
[----:B0-----:R-:W-:-:S04]  /*2230*/  IMAD.WIDE.U32 R14, R15, 0x8, R10 ;  /* 0x000000080f0e7825 */ /* 0x001fc800078e000a */
[----:B------:R-:W-:Y:S02]  /*2240*/  IMAD.MOV.U32 R10, RZ, RZ, R8 ;  /* 0x000000ffff0a7224 */ /* 0x000fe400078e0008 */
[----:B------:R-:W-:-:S05]  /*2250*/  IMAD.MOV.U32 R11, RZ, RZ, RZ ;  /* 0x000000ffff0b7224 */ /* 0x000fca00078e00ff */
[----:B------:R0:W-:Y:S02]  /*2260*/  REDG.E.ADD.64.STRONG.GPU desc[UR16][R14.64], R10 ;  /* 0x0000000a0e00798e */ /* 0x0001e4000c12e510 */
.L_x_166:
[----:B------:R-:W-:Y:S05]  /*2270*/  BSYNC.RECONVERGENT B2 ;  /* 0x0000000000027941 */ /* 0x000fea0003800200 */
.L_x_165:
[----:B------:R-:W-:Y:S04]  /*2280*/  BSSY.RECONVERGENT B2, `(.L_x_167) ;  /* 0x0000009000027945 */ /* 0x000fe80003800200 */
[----:B------:R-:W-:Y:S05]  /*2290*/  @!P1 BRA `(.L_x_168) ;  /* 0x00000000001c9947 */ /* 0x000fea0003800000 */
[----:B0-----:R-:W0:Y:S01]  /*22a0*/  LDC.64 R10, c[0x0][0x380] ;  /* 0x0000e000ff0a7b82 */ /* 0x001e220000000a00 */
[----:B------:R-:W-:-:S04]  /*22b0*/  IMAD R8, R9, 0x100, R0 ;  /* 0x0000010009087824 */ /* 0x000fc800078e0200 */
[----:B------:R-:W-:-:S04]  /*22c0*/  VIADD R15, R8, 0x100 ;  /* 0x00000100080f7836 */ /* 0x000fc80000000000 */
[----:B0-----:R-:W-:-:S04]  /*22d0*/  IMAD.WIDE.U32 R14, R15, 0x8, R10 ;  /* 0x000000080f0e7825 */ /* 0x001fc800078e000a */
[----:B------:R-:W-:Y:S02]  /*22e0*/  IMAD.MOV.U32 R10, RZ, RZ, R12 ;  /* 0x000000ffff0a7224 */ /* 0x000fe400078e000c */
[----:B------:R-:W-:-:S05]  /*22f0*/  IMAD.MOV.U32 R11, RZ, RZ, RZ ;  /* 0x000000ffff0b7224 */ /* 0x000fca00078e00ff */
[----:B------:R1:W-:Y:S02]  /*2300*/  REDG.E.ADD.64.STRONG.GPU desc[UR16][R14.64], R10 ;  /* 0x0000000a0e00798e */ /* 0x0003e4000c12e510 */
.L_x_168:
[----:B------:R-:W-:Y:S05]  /*2310*/  BSYNC.RECONVERGENT B2 ;  /* 0x0000000000027941 */ /* 0x000fea0003800200 */
.L_x_167:
[----:B------:R-:W-:-:S07]  /*2320*/  IADD3 R9, PT, PT, R9, 0x2, RZ ;  /* 0x0000000209097810 */ /* 0x000fce0007ffe0ff */
.L_x_164:
[----:B------:R-:W-:-:S13]  /*2330*/  ISETP.NE.AND P0, PT, R7, RZ, PT ;  /* 0x000000ff0700720c */ /* 0x000fda0003f05270 */
[----:B------:R-:W-:Y:S05]  /*2340*/  @!P0 BRA `(.L_x_163) ;  /* 0x0000000000288947 */ /* 0x000fea0003800000 */
[----:B------:R-:W-:-:S05]  /*2350*/  IMAD R8, R9, 0x400, R2 ;  /* 0x0000040009087824 */ /* 0x000fca00078e0202 */
[----:B------:R-:W4:Y:S02]  /*2360*/  LDS R12, [R8] ;  /* 0x00000000080c7984 */ /* 0x000f240000000800 */
[----:B----4-:R-:W-:-:S13]  /*2370*/  ISETP.NE.AND P0, PT, R12, RZ, PT ;  /* 0x000000ff0c00720c */ /* 0x010fda0003f05270 */
[----:B------:R-:W-:Y:S05]  /*2380*/  @!P0 BRA `(.L_x_163) ;  /* 0x0000000000188947 */ /* 0x000fea0003800000 */
[----:B0123--:R-:W0:Y:S01]  /*2390*/  LDC.64 R10, c[0x0][0x380] ;  /* 0x0000e000ff0a7b82 */ /* 0x00fe220000000a00 */
[----:B------:R-:W-:-:S04]  /*23a0*/  IMAD R9, R9, 0x100, R0 ;  /* 0x0000010009097824 */ /* 0x000fc800078e0200 */
[----:B0-----:R-:W-:-:S04]  /*23b0*/  IMAD.WIDE.U32 R8, R9, 0x8, R10 ;  /* 0x0000000809087825 */ /* 0x001fc800078e000a */
[----:B------:R-:W-:Y:S02]  /*23c0*/  IMAD.MOV.U32 R10, RZ, RZ, R12 ;  /* 0x000000ffff0a7224 */ /* 0x000fe400078e000c */
[----:B------:R-:W-:-:S05]  /*23d0*/  IMAD.MOV.U32 R11, RZ, RZ, RZ ;  /* 0x000000ffff0b7224 */ /* 0x000fca00078e00ff */
[----:B------:R4:W-:Y:S02]  /*23e0*/  REDG.E.ADD.64.STRONG.GPU desc[UR16][R8.64], R10 ;  /* 0x0000000a0800798e */ /* 0x0009e4000c12e510 */
.L_x_163:
[----:B------:R-:W-:Y:S05]  /*23f0*/  BSYNC.RECONVERGENT B1 ;  /* 0x0000000000017941 */ /* 0x000fea0003800200 */
.L_x_153:
[----:B------:R-:W-:-:S13]  /*2400*/  ISETP.GT.U32.AND P0, PT, R0, 0x7f, PT ;  /* 0x0000007f0000780c */ /* 0x000fda0003f04070 */
[----:B------:R-:W-:Y:S05]  /*2410*/  @P0 BRA `(.L_x_134) ;  /* 0x0000000800a00947 */ /* 0x000fea0003800000 */
[----:B------:R-:W-:Y:S01]  /*2420*/  ISETP.GE.U32.AND P0, PT, R13, 0x7, PT ;  /* 0x000000070d00780c */ /* 0x000fe20003f06070 */
[----:B----4-:R-:W-:-:S12]  /*2430*/  IMAD.MOV.U32 R9, RZ, RZ, RZ ;  /* 0x000000ffff097224 */ /* 0x010fd800078e00ff */
[----:B------:R-:W-:Y:S05]  /*2440*/  @!P0 BRA `(.L_x_169) ;  /* 0x0000000400248947 */ /* 0x000fea0003800000 */
[----:B------:R-:W4:Y:S01]  /*2450*/  LDC.64 R8, c[0x0][0x380] ;  /* 0x0000e000ff087b82 */ /* 0x000f220000000a00 */
[----:B0123--:R-:W-:-:S07]  /*2460*/  IMAD.MOV.U32 R15, RZ, RZ, RZ ;  /* 0x000000ffff0f7224 */ /* 0x00ffce00078e00ff */
.L_x_186:
[C---:B01234-:R-:W-:Y:S01]  /*2470*/  LEA R12, R15.reuse, R2, 0xa ;  /* 0x000000020f0c7211 */ /* 0x05ffe200078e50ff */
[C---:B------:R-:W-:Y:S01]  /*2480*/  IMAD R11, R15.reuse, 0x100, R0 ;  /* 0x000001000f0b7824 */ /* 0x040fe200078e0200 */
[----:B------:R-:W-:Y:S01]  /*2490*/  BSSY.RECONVERGENT B1, `(.L_x_170) ;  /* 0x0000011000017945 */ /* 0x000fe20003800200 */
[----:B------:R-:W-:Y:S02]  /*24a0*/  VIADD R15, R15, 0x8 ;  /* 0x000000080f0f7836 */ /* 0x000fe40000000000 */
[----:B------:R-:W0:Y:S01]  /*24b0*/  LDS R14, [R12+0x200] ;  /* 0x000200000c0e7984 */ /* 0x000e220000000800 */
[----:B----4-:R-:W-:-:S03]  /*24c0*/  IMAD.WIDE.U32 R10, R11, 0x8, R8 ;  /* 0x000000080b0a7825 */ /* 0x010fc600078e0008 */
[----:B------:R-:W1:Y:S04]  /*24d0*/  LDS R20, [R12+0x600] ;  /* 0x000600000c147984 */ /* 0x000e680000000800 */
[----:B------:R2:W3:Y:S04]  /*24e0*/  LDS R21, [R12+0xa00] ;  /* 0x000a00000c157984 */ /* 0x0004e80000000800 */
[----:B------:R2:W4:Y:S04]  /*24f0*/  LDS R22, [R12+0xe00] ;  /* 0x000e00000c167984 */ /* 0x0005280000000800 */
[----:B------:R2:W2:Y:S04]  /*2500*/  LDS R23, [R12+0x1200] ;  /* 0x001200000c177984 */ /* 0x0004a80000000800 */
[----:B------:R0:W2:Y:S04]  /*2510*/  LDS R24, [R12+0x1600] ;  /* 0x001600000c187984 */ /* 0x0000a80000000800 */
[----:B------:R0:W2:Y:S04]  /*2520*/  LDS R25, [R12+0x1a00] ;  /* 0x001a00000c197984 */ /* 0x0000a80000000800 */
[----:B------:R0:W2:Y:S02]  /*2530*/  LDS R26, [R12+0x1e00] ;  /* 0x001e00000c1a7984 */ /* 0x0000a40000000800 */
[----:B0-----:R-:W-:-:S02]  /*2540*/  ISETP.NE.AND P0, PT, R14, RZ, PT ;  /* 0x000000ff0e00720c */ /* 0x001fc40003f05270 */
[----:B-1----:R-:W-:-:S11]  /*2550*/  ISETP.NE.AND P1, PT, R20, RZ, PT ;  /* 0x000000ff1400720c */ /* 0x002fd60003f25270 */
[----:B---34-:R-:W-:Y:S05]  /*2560*/  @!P0 BRA `(.L_x_171) ;  /* 0x00000000000c8947 */ /* 0x018fea0003800000 */
[----:B--2---:R-:W-:Y:S02]  /*2570*/  IMAD.MOV.U32 R12, RZ, RZ, R14 ;  /* 0x000000ffff0c7224 */ /* 0x004fe400078e000e */
[----:B------:R-:W-:-:S05]  /*2580*/  IMAD.MOV.U32 R13, RZ, RZ, RZ ;  /* 0x000000ffff0d7224 */ /* 0x000fca00078e00ff */
[----:B------:R0:W-:Y:S02]  /*2590*/  REDG.E.ADD.64.STRONG.GPU desc[UR16][R10.64+0x400], R12 ;  /* 0x0004000c0a00798e */ /* 0x0001e4000c12e510 */
.L_x_171:
[----:B------:R-:W-:Y:S05]  /*25a0*/  BSYNC.RECONVERGENT B1 ;  /* 0x0000000000017941 */ /* 0x000fea0003800200 */
.L_x_170:
[----:B------:R-:W-:Y:S04]  /*25b0*/  BSSY.RECONVERGENT B1, `(.L_x_172) ;  /* 0x0000005000017945 */ /* 0x000fe80003800200 */
[----:B------:R-:W-:Y:S05]  /*25c0*/  @!P1 BRA `(.L_x_173) ;  /* 0x00000000000c9947 */ /* 0x000fea0003800000 */
[----:B0-2---:R-:W-:Y:S02]  /*25d0*/  IMAD.MOV.U32 R12, RZ, RZ, R20 ;  /* 0x000000ffff0c7224 */ /* 0x005fe400078e0014 */
[----:B------:R-:W-:-:S05]  /*25e0*/  IMAD.MOV.U32 R13, RZ, RZ, RZ ;  /* 0x000000ffff0d7224 */ /* 0x000fca00078e00ff */
[----:B------:R1:W-:Y:S02]  /*25f0*/  REDG.E.ADD.64.STRONG.GPU desc[UR16][R10.64+0xc00], R12 ;  /* 0x000c000c0a00798e */ /* 0x0003e4000c12e510 */
.L_x_173:
[----:B------:R-:W-:Y:S05]  /*2600*/  BSYNC.RECONVERGENT B1 ;  /* 0x0000000000017941 */ /* 0x000fea0003800200 */
.L_x_172:
[----:B------:R-:W-:Y:S01]  /*2610*/  ISETP.NE.AND P6, PT, R21, RZ, PT ;  /* 0x000000ff1500720c */ /* 0x000fe20003fc5270 */
[----:B------:R-:W-:Y:S01]  /*2620*/  BSSY.RECONVERGENT B1, `(.L_x_174) ;  /* 0x000000b000017945 */ /* 0x000fe20003800200 */
[----:B------:R-:W-:Y:S02]  /*2630*/  ISETP.NE.AND P0, PT, R15, R6, PT ;  /* 0x000000060f00720c */ /* 0x000fe40003f05270 */
[----:B------:R-:W-:Y:S02]  /*2640*/  ISETP.NE.AND P1, PT, R22, RZ, PT ;  /* 0x000000ff1600720c */ /* 0x000fe40003f25270 */
[----:B--2---:R-:W-:Y:S02]  /*2650*/  ISETP.NE.AND P2, PT, R23, RZ, PT ;  /* 0x000000ff1700720c */ /* 0x004fe40003f45270 */
[----:B------:R-:W-:Y:S02]  /*2660*/  ISETP.NE.AND P3, PT, R24, RZ, PT ;  /* 0x000000ff1800720c */ /* 0x000fe40003f65270 */
[----:B------:R-:W-:-:S02]  /*2670*/  ISETP.NE.AND P4, PT, R25, RZ, PT ;  /* 0x000000ff1900720c */ /* 0x000fc40003f85270 */
[----:B------:R-:W-:Y:S01]  /*2680*/  ISETP.NE.AND P5, PT, R26, RZ, PT ;  /* 0x000000ff1a00720c */ /* 0x000fe20003fa5270 */
[----:B------:R-:W-:-:S12]  /*2690*/  @!P6 BRA `(.L_x_175) ;  /* 0x00000000000ce947 */ /* 0x000fd80003800000 */
[----:B01----:R-:W-:Y:S01]  /*26a0*/  MOV R12, R21 ;  /* 0x00000015000c7202 */ /* 0x003fe20000000f00 */
[----:B------:R-:W-:-:S05]  /*26b0*/  IMAD.MOV.U32 R13, RZ, RZ, RZ ;  /* 0x000000ffff0d7224 */ /* 0x000fca00078e00ff */
[----:B------:R2:W-:Y:S02]  /*26c0*/  REDG.E.ADD.64.STRONG.GPU desc[UR16][R10.64+0x1400], R12 ;  /* 0x0014000c0a00798e */ /* 0x0005e4000c12e510 */
.L_x_175:
[----:B------:R-:W-:Y:S05]  /*26d0*/  BSYNC.RECONVERGENT B1 ;  /* 0x0000000000017941 */ /* 0x000fea0003800200 */
.L_x_174:
[----:B------:R-:W-:Y:S04]  /*26e0*/  BSSY.RECONVERGENT B1, `(.L_x_176) ;  /* 0x0000005000017945 */ /* 0x000fe80003800200 */
[----:B------:R-:W-:Y:S05]  /*26f0*/  @!P1 BRA `(.L_x_177) ;  /* 0x00000000000c9947 */ /* 0x000fea0003800000 */
[----:B012---:R-:W-:Y:S02]  /*2700*/  IMAD.MOV.U32 R12, RZ, RZ, R22 ;  /* 0x000000ffff0c7224 */ /* 0x007fe400078e0016 */
[----:B------:R-:W-:-:S05]  /*2710*/  IMAD.MOV.U32 R13, RZ, RZ, RZ ;  /* 0x000000ffff0d7224 */ /* 0x000fca00078e00ff */
[----:B------:R3:W-:Y:S02]  /*2720*/  REDG.E.ADD.64.STRONG.GPU desc[UR16][R10.64+0x1c00], R12 ;  /* 0x001c000c0a00798e */ /* 0x0007e4000c12e510 */
.L_x_177:
[----:B------:R-:W-:Y:S05]  /*2730*/  BSYNC.RECONVERGENT B1 ;  /* 0x0000000000017941 */ /* 0x000fea0003800200 */
.L_x_176:
[----:B------:R-:W-:Y:S04]  /*2740*/  BSSY.RECONVERGENT B1, `(.L_x_178) ;  /* 0x0000005000017945 */ /* 0x000fe80003800200 */
[----:B------:R-:W-:Y:S05]  /*2750*/  @!P2 BRA `(.L_x_179) ;  /* 0x00000000000ca947 */ /* 0x000fea0003800000 */
[----:B0123--:R-:W-:Y:S02]  /*2760*/  IMAD.MOV.U32 R12, RZ, RZ, R23 ;  /* 0x000000ffff0c7224 */ /* 0x00ffe400078e0017 */
[----:B------:R-:W-:-:S05]  /*2770*/  IMAD.MOV.U32 R13, RZ, RZ, RZ ;  /* 0x000000ffff0d7224 */ /* 0x000fca00078e00ff */
[----:B------:R4:W-:Y:S02]  /*2780*/  REDG.E.ADD.64.STRONG.GPU desc[UR16][R10.64+0x2400], R12 ;  /* 0x0024000c0a00798e */ /* 0x0009e4000c12e510 */
.L_x_179:
[----:B------:R-:W-:Y:S05]  /*2790*/  BSYNC.RECONVERGENT B1 ;  /* 0x0000000000017941 */ /* 0x000fea0003800200 */
.L_x_178:
[----:B------:R-:W-:Y:S04]  /*27a0*/  BSSY.RECONVERGENT B1, `(.L_x_180) ;  /* 0x0000005000017945 */ /* 0x000fe80003800200 */
[----:B------:R-:W-:Y:S05]  /*27b0*/  @!P3 BRA `(.L_x_181) ;  /* 0x00000000000cb947 */ /* 0x000fea0003800000 */
[----:B01234-:R-:W-:Y:S02]  /*27c0*/  HFMA2 R13, -RZ, RZ, 0, 0 ;  /* 0x00000000ff0d7431 */ /* 0x01ffe400000001ff */
[----:B------:R-:W-:-:S05]  /*27d0*/  IMAD.MOV.U32 R12, RZ, RZ, R24 ;  /* 0x000000ffff0c7224 */ /* 0x000fca00078e0018 */
[----:B------:R0:W-:Y:S02]  /*27e0*/  REDG.E.ADD.64.STRONG.GPU desc[UR16][R10.64+0x2c00], R12 ;  /* 0x002c000c0a00798e */ /* 0x0001e4000c12e510 */
.L_x_181:
[----:B------:R-:W-:Y:S05]  /*27f0*/  BSYNC.RECONVERGENT B1 ;  /* 0x0000000000017941 */ /* 0x000fea0003800200 */
.L_x_180:
[----:B------:R-:W-:Y:S04]  /*2800*/  BSSY.RECONVERGENT B1, `(.L_x_182) ;  /* 0x0000005000017945 */ /* 0x000fe80003800200 */
[----:B------:R-:W-:Y:S05]  /*2810*/  @!P4 BRA `(.L_x_183) ;  /* 0x00000000000cc947 */ /* 0x000fea0003800000 */
[----:B01234-:R-:W-:Y:S02]  /*2820*/  IMAD.MOV.U32 R12, RZ, RZ, R25 ;  /* 0x000000ffff0c7224 */ /* 0x01ffe400078e0019 */
[----:B------:R-:W-:-:S05]  /*2830*/  IMAD.MOV.U32 R13, RZ, RZ, RZ ;  /* 0x000000ffff0d7224 */ /* 0x000fca00078e00ff */
[----:B------:R0:W-:Y:S02]  /*2840*/  REDG.E.ADD.64.STRONG.GPU desc[UR16][R10.64+0x3400], R12 ;  /* 0x0034000c0a00798e */ /* 0x0001e4000c12e510 */
.L_x_183:
[----:B------:R-:W-:Y:S05]  /*2850*/  BSYNC.RECONVERGENT B1 ;  /* 0x0000000000017941 */ /* 0x000fea0003800200 */
.L_x_182:
[----:B------:R-:W-:Y:S04]  /*2860*/  BSSY.RECONVERGENT B1, `(.L_x_184) ;  /* 0x0000005000017945 */ /* 0x000fe80003800200 */
[----:B------:R-:W-:Y:S05]  /*2870*/  @!P5 BRA `(.L_x_185) ;  /* 0x00000000000cd947 */ /* 0x000fea0003800000 */
[----:B01234-:R-:W-:Y:S02]  /*2880*/  IMAD.MOV.U32 R12, RZ, RZ, R26 ;  /* 0x000000ffff0c7224 */ /* 0x01ffe400078e001a */
[----:B------:R-:W-:-:S05]  /*2890*/  IMAD.MOV.U32 R13, RZ, RZ, RZ ;  /* 0x000000ffff0d7224 */ /* 0x000fca00078e00ff */
[----:B------:R0:W-:Y:S02]  /*28a0*/  REDG.E.ADD.64.STRONG.GPU desc[UR16][R10.64+0x3c00], R12 ;  /* 0x003c000c0a00798e */ /* 0x0001e4000c12e510 */
.L_x_185:
[----:B------:R-:W-:Y:S05]  /*28b0*/  BSYNC.RECONVERGENT B1 ;  /* 0x0000000000017941 */ /* 0x000fea0003800200 */
.L_x_184:
[----:B------:R-:W-:Y:S05]  /*28c0*/  @P0 BRA `(.L_x_186) ;  /* 0xfffffff800e80947 */ /* 0x000fea000383ffff */
[----:B------:R-:W-:-:S07]  /*28d0*/  IMAD.MOV.U32 R9, RZ, RZ, R6 ;  /* 0x000000ffff097224 */ /* 0x000fce00078e0006 */
.L_x_169:
[----:B------:R-:W-:-:S13]  /*28e0*/  ISETP.NE.AND P0, PT, R17, RZ, PT ;  /* 0x000000ff1100720c */ /* 0x000fda0003f05270 */
[----:B------:R-:W-:Y:S05]  /*28f0*/  @!P0 BRA `(.L_x_134) ;  /* 0x0000000400688947 */ /* 0x000fea0003800000 */
[----:B------:R-:W-:-:S13]  /*2900*/  ISETP.GE.U32.AND P0, PT, R18, 0x3, PT ;  /* 0x000000031200780c */ /* 0x000fda0003f06070 */
[----:B------:R-:W-:Y:S05]  /*2910*/  @!P0 BRA `(.L_x_187) ;  /* 0x0000000000c08947 */ /* 0x000fea0003800000 */
[----:B------:R-:W-:Y:S01]  /*2920*/  IMAD R8, R9, 0x400, R2 ;  /* 0x0000040009087824 */ /* 0x000fe200078e0202 */
[----:B------:R-:W-:Y:S04]  /*2930*/  BSSY.RECONVERGENT B1, `(.L_x_188) ;  /* 0x000000f000017945 */ /* 0x000fe80003800200 */
[----:B01234-:R-:W0:Y:S04]  /*2940*/  LDS R12, [R8+0x200] ;  /* 0x00020000080c7984 */ /* 0x01fe280000000800 */
        /* <DEDUP_REMOVED lines=9> */
[----:B------:R-:W-:-:S05]  /*29e0*/  LEA R13, R9, R0, 0x8 ;  /* 0x00000000090d7211 */ /* 0x000fca00078e40ff */
[----:B0-----:R-:W-:-:S04]  /*29f0*/  IMAD.WIDE.U32 R10, R13, 0x8, R10 ;  /* 0x000000080d0a7825 */ /* 0x001fc800078e000a */
[----:B------:R-:W-:-:S05]  /*2a00*/  IMAD.MOV.U32 R13, RZ, RZ, RZ ;  /* 0x000000ffff0d7224 */ /* 0x000fca00078e00ff */
[----:B------:R0:W-:Y:S02]  /*2a10*/  REDG.E.ADD.64.STRONG.GPU desc[UR16][R10.64+0x400], R12 ;  /* 0x0004000c0a00798e */ /* 0x0001e4000c12e510 */
.L_x_189:
[----:B------:R-:W-:Y:S05]  /*2a20*/  BSYNC.RECONVERGENT B1 ;  /* 0x0000000000017941 */ /* 0x000fea0003800200 */
.L_x_188:
[----:B------:R-:W-:Y:S04]  /*2a30*/  BSSY.RECONVERGENT B1, `(.L_x_190) ;  /* 0x0000009000017945 */ /* 0x000fe80003800200 */
[----:B------:R-:W-:Y:S05]  /*2a40*/  @!P1 BRA `(.L_x_191) ;  /* 0x00000000001c9947 */ /* 0x000fea0003800000 */
[----:B0-----:R-:W0:Y:S01]  /*2a50*/  LDC.64 R10, c[0x0][0x380] ;  /* 0x0000e000ff0a7b82 */ /* 0x001e220000000a00 */
[----:B------:R-:W-:Y:S02]  /*2a60*/  IMAD R13, R9, 0x100, R0 ;  /* 0x00000100090d7824 */ /* 0x000fe400078e0200 */
[----:B------:R-:W-:Y:S02]  /*2a70*/  IMAD.MOV.U32 R12, RZ, RZ, R14 ;  /* 0x000000ffff0c7224 */ /* 0x000fe400078e000e */
[----:B------:R-:W-:-:S04]  /*2a80*/  VIADD R13, R13, 0x100 ;  /* 0x000001000d0d7836 */ /* 0x000fc80000000000 */
[----:B0-----:R-:W-:-:S04]  /*2a90*/  IMAD.WIDE.U32 R10, R13, 0x8, R10 ;  /* 0x000000080d0a7825 */ /* 0x001fc800078e000a */
[----:B------:R-:W-:-:S05]  /*2aa0*/  IMAD.MOV.U32 R13, RZ, RZ, RZ ;  /* 0x000000ffff0d7224 */ /* 0x000fca00078e00ff */
[----:B------:R1:W-:Y:S02]  /*2ab0*/  REDG.E.ADD.64.STRONG.GPU desc[UR16][R10.64+0x400], R12 ;  /* 0x0004000c0a00798e */ /* 0x0003e4000c12e510 */
.L_x_191:
[----:B------:R-:W-:Y:S05]  /*2ac0*/  BSYNC.RECONVERGENT B1 ;  /* 0x0000000000017941 */ /* 0x000fea0003800200 */
.L_x_190:
[----:B------:R-:W-:Y:S04]  /*2ad0*/  BSSY.RECONVERGENT B1, `(.L_x_192) ;  /* 0x0000009000017945 */ /* 0x000fe80003800200 */
[----:B------:R-:W-:Y:S05]  /*2ae0*/  @!P2 BRA `(.L_x_193) ;  /* 0x00000000001ca947 */ /* 0x000fea0003800000 */
[----:B01----:R-:W0:Y:S01]  /*2af0*/  LDC.64 R10, c[0x0][0x380] ;  /* 0x0000e000ff0a7b82 */ /* 0x003e220000000a00 */
[----:B------:R-:W-:Y:S02]  /*2b00*/  IMAD R13, R9, 0x100, R0 ;  /* 0x00000100090d7824 */ /* 0x000fe400078e0200 */
[----:B------:R-:W-:-:S03]  /*2b10*/  IMAD.MOV.U32 R12, RZ, RZ, R15 ;  /* 0x000000ffff0c7224 */ /* 0x000fc600078e000f */
[----:B------:R-:W-:-:S05]  /*2b20*/  IADD3 R13, PT, PT, R13, 0x200, RZ ;  /* 0x000002000d0d7810 */ /* 0x000fca0007ffe0ff */
[----:B0-----:R-:W-:-:S04]  /*2b30*/  IMAD.WIDE.U32 R10, R13, 0x8, R10 ;  /* 0x000000080d0a7825 */ /* 0x001fc800078e000a */
[----:B------:R-:W-:-:S05]  /*2b40*/  IMAD.MOV.U32 R13, RZ, RZ, RZ ;  /* 0x000000ffff0d7224 */ /* 0x000fca00078e00ff */
[----:B------:R2:W-:Y:S02]  /*2b50*/  REDG.E.ADD.64.STRONG.GPU desc[UR16][R10.64+0x400], R12 ;  /* 0x0004000c0a00798e */ /* 0x0005e4000c12e510 */
.L_x_193:
[----:B------:R-:W-:Y:S05]  /*2b60*/  BSYNC.RECONVERGENT B1 ;  /* 0x0000000000017941 */ /* 0x000fea0003800200 */
.L_x_192:
        /* <DEDUP_REMOVED lines=9> */
.L_x_195:
[----:B------:R-:W-:Y:S05]  /*2c00*/  BSYNC.RECONVERGENT B1 ;  /* 0x0000000000017941 */ /* 0x000fea0003800200 */
.L_x_194:
[----:B------:R-:W-:-:S07]  /*2c10*/  IADD3 R9, PT, PT, R9, 0x4, RZ ;  /* 0x0000000409097810 */ /* 0x000fce0007ffe0ff */
.L_x_187:
[----:B------:R-:W-:-:S13]  /*2c20*/  ISETP.NE.AND P0, PT, R16, RZ, PT ;  /* 0x000000ff1000720c */ /* 0x000fda0003f05270 */
[----:B------:R-:W-:Y:S05]  /*2c30*/  @!P0 BRA `(.L_x_134) ;  /* 0x0000000000988947 */ /* 0x000fea0003800000 */
[----:B------:R-:W-:-:S13]  /*2c40*/  ISETP.NE.AND P0, PT, R19, RZ, PT ;  /* 0x000000ff1300720c */ /* 0x000fda0003f05270 */
[----:B------:R-:W-:Y:S05]  /*2c50*/  @!P0 BRA `(.L_x_196) ;  /* 0x0000000000648947 */ /* 0x000fea0003800000 */
[----:B01234-:R-:W-:Y:S01]  /*2c60*/  IMAD R10, R9, 0x400, R2 ;  /* 0x00000400090a7824 */ /* 0x01ffe200078e0202 */
[----:B------:R-:W-:Y:S04]  /*2c70*/  BSSY.RECONVERGENT B1, `(.L_x_197) ;  /* 0x000000c000017945 */ /* 0x000fe80003800200 */
[----:B------:R-:W0:Y:S04]  /*2c80*/  LDS R6, [R10+0x200] ;  /* 0x000200000a067984 */ /* 0x000e280000000800 */
[----:B------:R-:W1:Y:S01]  /*2c90*/  LDS R8, [R10+0x600] ;  /* 0x000600000a087984 */ /* 0x000e620000000800 */
[----:B0-----:R-:W-:-:S02]  /*2ca0*/  ISETP.NE.AND P0, PT, R6, RZ, PT ;  /* 0x000000ff0600720c */ /* 0x001fc40003f05270 */
[----:B-1----:R-:W-:-:S11]  /*2cb0*/  ISETP.NE.AND P1, PT, R8, RZ, PT ;  /* 0x000000ff0800720c */ /* 0x002fd60003f25270 */
[----:B------:R-:W-:Y:S05]  /*2cc0*/  @!P0 BRA `(.L_x_198) ;  /* 0x0000000000188947 */ /* 0x000fea0003800000 */
[----:B------:R-:W0:Y:S01]  /*2cd0*/  LDC.64 R10, c[0x0][0x380] ;  /* 0x0000e000ff0a7b82 */ /* 0x000e220000000a00 */
[----:B------:R-:W-:-:S04]  /*2ce0*/  IMAD R13, R9, 0x100, R0 ;  /* 0x00000100090d7824 */ /* 0x000fc800078e0200 */
[----:B0-----:R-:W-:-:S04]  /*2cf0*/  IMAD.WIDE.U32 R12, R13, 0x8, R10 ;  /* 0x000000080d0c7825 */ /* 0x001fc800078e000a */
[----:B------:R-:W-:Y:S02]  /*2d00*/  IMAD.MOV.U32 R10, RZ, RZ, R6 ;  /* 0x000000ffff0a7224 */ /* 0x000fe400078e0006 */
[----:B------:R-:W-:-:S05]  /*2d10*/  IMAD.MOV.U32 R11, RZ, RZ, RZ ;  /* 0x000000ffff0b7224 */ /* 0x000fca00078e00ff */
[----:B------:R0:W-:Y:S02]  /*2d20*/  REDG.E.ADD.64.STRONG.GPU desc[UR16][R12.64+0x400], R10 ;  /* 0x0004000a0c00798e */ /* 0x0001e4000c12e510 */
.L_x_198:
[----:B------:R-:W-:Y:S05]  /*2d30*/  BSYNC.RECONVERGENT B1 ;  /* 0x0000000000017941 */ /* 0x000fea0003800200 */
.L_x_197:
[----:B------:R-:W-:Y:S04]  /*2d40*/  BSSY.RECONVERGENT B1, `(.L_x_199) ;  /* 0x0000009000017945 */ /* 0x000fe80003800200 */
[----:B------:R-:W-:Y:S05]  /*2d50*/  @!P1 BRA `(.L_x_200) ;  /* 0x00000000001c9947 */ /* 0x000fea0003800000 */
[----:B0-----:R-:W0:Y:S01]  /*2d60*/  LDC.64 R10, c[0x0][0x380] ;  /* 0x0000e000ff0a7b82 */ /* 0x001e220000000a00 */
[----:B------:R-:W-:-:S04]  /*2d70*/  IMAD R6, R9, 0x100, R0 ;  /* 0x0000010009067824 */ /* 0x000fc800078e0200 */
[----:B------:R-:W-:-:S04]  /*2d80*/  VIADD R13, R6, 0x100 ;  /* 0x00000100060d7836 */ /* 0x000fc80000000000 */
[----:B0-----:R-:W-:Y:S01]  /*2d90*/  IMAD.WIDE.U32 R12, R13, 0x8, R10 ;  /* 0x000000080d0c7825 */ /* 0x001fe200078e000a */
[----:B------:R-:W-:-:S03]  /*2da0*/  MOV R10, R8 ;  /* 0x00000008000a7202 */ /* 0x000fc60000000f00 */
[----:B------:R-:W-:-:S05]  /*2db0*/  IMAD.MOV.U32 R11, RZ, RZ, RZ ;  /* 0x000000ffff0b7224 */ /* 0x000fca00078e00ff */
[----:B------:R1:W-:Y:S02]  /*2dc0*/  REDG.E.ADD.64.STRONG.GPU desc[UR16][R12.64+0x400], R10 ;  /* 0x0004000a0c00798e */ /* 0x0003e4000c12e510 */
.L_x_200:
[----:B------:R-:W-:Y:S05]  /*2dd0*/  BSYNC.RECONVERGENT B1 ;  /* 0x0000000000017941 */ /* 0x000fea0003800200 */
.L_x_199:
[----:B------:R-:W-:-:S07]  /*2de0*/  VIADD R9, R9, 0x2 ;  /* 0x0000000209097836 */ /* 0x000fce0000000000 */
.L_x_196:
[----:B------:R-:W-:-:S13]  /*2df0*/  ISETP.NE.AND P0, PT, R7, RZ, PT ;  /* 0x000000ff0700720c */ /* 0x000fda0003f05270 */
[----:B------:R-:W-:Y:S05]  /*2e00*/  @!P0 BRA `(.L_x_134) ;  /* 0x0000000000248947 */ /* 0x000fea0003800000 */
[----:B------:R-:W-:-:S05]  /*2e10*/  IMAD R6, R9, 0x400, R2 ;  /* 0x0000040009067824 */ /* 0x000fca00078e0202 */
[----:B------:R-:W5:Y:S02]  /*2e20*/  LDS R8, [R6+0x200] ;  /* 0x0002000006087984 */ /* 0x000f640000000800 */
[----:B-----5:R-:W-:-:S13]  /*2e30*/  ISETP.NE.AND P0, PT, R8, RZ, PT ;  /* 0x000000ff0800720c */ /* 0x020fda0003f05270 */
[----:B------:R-:W-:Y:S05]  /*2e40*/  @!P0 BRA `(.L_x_134) ;  /* 0x0000000000148947 */ /* 0x000fea0003800000 */
[----:B------:R-:W5:Y:S01]  /*2e50*/  LDC.64 R6, c[0x0][0x380] ;  /* 0x0000e000ff067b82 */ /* 0x000f620000000a00 */
[----:B------:R-:W-:-:S04]  /*2e60*/  IMAD R9, R9, 0x100, R0 ;  /* 0x0000010009097824 */ /* 0x000fc800078e0200 */
[----:B-----5:R-:W-:-:S04]  /*2e70*/  IMAD.WIDE.U32 R6, R9, 0x8, R6 ;  /* 0x0000000809067825 */ /* 0x020fc800078e0006 */
[----:B------:R-:W-:-:S05]  /*2e80*/  IMAD.MOV.U32 R9, RZ, RZ, RZ ;  /* 0x000000ffff097224 */ /* 0x000fca00078e00ff */
[----:B------:R0:W-:Y:S02]  /*2e90*/  REDG.E.ADD.64.STRONG.GPU desc[UR16][R6.64+0x400], R8 ;  /* 0x000400080600798e */ /* 0x0001e4000c12e510 */
.L_x_134:
[----:B------:R-:W-:Y:S05]  /*2ea0*/  BSYNC.RECONVERGENT B0 ;  /* 0x0000000000007941 */ /* 0x000fea0003800200 */
.L_x_133:
[----:B------:R-:W1:Y:S01]  /*2eb0*/  LDCU.64 UR4, c[0x0][0x390] ;  /* 0x00007200ff0477ac */ /* 0x000e620008000a00 */
[----:B------:R-:W-:-:S04]  /*2ec0*/  UIADD3 UR6, UP1, UPT, UR6, 0x1, URZ ;  /* 0x0000000106067890 */ /* 0x000fc8000ff3e0ff */
[----:B------:R-:W-:Y:S02]  /*2ed0*/  UIADD3.X UR7, UPT, UPT, URZ, UR7, URZ, UP1, !UPT ;  /* 0x00000007ff077290 */ /* 0x000fe40008ffe4ff */
[----:B-1----:R-:W-:-:S04]  /*2ee0*/  UIADD3 UR9, UP0, UPT, UR4, -0x1, URZ ;  /* 0xffffffff04097890 */ /* 0x002fc8000ff1e0ff */
[----:B------:R-:W-:-:S04]  /*2ef0*/  UIADD3.X UR10, UPT, UPT, UR5, -0x1, URZ, UP0, !UPT ;  /* 0xffffffff050a7890 */ /* 0x000fc800087fe4ff */
[----:B------:R-:W-:-:S04]  /*2f00*/  USHF.R.U64 UR9, UR9, 0x1e, UR10 ;  /* 0x0000001e09097899 */ /* 0x000fc8000800120a */
[----:B------:R-:W-:-:S04]  /*2f10*/  UIADD3 UR9, UP0, UPT, UR9, 0x1, URZ ;  /* 0x0000000109097890 */ /* 0x000fc8000ff1e0ff */
[----:B------:R-:W-:Y:S02]  /*2f20*/  ULEA.HI.X UR10, UR10, URZ, URZ, 0x2, UP0 ;  /* 0x000000ff0a0a7291 */ /* 0x000fe400080f14ff */
[----:B------:R-:W-:-:S04]  /*2f30*/  UISETP.LT.U32.AND UP0, UPT, UR9, UR4, UPT ;  /* 0x000000040900728c */ /* 0x000fc8000bf01070 */
[----:B------:R-:W-:-:S04]  /*2f40*/  UISETP.LT.U32.AND.EX UP0, UPT, UR10, UR5, UPT, UP0 ;  /* 0x000000050a00728c */ /* 0x000fc8000bf01100 */
[----:B------:R-:W-:Y:S02]  /*2f50*/  USEL UR4, UR9, UR4, UP0 ;  /* 0x0000000409047287 */ /* 0x000fe40008000000 */
[----:B------:R-:W-:Y:S02]  /*2f60*/  USEL UR5, UR10, UR5, UP0 ;  /* 0x000000050a057287 */ /* 0x000fe40008000000 */
[----:B------:R-:W-:-:S04]  /*2f70*/  UISETP.NE.U32.AND UP0, UPT, UR6, UR4, UPT ;  /* 0x000000040600728c */ /* 0x000fc8000bf05070 */
[----:B------:R-:W-:Y:S01]  /*2f80*/  UISETP.NE.AND.EX UP0, UPT, UR7, UR5, UPT, UP0 ;  /* 0x000000050700728c */ /* 0x000fe2000bf05300 */
[----:B------:R-:W-:Y:S08]  /*2f90*/  BAR.SYNC.DEFER_BLOCKING 0x0 ;  /* 0x0000000000007b1d */ /* 0x000ff00000010000 */
[----:B------:R-:W-:Y:S05]  /*2fa0*/  BRA.U UP0, `(.L_x_201) ;  /* 0xffffffd100807547 */ /* 0x000fea000b83ffff */
[----:B------:R-:W-:Y:S05]  /*2fb0*/  EXIT ;  /* 0x000000000000794d */ /* 0x000fea0003800000 */
.L_x_202:
        /* <DEDUP_REMOVED lines=12> */
.L_x_1173:


//--------------------- .text._ZN3cub18CUB_300001_SM_10006detail10radix_sort31DeviceRadixSortSingleTileKernelINS1_5radix10policy_hubIyNS0_8NullTypeEyE10Policy1000ELNS0_9SortOrderE0EyS6_yNS1_21identity_decomposer_tEEEvPKT1_PSB_PKT2_PSF_T3_iiT4_ --------------------------
	.section	.text._ZN3cub18CUB_300001_SM_10006detail10radix_sort31DeviceRadixSortSingleTileKernelINS1_5radix10policy_hubIyNS0_8NullTypeEyE10Policy1000ELNS0_9SortOrderE0EyS6_yNS1_21identity_decomposer_tEEEvPKT1_PSB_PKT2_PSF_T3_iiT4_,"ax",@progbits
	.align	128
        .global         _ZN3cub18CUB_300001_SM_10006detail10radix_sort31DeviceRadixSortSingleTileKernelINS1_5radix10policy_hubIyNS0_8NullTypeEyE10Policy1000ELNS0_9SortOrderE0EyS6_yNS1_21identity_decomposer_tEEEvPKT1_PSB_PKT2_PSF_T3_iiT4_
        .type           _ZN3cub18CUB_300001_SM_10006detail10radix_sort31DeviceRadixSortSingleTileKernelINS1_5radix10policy_hubIyNS0_8NullTypeEyE10Policy1000ELNS0_9SortOrderE0EyS6_yNS1_21identity_decomposer_tEEEvPKT1_PSB_PKT2_PSF_T3_iiT4_,@function
        .size           _ZN3cub18CUB_300001_SM_10006detail10radix_sort31DeviceRadixSortSingleTileKernelINS1_5radix10policy_hubIyNS0_8NullTypeEyE10Policy1000ELNS0_9SortOrderE0EyS6_yNS1_21identity_decomposer_tEEEvPKT1_PSB_PKT2_PSF_T3_iiT4_,(.L_x_1174 - _ZN3cub18CUB_300001_SM_10006detail10radix_sort31DeviceRadixSortSingleTileKernelINS1_5radix10policy_hubIyNS0_8NullTypeEyE10Policy1000ELNS0_9SortOrderE0EyS6_yNS1_21identity_decomposer_tEEEvPKT1_PSB_PKT2_PSF_T3_iiT4_)
        .other          _ZN3cub18CUB_300001_SM_10006detail10radix_sort31DeviceRadixSortSingleTileKernelINS1_5radix10policy_hubIyNS0_8NullTypeEyE10Policy1000ELNS0_9SortOrderE0EyS6_yNS1_21identity_decomposer_tEEEvPKT1_PSB_PKT2_PSF_T3_iiT4_,@"STO_CUDA_ENTRY STV_DEFAULT"
_ZN3cub18CUB_300001_SM_10006detail10radix_sort31DeviceRadixSortSingleTileKernelINS1_5radix10policy_hubIyNS0_8NullTypeEyE10Policy1000ELNS0_9SortOrderE0EyS6_yNS1_21identity_decomposer_tEEEvPKT1_PSB_PKT2_PSF_T3_iiT4_:
.text._ZN3cub18CUB_300001_SM_10006detail10radix_sort31DeviceRadixSortSingleTileKernelINS1_5radix10policy_hubIyNS0_8NullTypeEyE10Policy1000ELNS0_9SortOrderE0EyS6_yNS1_21identity_decomposer_tEEEvPKT1_PSB_PKT2_PSF_T3_iiT4_:
[----:B------:R-:W-:Y:S01]  /*0000*/  LDC R1, c[0x0][0x37c] ;  /* 0x0000df00ff017b82 */ /* 0x000fe20000000800 */
[----:B------:R-:W0:Y:S01]  /*0010*/  S2R R0, SR_TID.X ;  /* 0x0000000000007919 */ /* 0x000e220000002100 */
[----:B------:R-:W1:Y:S06]  /*0020*/  LDCU UR4, c[0x0][0x3a0] ;  /* 0x00007400ff0477ac */ /* 0x000e6c0008000800 */
[----:B------:R-:W2:Y:S01]  /*0030*/  LDC.64 R4, c[0x0][0x380] ;  /* 0x0000e000ff047b82 */ /* 0x000ea20000000a00 */
[----:B------:R-:W-:Y:S01]  /*0040*/  IMAD.MOV.U32 R12, RZ, RZ, -0x1 ;  /* 0xffffffffff0c7424 */ /* 0x000fe200078e00ff */
[----:B------:R-:W3:Y:S01]  /*0050*/  LDCU.64 UR10, c[0x0][0x358] ;  /* 0x00006b00ff0a77ac */ /* 0x000ee20008000a00 */
[----:B------:R-:W-:-:S05]  /*0060*/  IMAD.MOV.U32 R13, RZ, RZ, -0x1 ;  /* 0xffffffffff0d7424 */ /* 0x000fca00078e00ff */
[----:B------:R-:W4:Y:S01]  /*0070*/  S2UR UR5, SR_CgaCtaId ;  /* 0x00000000000579c3 */ /* 0x000f220000008800 */
[----:B------:R-:W-:Y:S01]  /*0080*/  MOV R14, 0xffffffff ;  /* 0xffffffff000e7802 */ /* 0x000fe20000000f00 */
[----:B------:R-:W-:Y:S01]  /*0090*/  IMAD.MOV.U32 R15, RZ, RZ, -0x1 ;  /* 0xffffffffff0f7424 */ /* 0x000fe200078e00ff */
[----:B------:R-:W-:Y:S01]  /*00a0*/  MOV R26, 0xffffffff ;  /* 0xffffffff001a7802 */ /* 0x000fe20000000f00 */
[----:B------:R-:W-:Y:S02]  /*00b0*/  IMAD.MOV.U32 R16, RZ, RZ, -0x1 ;  /* 0xffffffffff107424 */ /* 0x000fe400078e00ff */
[----:B------:R-:W-:Y:S02]  /*00c0*/  IMAD.MOV.U32 R17, RZ, RZ, -0x1 ;  /* 0xffffffffff117424 */ /* 0x000fe400078e00ff */
[----:B------:R-:W-:Y:S02]  /*00d0*/  IMAD.MOV.U32 R18, RZ, RZ, -0x1 ;  /* 0xffffffffff127424 */ /* 0x000fe400078e00ff */
[----:B------:R-:W-:-:S02]  /*00e0*/  IMAD.MOV.U32 R19, RZ, RZ, -0x1 ;  /* 0xffffffffff137424 */ /* 0x000fc400078e00ff */
[----:B------:R-:W-:Y:S02]  /*00f0*/  IMAD.MOV.U32 R20, RZ, RZ, -0x1 ;  /* 0xffffffffff147424 */ /* 0x000fe400078e00ff */
[----:B------:R-:W-:Y:S02]  /*0100*/  IMAD.MOV.U32 R21, RZ, RZ, -0x1 ;  /* 0xffffffffff157424 */ /* 0x000fe400078e00ff */
[----:B------:R-:W-:Y:S02]  /*0110*/  IMAD.MOV.U32 R22, RZ, RZ, -0x1 ;  /* 0xffffffffff167424 */ /* 0x000fe400078e00ff */
[----:B------:R-:W-:Y:S02]  /*0120*/  IMAD.MOV.U32 R23, RZ, RZ, -0x1 ;  /* 0xffffffffff177424 */ /* 0x000fe400078e00ff */
[----:B------:R-:W-:Y:S02]  /*0130*/  IMAD.MOV.U32 R24, RZ, RZ, -0x1 ;  /* 0xffffffffff187424 */ /* 0x000fe400078e00ff */
[----:B------:R-:W-:-:S02]  /*0140*/  IMAD.MOV.U32 R25, RZ, RZ, -0x1 ;  /* 0xffffffffff197424 */ /* 0x000fc400078e00ff */
[----:B------:R-:W-:Y:S01]  /*0150*/  IMAD.MOV.U32 R27, RZ, RZ, -0x1 ;  /* 0xffffffffff1b7424 */ /* 0x000fe200078e00ff */
[----:B------:R-:W4:Y:S01]  /*0160*/  S2R R28, SR_LANEID ;  /* 0x00000000001c7919 */ /* 0x000f220000000000 */
[----:B0-----:R-:W-:Y:S01]  /*0170*/  IMAD R7, R0, 0x9, RZ ;  /* 0x0000000900077824 */ /* 0x001fe200078e02ff */
[----:B------:R-:W0:Y:S03]  /*0180*/  LDCU.64 UR6, c[0x0][0x3a8] ;  /* 0x00007500ff0677ac */ /* 0x000e260008000a00 */
[C---:B------:R-:W-:Y:S01]  /*0190*/  VIADD R2, R7.reuse, 0x1 ;  /* 0x0000000107027836 */ /* 0x040fe20000000000 */
[C---:B-1----:R-:W-:Y:S01]  /*01a0*/  ISETP.GE.AND P6, PT, R7.reuse, UR4, PT ;  /* 0x0000000407007c0c */ /* 0x042fe2000bfc6270 */
[C---:B------:R-:W-:Y:S01]  /*01b0*/  VIADD R3, R7.reuse, 0x3 ;  /* 0x0000000307037836 */ /* 0x040fe20000000000 */
[----:B------:R-:W1:Y:S01]  /*01c0*/  LDCU UR9, c[0x0][0x3ac] ;  /* 0x00007580ff0977ac */ /* 0x000e620008000800 */
[C---:B------:R-:W-:Y:S01]  /*01d0*/  VIADD R6, R7.reuse, 0x4 ;  /* 0x0000000407067836 */ /* 0x040fe20000000000 */
[----:B------:R-:W-:Y:S01]  /*01e0*/  ISETP.GE.AND P0, PT, R2, UR4, PT ;  /* 0x0000000402007c0c */ /* 0x000fe2000bf06270 */
[----:B------:R-:W-:Y:S01]  /*01f0*/  VIADD R2, R7, 0x2 ;  /* 0x0000000207027836 */ /* 0x000fe20000000000 */
[----:B------:R-:W-:Y:S01]  /*0200*/  ISETP.GE.AND P2, PT, R3, UR4, PT ;  /* 0x0000000403007c0c */ /* 0x000fe2000bf46270 */
[C---:B------:R-:W-:Y:S01]  /*0210*/  VIADD R8, R7.reuse, 0x5 ;  /* 0x0000000507087836 */ /* 0x040fe20000000000 */
[----:B------:R-:W-:Y:S01]  /*0220*/  ISETP.GE.AND P3, PT, R6, UR4, PT ;  /* 0x0000000406007c0c */ /* 0x000fe2000bf66270 */
[----:B------:R-:W-:Y:S01]  /*0230*/  IMAD.MOV.U32 R3, RZ, RZ, -0x1 ;  /* 0xffffffffff037424 */ /* 0x000fe200078e00ff */
[----:B------:R-:W-:Y:S01]  /*0240*/  ISETP.GE.AND P1, PT, R2, UR4, PT ;  /* 0x0000000402007c0c */ /* 0x000fe2000bf26270 */
[----:B------:R-:W-:Y:S01]  /*0250*/  IMAD.MOV.U32 R2, RZ, RZ, -0x1 ;  /* 0xffffffffff027424 */ /* 0x000fe200078e00ff */
[----:B------:R-:W-:Y:S01]  /*0260*/  ISETP.GE.AND P4, PT, R8, UR4, PT ;  /* 0x0000000408007c0c */ /* 0x000fe2000bf86270 */
[----:B------:R-:W-:-:S02]  /*0270*/  VIADD R6, R7, 0x6 ;  /* 0x0000000607067836 */ /* 0x000fc40000000000 */
[----:B--2---:R-:W-:-:S03]  /*0280*/  IMAD.WIDE.U32 R4, R7, 0x8, R4 ;  /* 0x0000000807047825 */ /* 0x004fc600078e0004 */
[----:B------:R-:W-:Y:S01]  /*0290*/  ISETP.GE.AND P5, PT, R6, UR4, PT ;  /* 0x0000000406007c0c */ /* 0x000fe2000bfa6270 */
[C---:B------:R-:W-:Y:S01]  /*02a0*/  VIADD R8, R7.reuse, 0x7 ;  /* 0x0000000707087836 */ /* 0x040fe20000000000 */
[----:B---3--:R2:W5:Y:S01]  /*02b0*/  @!P6 LDG.E.64 R2, desc[UR10][R4.64] ;  /* 0x0000000a0402e981 */ /* 0x008562000c1e1b00 */
[----:B------:R-:W-:-:S03]  /*02c0*/  VIADD R7, R7, 0x8 ;  /* 0x0000000807077836 */ /* 0x000fc60000000000 */
[----:B------:R2:W5:Y:S01]  /*02d0*/  @!P0 LDG.E.64 R12, desc[UR10][R4.64+0x8] ;  /* 0x0000080a040c8981 */ /* 0x000562000c1e1b00 */
[----:B------:R-:W-:Y:S02]  /*02e0*/  ISETP.GE.AND P6, PT, R8, UR4, PT ;  /* 0x0000000408007c0c */ /* 0x000fe4000bfc6270 */
[----:B------:R-:W-:Y:S01]  /*02f0*/  ISETP.GE.AND P0, PT, R7, UR4, PT ;  /* 0x0000000407007c0c */ /* 0x000fe2000bf06270 */
[----:B------:R2:W5:Y:S04]  /*0300*/  @!P1 LDG.E.64 R14, desc[UR10][R4.64+0x10] ;  /* 0x0000100a040e9981 */ /* 0x000568000c1e1b00 */
[----:B------:R2:W5:Y:S04]  /*0310*/  @!P2 LDG.E.64 R16, desc[UR10][R4.64+0x18] ;  /* 0x0000180a0410a981 */ /* 0x000568000c1e1b00 */
[----:B------:R2:W5:Y:S04]  /*0320*/  @!P3 LDG.E.64 R18, desc[UR10][R4.64+0x20] ;  /* 0x0000200a0412b981 */ /* 0x000568000c1e1b00 */
[----:B------:R2:W5:Y:S04]  /*0330*/  @!P4 LDG.E.64 R20, desc[UR10][R4.64+0x28] ;  /* 0x0000280a0414c981 */ /* 0x000568000c1e1b00 */
[----:B------:R2:W5:Y:S04]  /*0340*/  @!P5 LDG.E.64 R22, desc[UR10][R4.64+0x30] ;  /* 0x0000300a0416d981 */ /* 0x000568000c1e1b00 */
[----:B------:R2:W5:Y:S04]  /*0350*/  @!P6 LDG.E.64 R24, desc[UR10][R4.64+0x38] ;  /* 0x0000380a0418e981 */ /* 0x000568000c1e1b00 */
[----:B------:R2:W5:Y:S01]  /*0360*/  @!P0 LDG.E.64 R26, desc[UR10][R4.64+0x40] ;  /* 0x0000400a041a8981 */ /* 0x000562000c1e1b00 */
[----:B------:R-:W-:-:S02]  /*0370*/  UMOV UR4, 0x400 ;  /* 0x0000040000047882 */ /* 0x000fc40000000000 */
[----:B----4-:R-:W-:Y:S01]  /*0380*/  ULEA UR4, UR5, UR4, 0x18 ;  /* 0x0000000405047291 */ /* 0x010fe2000f8ec0ff */
[----:B------:R-:W-:-:S05]  /*0390*/  SHF.R.U32.HI R86, RZ, 0x5, R0 ;  /* 0x00000005ff567819 */ /* 0x000fca0000011600 */
[----:B------:R-:W-:-:S05]  /*03a0*/  LEA R29, R0, UR4, 0x2 ;  /* 0x00000004001d7c11 */ /* 0x000fca000f8e10ff */
[----:B------:R-:W-:Y:S01]  /*03b0*/  IMAD R31, R0, 0x80, R29 ;  /* 0x00000080001f7824 */ /* 0x000fe200078e021d */
[----:B------:R-:W-:-:S03]  /*03c0*/  LEA R30, R86, UR4, 0x2 ;  /* 0x00000004561e7c11 */ /* 0x000fc6000f8e10ff */
[----:B------:R-:W-:Y:S01]  /*03d0*/  IMAD R33, R0, -0x3c, R31 ;  /* 0xffffffc400217824 */ /* 0x000fe200078e021f */
[----:B0-----:R-:W-:Y:S02]  /*03e0*/  UIADD3 UR8, UPT, UPT, UR6, 0x6, URZ ;  /* 0x0000000606087890 */ /* 0x001fe4000fffe0ff */
[----:B------:R-:W-:Y:S01]  /*03f0*/  UIADD3 UR5, UPT, UPT, -UR6, UR7, URZ ;  /* 0x0000000706057290 */ /* 0x000fe2000fffe1ff */
[----:B-12---:R-:W-:Y:S11]  /*0400*/  BAR.SYNC.DEFER_BLOCKING 0x0 ;  /* 0x0000000000007b1d */ /* 0x006ff60000010000 */
.L_x_204:
[----:B------:R-:W-:Y:S01]  /*0410*/  UISETP.LT.AND UP0, UPT, UR5, 0x6, UPT ;  /* 0x000000060500788c */ /* 0x000fe2000bf01270 */
[----:B------:R-:W-:Y:S01]  /*0420*/  STS [R29], RZ ;  /* 0x000000ff1d007388 */ /* 0x000fe20000000800 */
[----:B------:R-:W-:Y:S01]  /*0430*/  UMOV UR6, 0x1 ;  /* 0x0000000100067882 */ /* 0x000fe20000000000 */
[----:B------:R-:W-:Y:S01]  /*0440*/  UIADD3 UR7, UPT, UPT, UR8, -0x6, URZ ;  /* 0xfffffffa08077890 */ /* 0x000fe2000fffe0ff */
[----:B------:R-:W-:Y:S01]  /*0450*/  ISETP.NE.AND P1, PT, R28, 0x1f, PT ;  /* 0x0000001f1c00780c */ /* 0x000fe20003f25270 */
[----:B------:R-:W-:Y:S01]  /*0460*/  USEL UR4, UR5, 0x6, UP0 ;  /* 0x0000000605047887 */ /* 0x000fe20008000000 */
[----:B------:R-:W-:Y:S01]  /*0470*/  STS [R29+0x400], RZ ;  /* 0x000400ff1d007388 */ /* 0x000fe20000000800 */
[----:B------:R-:W-:Y:S01]  /*0480*/  ISETP.NE.AND P2, PT, R86, 0x6, PT ;  /* 0x000000065600780c */ /* 0x000fe20003f45270 */
[----:B------:R-:W-:Y:S01]  /*0490*/  UISETP.GE.AND UP0, UPT, UR8, UR9, UPT ;  /* 0x000000090800728c */ /* 0x000fe2000bf06270 */
[----:B-1---5:R-:W-:Y:S01]  /*04a0*/  SHF.R.U64 R4, R2, UR7, R3 ;  /* 0x0000000702047c19 */ /* 0x022fe20008001203 */
[----:B------:R-:W-:Y:S01]  /*04b0*/  USHF.L.U32 UR4, UR6, UR4, URZ ;  /* 0x0000000406047299 */ /* 0x000fe200080006ff */
[----:B------:R-:W-:Y:S01]  /*04c0*/  STS [R29+0x800], RZ ;  /* 0x000800ff1d007388 */ /* 0x000fe20000000800 */
[----:B0-----:R-:W0:Y:S01]  /*04d0*/  S2UR UR6, SR_CgaCtaId ;  /* 0x00000000000679c3 */ /* 0x001e220000008800 */
[----:B------:R-:W-:Y:S01]  /*04e0*/  ISETP.NE.AND P3, PT, R86, 0x7, PT ;  /* 0x000000075600780c */ /* 0x000fe20003f65270 */
[----:B------:R-:W-:Y:S01]  /*04f0*/  UIADD3 UR4, UPT, UPT, UR4, -0x1, URZ ;  /* 0xffffffff04047890 */ /* 0x000fe2000fffe0ff */
[----:B------:R-:W-:Y:S04]  /*0500*/  STS [R29+0xc00], RZ ;  /* 0x000c00ff1d007388 */ /* 0x000fe80000000800 */
[----:B------:R-:W-:Y:S01]  /*0510*/  STS [R29+0x1000], RZ ;  /* 0x001000ff1d007388 */ /* 0x000fe20000000800 */
[----:B------:R-:W-:-:S03]  /*0520*/  LOP3.LUT R4, R4, UR4, RZ, 0xc0, !PT ;  /* 0x0000000404047c12 */ /* 0x000fc6000f8ec0ff */
[----:B------:R-:W-:Y:S01]  /*0530*/  STS [R29+0x1400], RZ ;  /* 0x001400ff1d007388 */ /* 0x000fe20000000800 */
[----:B------:R-:W-:Y:S01]  /*0540*/  SHF.R.U32.HI R6, RZ, 0x4, R4 ;  /* 0x00000004ff067819 */ /* 0x000fe20000011604 */
[----:B------:R-:W-:Y:S02]  /*0550*/  IMAD.SHL.U32 R5, R4, 0x400, RZ ;  /* 0x0000040004057824 */ /* 0x000fe400078e00ff */
[----:B------:R-:W-:Y:S01]  /*0560*/  STS [R29+0x1800], RZ ;  /* 0x001800ff1d007388 */ /* 0x000fe20000000800 */
[----:B------:R-:W-:Y:S02]  /*0570*/  LOP3.LUT R6, R6, 0xffffffe, RZ, 0xc0, !PT ;  /* 0x0ffffffe06067812 */ /* 0x000fe400078ec0ff */
[----:B------:R-:W-:Y:S01]  /*0580*/  LOP3.LUT R4, R5, 0x7c00, RZ, 0xc0, !PT ;  /* 0x00007c0005047812 */ /* 0x000fe200078ec0ff */
[----:B------:R-:W-:Y:S03]  /*0590*/  STS [R29+0x1c00], RZ ;  /* 0x001c00ff1d007388 */ /* 0x000fe60000000800 */
[----:B------:R-:W-:Y:S01]  /*05a0*/  IADD3 R51, PT, PT, R6, R29, R4 ;  /* 0x0000001d06337210 */ /* 0x000fe20007ffe004 */
[----:B------:R-:W-:Y:S01]  /*05b0*/  STS [R29+0x2000], RZ ;  /* 0x002000ff1d007388 */ /* 0x000fe20000000800 */
[----:B--2---:R-:W-:-:S03]  /*05c0*/  SHF.R.U64 R4, R12, UR7, R13 ;  /* 0x000000070c047c19 */ /* 0x004fc6000800120d */
[----:B------:R-:W-:Y:S01]  /*05d0*/  STS [R29+0x2400], RZ ;  /* 0x002400ff1d007388 */ /* 0x000fe20000000800 */
[----:B------:R-:W-:-:S03]  /*05e0*/  LOP3.LUT R4, R4, UR4, RZ, 0xc0, !PT ;  /* 0x0000000404047c12 */ /* 0x000fc6000f8ec0ff */
[----:B------:R-:W-:Y:S02]  /*05f0*/  STS [R29+0x2800], RZ ;  /* 0x002800ff1d007388 */ /* 0x000fe40000000800 */
[----:B------:R-:W-:Y:S01]  /*0600*/  IMAD.SHL.U32 R5, R4, 0x400, RZ ;  /* 0x0000040004057824 */ /* 0x000fe200078e00ff */
[----:B------:R-:W-:Y:S01]  /*0610*/  SHF.R.U32.HI R4, RZ, 0x4, R4 ;  /* 0x00000004ff047819 */ /* 0x000fe20000011604 */
[----:B------:R-:W-:Y:S03]  /*0620*/  STS [R29+0x2c00], RZ ;  /* 0x002c00ff1d007388 */ /* 0x000fe60000000800 */
[----:B------:R-:W-:Y:S01]  /*0630*/  LOP3.LUT R6, R5, 0x7c00, RZ, 0xc0, !PT ;  /* 0x00007c0005067812 */ /* 0x000fe200078ec0ff */
[----:B------:R-:W-:Y:S01]  /*0640*/  STS [R29+0x3000], RZ ;  /* 0x003000ff1d007388 */ /* 0x000fe20000000800 */
[----:B------:R-:W-:Y:S02]  /*0650*/  LOP3.LUT R41, R4, 0xffffffe, RZ, 0xc0, !PT ;  /* 0x0ffffffe04297812 */ /* 0x000fe400078ec0ff */
[----:B---3--:R-:W-:Y:S01]  /*0660*/  SHF.R.U64 R5, R14, UR7, R15 ;  /* 0x000000070e057c19 */ /* 0x008fe2000800120f */
[----:B------:R-:W-:Y:S01]  /*0670*/  STS [R29+0x3400], RZ ;  /* 0x003400ff1d007388 */ /* 0x000fe20000000800 */
[----:B------:R-:W-:-:S02]  /*0680*/  IADD3 R41, PT, PT, R41, R29, R6 ;  /* 0x0000001d29297210 */ /* 0x000fc40007ffe006 */
[----:B------:R-:W-:Y:S01]  /*0690*/  LOP3.LUT R5, R5, UR4, RZ, 0xc0, !PT ;  /* 0x0000000405057c12 */ /* 0x000fe2000f8ec0ff */
[----:B------:R-:W-:Y:S04]  /*06a0*/  STS [R29+0x3800], RZ ;  /* 0x003800ff1d007388 */ /* 0x000fe80000000800 */
[----:B------:R-:W-:Y:S01]  /*06b0*/  STS [R29+0x3c00], RZ ;  /* 0x003c00ff1d007388 */ /* 0x000fe20000000800 */
[----:B------:R-:W-:Y:S01]  /*06c0*/  IMAD.SHL.U32 R6, R5, 0x400, RZ ;  /* 0x0000040005067824 */ /* 0x000fe200078e00ff */
[----:B------:R-:W-:Y:S02]  /*06d0*/  SHF.R.U32.HI R5, RZ, 0x4, R5 ;  /* 0x00000004ff057819 */ /* 0x000fe40000011605 */
[----:B------:R-:W-:Y:S02]  /*06e0*/  STS [R29+0x4000], RZ ;  /* 0x004000ff1d007388 */ /* 0x000fe40000000800 */
[----:B------:R-:W-:-:S02]  /*06f0*/  LOP3.LUT R32, R6, 0x7c00, RZ, 0xc0, !PT ;  /* 0x00007c0006207812 */ /* 0x000fc400078ec0ff */
[----:B------:R-:W-:Y:S01]  /*0700*/  STS [R29+0x4400], RZ ;  /* 0x004400ff1d007388 */ /* 0x000fe20000000800 */
[----:B------:R-:W-:-:S03]  /*0710*/  LOP3.LUT R5, R5, 0xffffffe, RZ, 0xc0, !PT ;  /* 0x0ffffffe05057812 */ /* 0x000fc600078ec0ff */
[----:B------:R-:W-:Y:S01]  /*0720*/  STS [R29+0x4800], RZ ;  /* 0x004800ff1d007388 */ /* 0x000fe20000000800 */
[----:B------:R-:W-:-:S03]  /*0730*/  IADD3 R32, PT, PT, R5, R29, R32 ;  /* 0x0000001d05207210 */ /* 0x000fc60007ffe020 */
[----:B------:R-:W-:Y:S04]  /*0740*/  STS [R29+0x4c00], RZ ;  /* 0x004c00ff1d007388 */ /* 0x000fe80000000800 */
        /* <DEDUP_REMOVED lines=13> */
[----:B------:R-:W1:Y:S02]  /*0820*/  LDS.U16 R50, [R51] ;  /* 0x0000000033327984 */ /* 0x000e640000000400 */
[----:B-1----:R-:W-:-:S05]  /*0830*/  VIADD R4, R50, 0x1 ;  /* 0x0000000132047836 */ /* 0x002fca0000000000 */
[----:B------:R1:W-:Y:S04]  /*0840*/  STS.U16 [R51], R4 ;  /* 0x0000000433007388 */ /* 0x0003e80000000400 */
[----:B------:R-:W2:Y:S01]  /*0850*/  LDS.U16 R49, [R41] ;  /* 0x0000000029317984 */ /* 0x000ea20000000400 */
[----:B-1--4-:R-:W-:-:S04]  /*0860*/  SHF.R.U64 R4, R16, UR7, R17 ;  /* 0x0000000710047c19 */ /* 0x012fc80008001211 */
[----:B------:R-:W-:-:S05]  /*0870*/  LOP3.LUT R4, R4, UR4, RZ, 0xc0, !PT ;  /* 0x0000000404047c12 */ /* 0x000fca000f8ec0ff */
[----:B------:R-:W-:Y:S01]  /*0880*/  IMAD.SHL.U32 R5, R4, 0x400, RZ ;  /* 0x0000040004057824 */ /* 0x000fe200078e00ff */
[----:B------:R-:W-:-:S04]  /*0890*/  SHF.R.U32.HI R4, RZ, 0x4, R4 ;  /* 0x00000004ff047819 */ /* 0x000fc80000011604 */
[----:B------:R-:W-:Y:S02]  /*08a0*/  LOP3.LUT R34, R5, 0x7c00, RZ, 0xc0, !PT ;  /* 0x00007c0005227812 */ /* 0x000fe400078ec0ff */
[----:B------:R-:W-:-:S04]  /*08b0*/  LOP3.LUT R4, R4, 0xffffffe, RZ, 0xc0, !PT ;  /* 0x0ffffffe04047812 */ /* 0x000fc800078ec0ff */
[----:B------:R-:W-:Y:S02]  /*08c0*/  IADD3 R34, PT, PT, R4, R29, R34 ;  /* 0x0000001d04227210 */ /* 0x000fe40007ffe022 */
[----:B------:R-:W-:-:S04]  /*08d0*/  SHF.R.U64 R4, R18, UR7, R19 ;  /* 0x0000000712047c19 */ /* 0x000fc80008001213 */
[----:B------:R-:W-:Y:S01]  /*08e0*/  LOP3.LUT R4, R4, UR4, RZ, 0xc0, !PT ;  /* 0x0000000404047c12 */ /* 0x000fe2000f8ec0ff */
[----:B--2---:R-:W-:-:S05]  /*08f0*/  VIADD R6, R49, 0x1 ;  /* 0x0000000131067836 */ /* 0x004fca0000000000 */
[----:B------:R1:W-:Y:S04]  /*0900*/  STS.U16 [R41], R6 ;  /* 0x0000000629007388 */ /* 0x0003e80000000400 */
[----:B------:R-:W2:Y:S01]  /*0910*/  LDS.U16 R48, [R32] ;  /* 0x0000000020307984 */ /* 0x000ea20000000400 */
[----:B-1----:R-:W-:Y:S01]  /*0920*/  IMAD.SHL.U32 R6, R4, 0x400, RZ ;  /* 0x0000040004067824 */ /* 0x002fe200078e00ff */
[----:B------:R-:W-:-:S04]  /*0930*/  SHF.R.U32.HI R4, RZ, 0x4, R4 ;  /* 0x00000004ff047819 */ /* 0x000fc80000011604 */
[----:B------:R-:W-:Y:S02]  /*0940*/  LOP3.LUT R6, R6, 0x7c00, RZ, 0xc0, !PT ;  /* 0x00007c0006067812 */ /* 0x000fe400078ec0ff */
[----:B------:R-:W-:-:S04]  /*0950*/  LOP3.LUT R4, R4, 0xffffffe, RZ, 0xc0, !PT ;  /* 0x0ffffffe04047812 */ /* 0x000fc800078ec0ff */
[----:B------:R-:W-:Y:S02]  /*0960*/  IADD3 R36, PT, PT, R4, R29, R6 ;  /* 0x0000001d04247210 */ /* 0x000fe40007ffe006 */
[----:B------:R-:W-:-:S04]  /*0970*/  SHF.R.U64 R4, R20, UR7, R21 ;  /* 0x0000000714047c19 */ /* 0x000fc80008001215 */
[----:B------:R-:W-:-:S04]  /*0980*/  LOP3.LUT R4, R4, UR4, RZ, 0xc0, !PT ;  /* 0x0000000404047c12 */ /* 0x000fc8000f8ec0ff */
[----:B------:R-:W-:-:S04]  /*0990*/  SHF.R.U32.HI R6, RZ, 0x4, R4 ;  /* 0x00000004ff067819 */ /* 0x000fc80000011604 */
[----:B------:R-:W-:Y:S01]  /*09a0*/  LOP3.LUT R6, R6, 0xffffffe, RZ, 0xc0, !PT ;  /* 0x0ffffffe06067812 */ /* 0x000fe200078ec0ff */
[----:B--2---:R-:W-:-:S05]  /*09b0*/  VIADD R5, R48, 0x1 ;  /* 0x0000000130057836 */ /* 0x004fca0000000000 */
[----:B------:R1:W-:Y:S04]  /*09c0*/  STS.U16 [R32], R5 ;  /* 0x0000000520007388 */ /* 0x0003e80000000400 */
[----:B------:R-:W2:Y:S01]  /*09d0*/  LDS.U16 R47, [R34] ;  /* 0x00000000222f7984 */ /* 0x000ea20000000400 */
[----:B-1----:R-:W-:-:S04]  /*09e0*/  SHF.L.U32 R5, R4, 0xa, RZ ;  /* 0x0000000a04057819 */ /* 0x002fc800000006ff */
[----:B------:R-:W-:-:S04]  /*09f0*/  LOP3.LUT R4, R5, 0x7c00, RZ, 0xc0, !PT ;  /* 0x00007c0005047812 */ /* 0x000fc800078ec0ff */
[----:B------:R-:W-:Y:S02]  /*0a00*/  IADD3 R37, PT, PT, R6, R29, R4 ;  /* 0x0000001d06257210 */ /* 0x000fe40007ffe004 */
[----:B------:R-:W-:-:S04]  /*0a10*/  SHF.R.U64 R4, R22, UR7, R23 ;  /* 0x0000000716047c19 */ /* 0x000fc80008001217 */
[----:B------:R-:W-:-:S05]  /*0a20*/  LOP3.LUT R4, R4, UR4, RZ, 0xc0, !PT ;  /* 0x0000000404047c12 */ /* 0x000fca000f8ec0ff */
[----:B------:R-:W-:Y:S01]  /*0a30*/  IMAD.SHL.U32 R6, R4, 0x400, RZ ;  /* 0x0000040004067824 */ /* 0x000fe200078e00ff */
[----:B------:R-:W-:-:S04]  /*0a40*/  SHF.R.U32.HI R4, RZ, 0x4, R4 ;  /* 0x00000004ff047819 */ /* 0x000fc80000011604 */
[----:B------:R-:W-:Y:S02]  /*0a50*/  LOP3.LUT R6, R6, 0x7c00, RZ, 0xc0, !PT ;  /* 0x00007c0006067812 */ /* 0x000fe400078ec0ff */
[----:B------:R-:W-:-:S04]  /*0a60*/  LOP3.LUT R38, R4, 0xffffffe, RZ, 0xc0, !PT ;  /* 0x0ffffffe04267812 */ /* 0x000fc800078ec0ff */
[----:B------:R-:W-:Y:S01]  /*0a70*/  IADD3 R38, PT, PT, R38, R29, R6 ;  /* 0x0000001d26267210 */ /* 0x000fe20007ffe006 */
[----:B--2---:R-:W-:-:S05]  /*0a80*/  VIADD R7, R47, 0x1 ;  /* 0x000000012f077836 */ /* 0x004fca0000000000 */
[----:B------:R-:W-:Y:S04]  /*0a90*/  STS.U16 [R34], R7 ;  /* 0x0000000722007388 */ /* 0x000fe80000000400 */
[----:B------:R-:W1:Y:S02]  /*0aa0*/  LDS.U16 R46, [R36] ;  /* 0x00000000242e7984 */ /* 0x000e640000000400 */
[----:B-1----:R-:W-:-:S05]  /*0ab0*/  VIADD R5, R46, 0x1 ;  /* 0x000000012e057836 */ /* 0x002fca0000000000 */
[----:B------:R1:W-:Y:S04]  /*0ac0*/  STS.U16 [R36], R5 ;  /* 0x0000000524007388 */ /* 0x0003e80000000400 */
[----:B------:R-:W2:Y:S01]  /*0ad0*/  LDS.U16 R45, [R37] ;  /* 0x00000000252d7984 */ /* 0x000ea20000000400 */
[----:B-1----:R-:W-:-:S04]  /*0ae0*/  SHF.R.U64 R5, R24, UR7, R25 ;  /* 0x0000000718057c19 */ /* 0x002fc80008001219 */
[----:B------:R-:W-:-:S05]  /*0af0*/  LOP3.LUT R5, R5, UR4, RZ, 0xc0, !PT ;  /* 0x0000000405057c12 */ /* 0x000fca000f8ec0ff */
[----:B------:R-:W-:Y:S01]  /*0b00*/  IMAD.SHL.U32 R6, R5, 0x400, RZ ;  /* 0x0000040005067824 */ /* 0x000fe200078e00ff */
[----:B------:R-:W-:-:S04]  /*0b10*/  SHF.R.U32.HI R5, RZ, 0x4, R5 ;  /* 0x00000004ff057819 */ /* 0x000fc80000011605 */
[----:B------:R-:W-:Y:S02]  /*0b20*/  LOP3.LUT R6, R6, 0x7c00, RZ, 0xc0, !PT ;  /* 0x00007c0006067812 */ /* 0x000fe400078ec0ff */
[----:B------:R-:W-:-:S04]  /*0b30*/  LOP3.LUT R39, R5, 0xffffffe, RZ, 0xc0, !PT ;  /* 0x0ffffffe05277812 */ /* 0x000fc800078ec0ff */
[----:B------:R-:W-:Y:S01]  /*0b40*/  IADD3 R39, PT, PT, R39, R29, R6 ;  /* 0x0000001d27277210 */ /* 0x000fe20007ffe006 */
[----:B--2---:R-:W-:-:S05]  /*0b50*/  VIADD R4, R45, 0x1 ;  /* 0x000000012d047836 */ /* 0x004fca0000000000 */
[----:B------:R1:W-:Y:S04]  /*0b60*/  STS.U16 [R37], R4 ;  /* 0x0000000425007388 */ /* 0x0003e80000000400 */
[----:B------:R-:W2:Y:S01]  /*0b70*/  LDS.U16 R44, [R38] ;  /* 0x00000000262c7984 */ /* 0x000ea20000000400 */
[----:B-1----:R-:W-:-:S04]  /*0b80*/  SHF.R.U64 R4, R26, UR7, R27 ;  /* 0x000000071a047c19 */ /* 0x002fc8000800121b */
[----:B------:R-:W-:Y:S01]  /*0b90*/  LOP3.LUT R4, R4, UR4, RZ, 0xc0, !PT ;  /* 0x0000000404047c12 */ /* 0x000fe2000f8ec0ff */
[----:B------:R-:W-:Y:S02]  /*0ba0*/  UMOV UR4, 0x400 ;  /* 0x0000040000047882 */ /* 0x000fe40000000000 */
[----:B0-----:R-:W-:Y:S02]  /*0bb0*/  ULEA UR4, UR6, UR4, 0x18 ;  /* 0x0000000406047291 */ /* 0x001fe4000f8ec0ff */
[----:B------:R-:W-:Y:S01]  /*0bc0*/  IMAD.SHL.U32 R6, R4, 0x400, RZ ;  /* 0x0000040004067824 */ /* 0x000fe200078e00ff */
[----:B------:R-:W-:-:S04]  /*0bd0*/  SHF.R.U32.HI R4, RZ, 0x4, R4 ;  /* 0x00000004ff047819 */ /* 0x000fc80000011604 */
[----:B------:R-:W-:Y:S02]  /*0be0*/  LOP3.LUT R6, R6, 0x7c00, RZ, 0xc0, !PT ;  /* 0x00007c0006067812 */ /* 0x000fe400078ec0ff */
[----:B------:R-:W-:-:S04]  /*0bf0*/  LOP3.LUT R40, R4, 0xffffffe, RZ, 0xc0, !PT ;  /* 0x0ffffffe04287812 */ /* 0x000fc800078ec0ff */
[----:B------:R-:W-:Y:S01]  /*0c00*/  IADD3 R40, PT, PT, R40, R29, R6 ;  /* 0x0000001d28287210 */ /* 0x000fe20007ffe006 */
[----:B--2---:R-:W-:-:S05]  /*0c10*/  VIADD R5, R44, 0x1 ;  /* 0x000000012c057836 */ /* 0x004fca0000000000 */
[----:B------:R-:W-:Y:S04]  /*0c20*/  STS.U16 [R38], R5 ;  /* 0x0000000526007388 */ /* 0x000fe80000000400 */
[----:B------:R-:W0:Y:S02]  /*0c30*/  LDS.U16 R43, [R39] ;  /* 0x00000000272b7984 */ /* 0x000e240000000400 */
[----:B0-----:R-:W-:-:S05]  /*0c40*/  VIADD R4, R43, 0x1 ;  /* 0x000000012b047836 */ /* 0x001fca0000000000 */
[----:B------:R-:W-:Y:S04]  /*0c50*/  STS.U16 [R39], R4 ;  /* 0x0000000427007388 */ /* 0x000fe80000000400 */
[----:B------:R-:W0:Y:S02]  /*0c60*/  LDS.U16 R42, [R40] ;  /* 0x00000000282a7984 */ /* 0x000e240000000400 */
[----:B0-----:R-:W-:-:S05]  /*0c70*/  VIADD R5, R42, 0x1 ;  /* 0x000000012a057836 */ /* 0x001fca0000000000 */
[----:B------:R-:W-:Y:S01]  /*0c80*/  STS.U16 [R40], R5 ;  /* 0x0000000528007388 */ /* 0x000fe20000000400 */
[----:B------:R-:W-:Y:S06]  /*0c90*/  BAR.SYNC.DEFER_BLOCKING 0x0 ;  /* 0x0000000000007b1d */ /* 0x000fec0000010000 */
[----:B------:R-:W-:Y:S04]  /*0ca0*/  LDS R77, [R31] ;  /* 0x000000001f4d7984 */ /* 0x000fe80000000800 */
[----:B------:R-:W0:Y:S04]  /*0cb0*/  LDS R78, [R31+0x4] ;  /* 0x000004001f4e7984 */ /* 0x000e280000000800 */
[----:B------:R-:W1:Y:S04]  /*0cc0*/  LDS R79, [R31+0x8] ;  /* 0x000008001f4f7984 */ /* 0x000e680000000800 */
[----:B------:R-:W2:Y:S04]  /*0cd0*/  LDS R80, [R31+0xc] ;  /* 0x00000c001f507984 */ /* 0x000ea80000000800 */
[----:B------:R-:W3:Y:S04]  /*0ce0*/  LDS R81, [R31+0x10] ;  /* 0x000010001f517984 */ /* 0x000ee80000000800 */
[----:B------:R-:W4:Y:S04]  /*0cf0*/  LDS R82, [R31+0x14] ;  /* 0x000014001f527984 */ /* 0x000f280000000800 */
[----:B------:R-:W4:Y:S04]  /*0d00*/  LDS R83, [R31+0x18] ;  /* 0x000018001f537984 */ /* 0x000f280000000800 */
[----:B------:R-:W4:Y:S04]  /*0d10*/  LDS R76, [R31+0x1c] ;  /* 0x00001c001f4c7984 */ /* 0x000f280000000800 */
[----:B------:R-:W4:Y:S04]  /*0d20*/  LDS R75, [R31+0x20] ;  /* 0x000020001f4b7984 */ /* 0x000f280000000800 */
[----:B------:R-:W4:Y:S04]  /*0d30*/  LDS R74, [R31+0x24] ;  /* 0x000024001f4a7984 */ /* 0x000f280000000800 */
[----:B------:R-:W4:Y:S01]  /*0d40*/  LDS R73, [R31+0x28] ;  /* 0x000028001f497984 */ /* 0x000f220000000800 */
[----:B0-----:R-:W-:-:S03]  /*0d50*/  IMAD.IADD R78, R77, 0x1, R78 ;  /* 0x000000014d4e7824 */ /* 0x001fc600078e024e */
[----:B------:R-:W0:Y:S01]  /*0d60*/  LDS R72, [R31+0x2c] ;  /* 0x00002c001f487984 */ /* 0x000e220000000800 */
[----:B-1----:R-:W-:-:S03]  /*0d70*/  IMAD.IADD R79, R79, 0x1, R78 ;  /* 0x000000014f4f7824 */ /* 0x002fc600078e024e */
[----:B------:R-:W1:Y:S01]  /*0d80*/  LDS R71, [R31+0x30] ;  /* 0x000030001f477984 */ /* 0x000e620000000800 */
[----:B--2---:R-:W-:-:S03]  /*0d90*/  IMAD.IADD R80, R80, 0x1, R79 ;  /* 0x0000000150507824 */ /* 0x004fc600078e024f */
[----:B------:R-:W2:Y:S02]  /*0da0*/  LDS R70, [R31+0x34] ;  /* 0x000034001f467984 */ /* 0x000ea40000000800 */
[----:B---3--:R-:W-:Y:S02]  /*0db0*/  IADD3 R81, PT, PT, R81, R80, RZ ;  /* 0x0000005051517210 */ /* 0x008fe40007ffe0ff */
[----:B------:R-:W3:Y:S04]  /*0dc0*/  LDS R69, [R31+0x38] ;  /* 0x000038001f457984 */ /* 0x000ee80000000800 */
[----:B------:R-:W3:Y:S01]  /*0dd0*/  LDS R68, [R31+0x3c] ;  /* 0x00003c001f447984 */ /* 0x000ee20000000800 */
[----:B----4-:R-:W-:-:S03]  /*0de0*/  IMAD.IADD R82, R82, 0x1, R81 ;  /* 0x0000000152527824 */ /* 0x010fc600078e0251 */
[----:B------:R-:W4:Y:S01]  /*0df0*/  LDS R67, [R31+0x40] ;  /* 0x000040001f437984 */ /* 0x000f220000000800 */
[----:B------:R-:W-:-:S03]  /*0e00*/  IMAD.IADD R83, R83, 0x1, R82 ;  /* 0x0000000153537824 */ /* 0x000fc600078e0252 */
        /* <DEDUP_REMOVED lines=9> */
[----:B0-----:R-:W-:-:S03]  /*0ea0*/  IMAD.IADD R72, R72, 0x1, R73 ;  /* 0x0000000148487824 */ /* 0x001fc600078e0249 */
[----:B------:R-:W0:Y:S01]  /*0eb0*/  LDS R61, [R31+0x58] ;  /* 0x000058001f3d7984 */ /* 0x000e220000000800 */
[----:B-1----:R-:W-:-:S03]  /*0ec0*/  IMAD.IADD R71, R71, 0x1, R72 ;  /* 0x0000000147477824 */ /* 0x002fc600078e0248 */
[----:B------:R-:W1:Y:S01]  /*0ed0*/  LDS R60, [R31+0x5c] ;  /* 0x00005c001f3c7984 */ /* 0x000e620000000800 */
[----:B--2---:R-:W-:-:S03]  /*0ee0*/  IMAD.IADD R70, R70, 0x1, R71 ;  /* 0x0000000146467824 */ /* 0x004fc600078e0247 */
[----:B------:R-:W2:Y:S01]  /*0ef0*/  LDS R59, [R31+0x60] ;  /* 0x000060001f3b7984 */ /* 0x000ea20000000800 */
[----:B---3--:R-:W-:-:S03]  /*0f00*/  IMAD.IADD R69, R69, 0x1, R70 ;  /* 0x0000000145457824 */ /* 0x008fc600078e0246 */
[----:B------:R-:W3:Y:S01]  /*0f10*/  LDS R58, [R31+0x64] ;  /* 0x000064001f3a7984 */ /* 0x000ee20000000800 */
[----:B------:R-:W-:-:S03]  /*0f20*/  IMAD.IADD R68, R68, 0x1, R69 ;  /* 0x0000000144447824 */ /* 0x000fc600078e0245 */
[----:B------:R-:W3:Y:S02]  /*0f30*/  LDS R57, [R31+0x68] ;  /* 0x000068001f397984 */ /* 0x000ee40000000800 */
[----:B----4-:R-:W-:Y:S02]  /*0f40*/  IADD3 R67, PT, PT, R67, R68, RZ ;  /* 0x0000004443437210 */ /* 0x010fe40007ffe0ff */
[----:B------:R-:W4:Y:S03]  /*0f50*/  LDS R56, [R31+0x6c] ;  /* 0x00006c001f387984 */ /* 0x000f260000000800 */
[----:B------:R-:W-:Y:S01]  /*0f60*/  IMAD.IADD R66, R66, 0x1, R67 ;  /* 0x0000000142427824 */ /* 0x000fe200078e0243 */
        /* <DEDUP_REMOVED lines=9> */
[----:B0-----:R-:W-:-:S04]  /*1000*/  IMAD.IADD R61, R61, 0x1, R62 ;  /* 0x000000013d3d7824 */ /* 0x001fc800078e023e */
[----:B-1----:R-:W-:-:S04]  /*1010*/  IMAD.IADD R60, R60, 0x1, R61 ;  /* 0x000000013c3c7824 */ /* 0x002fc800078e023d */
[----:B--2---:R-:W-:-:S04]  /*1020*/  IMAD.IADD R59, R59, 0x1, R60 ;  /* 0x000000013b3b7824 */ /* 0x004fc800078e023c */
[----:B---3--:R-:W-:-:S04]  /*1030*/  IMAD.IADD R58, R58, 0x1, R59 ;  /* 0x000000013a3a7824 */ /* 0x008fc800078e023b */
[----:B------:R-:W-:-:S04]  /*1040*/  IMAD.IADD R57, R57, 0x1, R58 ;  /* 0x0000000139397824 */ /* 0x000fc800078e023a */
[----:B----4-:R-:W-:-:S05]  /*1050*/  IMAD.IADD R56, R56, 0x1, R57 ;  /* 0x0000000138387824 */ /* 0x010fca00078e0239 */
[----:B------:R-:W-:-:S05]  /*1060*/  IADD3 R55, PT, PT, R55, R56, RZ ;  /* 0x0000003837377210 */ /* 0x000fca0007ffe0ff */
[----:B------:R-:W-:-:S04]  /*1070*/  IMAD.IADD R54, R54, 0x1, R55 ;  /* 0x0000000136367824 */ /* 0x000fc800078e0237 */
[----:B------:R-:W-:-:S04]  /*1080*/  IMAD.IADD R53, R53, 0x1, R54 ;  /* 0x0000000135357824 */ /* 0x000fc800078e0236 */
[----:B------:R-:W-:-:S04]  /*1090*/  IMAD.IADD R52, R52, 0x1, R53 ;  /* 0x0000000134347824 */ /* 0x000fc800078e0235 */
[----:B------:R-:W-:-:S05]  /*10a0*/  IMAD.IADD R84, R5, 0x1, R52 ;  /* 0x0000000105547824 */ /* 0x000fca00078e0234 */
        /* <DEDUP_REMOVED lines=8> */
[----:B------:R-:W0:Y:S02]  /*1130*/  SHFL.UP P0, R85, R88, 0x10, RZ ;  /* 0x0600000058557989 */ /* 0x000e2400000000ff */
[----:B0-----:R-:W-:Y:S01]  /*1140*/  @P0 IMAD.IADD R85, R88, 0x1, R85 ;  /* 0x0000000158550824 */ /* 0x001fe200078e0255 */
[----:B------:R-:W-:-:S03]  /*1150*/  ISETP.NE.AND P0, PT, R86, 0x1, PT ;  /* 0x000000015600780c */ /* 0x000fc60003f05270 */
[----:B------:R-:W-:Y:S01]  /*1160*/  IMAD.IADD R84, R85, 0x1, -R84 ;  /* 0x0000000155547824 */ /* 0x000fe200078e0a54 */
[----:B------:R-:W-:Y:S01]  /*1170*/  @!P1 STS [R30+0x8400], R85 ;  /* 0x008400551e009388 */ /* 0x000fe20000000800 */
[----:B------:R-:W-:Y:S01]  /*1180*/  BAR.SYNC.DEFER_BLOCKING 0x0 ;  /* 0x0000000000007b1d */ /* 0x000fe20000010000 */
[----:B------:R-:W-:-:S05]  /*1190*/  ISETP.NE.AND P1, PT, R86, 0x4, PT ;  /* 0x000000045600780c */ /* 0x000fca0003f25270 */
[----:B------:R-:W0:Y:S04]  /*11a0*/  LDS.128 R4, [UR4+0x8400] ;  /* 0x00840004ff047984 */ /* 0x000e280008000c00 */
[----:B------:R-:W1:Y:S01]  /*11b0*/  LDS.128 R8, [UR4+0x8410] ;  /* 0x00841004ff087984 */ /* 0x000e620008000c00 */
[C---:B0-----:R-:W-:Y:S01]  /*11c0*/  IMAD.IADD R5, R4.reuse, 0x1, R5 ;  /* 0x0000000104057824 */ /* 0x041fe200078e0205 */
[----:B------:R-:W-:Y:S02]  /*11d0*/  SEL R35, R4, R35, !P0 ;  /* 0x0000002304237207 */ /* 0x000fe40004000000 */
[----:B------:R-:W-:Y:S01]  /*11e0*/  ISETP.NE.AND P0, PT, R86, 0x2, PT ;  /* 0x000000025600780c */ /* 0x000fe20003f05270 */
[----:B------:R-:W-:-:S03]  /*11f0*/  IMAD.IADD R6, R6, 0x1, R5 ;  /* 0x0000000106067824 */ /* 0x000fc600078e0205 */
[----:B------:R-:W-:Y:S02]  /*1200*/  SEL R35, R5, R35, !P0 ;  /* 0x0000002305237207 */ /* 0x000fe40004000000 */
[----:B------:R-:W-:Y:S02]  /*1210*/  ISETP.NE.AND P0, PT, R86, 0x3, PT ;  /* 0x000000035600780c */ /* 0x000fe40003f05270 */
[----:B------:R-:W-:Y:S02]  /*1220*/  IADD3 R7, PT, PT, R7, R6, RZ ;  /* 0x0000000607077210 */ /* 0x000fe40007ffe0ff */
[----:B------:R-:W-:Y:S02]  /*1230*/  SEL R35, R6, R35, !P0 ;  /* 0x0000002306237207 */ /* 0x000fe40004000000 */
[----:B------:R-:W-:Y:S01]  /*1240*/  ISETP.NE.AND P0, PT, R86, 0x5, PT ;  /* 0x000000055600780c */ /* 0x000fe20003f05270 */
[C---:B-1----:R-:W-:Y:S01]  /*1250*/  IMAD.IADD R8, R7.reuse, 0x1, R8 ;  /* 0x0000000107087824 */ /* 0x042fe200078e0208 */
[----:B------:R-:W-:-:S02]  /*1260*/  SEL R35, R7, R35, !P1 ;  /* 0x0000002307237207 */ /* 0x000fc40004800000 */
[----:B------:R-:W-:Y:S01]  /*1270*/  ISETP.NE.AND P1, PT, R28, RZ, PT ;  /* 0x000000ff1c00720c */ /* 0x000fe20003f25270 */
[----:B------:R-:W-:Y:S01]  /*1280*/  IMAD.IADD R9, R9, 0x1, R8 ;  /* 0x0000000109097824 */ /* 0x000fe200078e0208 */
[----:B------:R-:W-:Y:S02]  /*1290*/  SEL R35, R8, R35, !P0 ;  /* 0x0000002308237207 */ /* 0x000fe40004000000 */
[----:B------:R-:W-:Y:S01]  /*12a0*/  ISETP.GT.U32.AND P0, PT, R0, 0x1f, PT ;  /* 0x0000001f0000780c */ /* 0x000fe20003f04070 */
[----:B------:R-:W-:Y:S01]  /*12b0*/  IMAD.IADD R10, R10, 0x1, R9 ;  /* 0x000000010a0a7824 */ /* 0x000fe200078e0209 */
[----:B------:R-:W-:Y:S02]  /*12c0*/  SEL R35, R9, R35, !P2 ;  /* 0x0000002309237207 */ /* 0x000fe40005000000 */
[----:B------:R-:W-:Y:S01]  /*12d0*/  ISETP.GT.U32.OR P2, PT, R0, 0x1f, P1 ;  /* 0x0000001f0000780c */ /* 0x000fe20000f44470 */
[----:B------:R-:W-:Y:S01]  /*12e0*/  IMAD.IADD R11, R11, 0x1, R10 ;  /* 0x000000010b0b7824 */ /* 0x000fe200078e020a */
[----:B------:R-:W-:-:S02]  /*12f0*/  SEL R4, R84, RZ, P1 ;  /* 0x000000ff54047207 */ /* 0x000fc40000800000 */
[----:B------:R-:W-:-:S05]  /*1300*/  SEL R35, R10, R35, !P3 ;  /* 0x000000230a237207 */ /* 0x000fca0005800000 */
[----:B------:R-:W-:Y:S01]  /*1310*/  @P0 IMAD.IADD R84, R35, 0x1, R4 ;  /* 0x0000000123540824 */ /* 0x000fe200078e0204 */
[----:B------:R-:W-:-:S03]  /*1320*/  ISETP.NE.AND P0, PT, R0, RZ, PT ;  /* 0x000000ff0000720c */ /* 0x000fc60003f05270 */
[----:B------:R-:W-:-:S05]  /*1330*/  @!P2 IMAD.U32 R84, R11, 0x10000, RZ ;  /* 0x000100000b54a824 */ /* 0x000fca00078e00ff */
[----:B------:R-:W-:Y:S01]  /*1340*/  @!P2 STS [UR4+0x8428], R84 ;  /* 0x00842854ff00a988 */ /* 0x000fe20008000804 */
[----:B------:R-:W-:Y:S06]  /*1350*/  BAR.SYNC.DEFER_BLOCKING 0x0 ;  /* 0x0000000000007b1d */ /* 0x000fec0000010000 */
[----:B------:R-:W0:Y:S02]  /*1360*/  LDS R4, [UR4+0x8428] ;  /* 0x00842804ff047984 */ /* 0x000e240008000800 */
[----:B0-----:R-:W-:-:S05]  /*1370*/  SEL R5, R4, RZ, P0 ;  /* 0x000000ff04057207 */ /* 0x001fca0000000000 */
[----:B------:R-:W-:-:S04]  /*1380*/  IMAD.IADD R4, R5, 0x1, R84 ;  /* 0x0000000105047824 */ /* 0x000fc800078e0254 */
[--C-:B------:R-:W-:Y:S01]  /*1390*/  IMAD.IADD R6, R77, 0x1, R4.reuse ;  /* 0x000000014d067824 */ /* 0x100fe200078e0204 */
[-C--:B------:R-:W-:Y:S01]  /*13a0*/  IADD3 R80, PT, PT, R80, R4.reuse, RZ ;  /* 0x0000000450507210 */ /* 0x080fe20007ffe0ff */
[--C-:B------:R-:W-:Y:S01]  /*13b0*/  IMAD.IADD R78, R78, 0x1, R4.reuse ;  /* 0x000000014e4e7824 */ /* 0x100fe200078e0204 */
[-C--:B------:R-:W-:Y:S01]  /*13c0*/  IADD3 R68, PT, PT, R68, R4.reuse, RZ ;  /* 0x0000000444447210 */ /* 0x080fe20007ffe0ff */
[--C-:B------:R-:W-:Y:S01]  /*13d0*/  IMAD.IADD R8, R79, 0x1, R4.reuse ;  /* 0x000000014f087824 */ /* 0x100fe200078e0204 */
[----:B------:R-:W-:Y:S01]  /*13e0*/  IADD3 R57, PT, PT, R57, R4, RZ ;  /* 0x0000000439397210 */ /* 0x000fe20007ffe0ff */
[--C-:B------:R-:W-:Y:S01]  /*13f0*/  IMAD.IADD R10, R81, 0x1, R4.reuse ;  /* 0x00000001510a7824 */ /* 0x100fe200078e0204 */
[----:B------:R-:W-:Y:S01]  /*1400*/  STS [R31], R4 ;  /* 0x000000041f007388 */ /* 0x000fe20000000800 */
[--C-:B------:R-:W-:Y:S02]  /*1410*/  IMAD.IADD R82, R82, 0x1, R4.reuse ;  /* 0x0000000152527824 */ /* 0x100fe400078e0204 */
[--C-:B------:R-:W-:Y:S01]  /*1420*/  IMAD.IADD R84, R83, 0x1, R4.reuse ;  /* 0x0000000153547824 */ /* 0x100fe200078e0204 */
[----:B------:R-:W-:Y:S01]  /*1430*/  STS [R31+0x4], R6 ;  /* 0x000004061f007388 */ /* 0x000fe20000000800 */
[----:B------:R-:W-:-:S02]  /*1440*/  IMAD.IADD R76, R76, 0x1, R4 ;  /* 0x000000014c4c7824 */ /* 0x000fc400078e0204 */
[--C-:B------:R-:W-:Y:S01]  /*1450*/  IMAD.IADD R88, R75, 0x1, R4.reuse ;  /* 0x000000014b587824 */ /* 0x100fe200078e0204 */
[----:B------:R-:W-:Y:S01]  /*1460*/  STS [R31+0x8], R78 ;  /* 0x0000084e1f007388 */ /* 0x000fe20000000800 */
[--C-:B------:R-:W-:Y:S02]  /*1470*/  IMAD.IADD R74, R74, 0x1, R4.reuse ;  /* 0x000000014a4a7824 */ /* 0x100fe400078e0204 */
[--C-:B------:R-:W-:Y:S01]  /*1480*/  IMAD.IADD R90, R73, 0x1, R4.reuse ;  /* 0x00000001495a7824 */ /* 0x100fe200078e0204 */
[----:B------:R-:W-:Y:S01]  /*1490*/  STS [R31+0xc], R8 ;  /* 0x00000c081f007388 */ /* 0x000fe20000000800 */
        /* <DEDUP_REMOVED lines=27> */
[----:B------:R-:W-:-:S03]  /*1650*/  IMAD.IADD R52, R52, 0x1, R4 ;  /* 0x0000000134347824 */ /* 0x000fc600078e0204 */
[----:B------:R-:W-:Y:S04]  /*1660*/  STS [R31+0x34], R92 ;  /* 0x0000345c1f007388 */ /* 0x000fe80000000800 */
        /* <DEDUP_REMOVED lines=18> */
[----:B------:R-:W-:Y:S01]  /*1790*/  STS [R31+0x80], R52 ;  /* 0x000080341f007388 */ /* 0x000fe20000000800 */
[----:B------:R-:W-:Y:S06]  /*17a0*/  BAR.SYNC.DEFER_BLOCKING 0x0 ;  /* 0x0000000000007b1d */ /* 0x000fec0000010000 */
[----:B------:R-:W0:Y:S04]  /*17b0*/  LDS.U16 R51, [R51] ;  /* 0x0000000033337984 */ /* 0x000e280000000400 */
[----:B------:R-:W1:Y:S04]  /*17c0*/  LDS.U16 R4, [R41] ;  /* 0x0000000029047984 */ /* 0x000e680000000400 */
[----:B------:R-:W2:Y:S04]  /*17d0*/  LDS.U16 R5, [R32] ;  /* 0x0000000020057984 */ /* 0x000ea80000000400 */
[----:B------:R-:W3:Y:S04]  /*17e0*/  LDS.U16 R34, [R34] ;  /* 0x0000000022227984 */ /* 0x000ee80000000400 */
[----:B------:R-:W4:Y:S04]  /*17f0*/  LDS.U16 R7, [R36] ;  /* 0x0000000024077984 */ /* 0x000f280000000400 */
[----:B------:R-:W4:Y:S04]  /*1800*/  LDS.U16 R6, [R37] ;  /* 0x0000000025067984 */ /* 0x000f280000000400 */
[----:B------:R-:W4:Y:S04]  /*1810*/  LDS.U16 R9, [R38] ;  /* 0x0000000026097984 */ /* 0x000f280000000400 */
[----:B------:R-:W4:Y:S04]  /*1820*/  LDS.U16 R8, [R39] ;  /* 0x0000000027087984 */ /* 0x000f280000000400 */
[----:B------:R-:W4:Y:S01]  /*1830*/  LDS.U16 R11, [R40] ;  /* 0x00000000280b7984 */ /* 0x000f220000000400 */
[----:B0-----:R-:W-:-:S02]  /*1840*/  IMAD.IADD R50, R50, 0x1, R51 ;  /* 0x0000000132327824 */ /* 0x001fc400078e0233 */
[----:B-1----:R-:W-:Y:S02]  /*1850*/  IMAD.IADD R4, R49, 0x1, R4 ;  /* 0x0000000131047824 */ /* 0x002fe400078e0204 */
[----:B--2---:R-:W-:Y:S02]  /*1860*/  IMAD.IADD R48, R48, 0x1, R5 ;  /* 0x0000000130307824 */ /* 0x004fe400078e0205 */
[----:B---3--:R-:W-:Y:S02]  /*1870*/  IMAD.IADD R47, R47, 0x1, R34 ;  /* 0x000000012f2f7824 */ /* 0x008fe400078e0222 */
[----:B----4-:R-:W-:Y:S01]  /*1880*/  IMAD.IADD R46, R46, 0x1, R7 ;  /* 0x000000012e2e7824 */ /* 0x010fe200078e0207 */
[----:B------:R-:W-:Y:S01]  /*1890*/  IADD3 R6, PT, PT, R45, R6, RZ ;  /* 0x000000062d067210 */ /* 0x000fe20007ffe0ff */
[----:B------:R-:W-:Y:S02]  /*18a0*/  IMAD.IADD R41, R44, 0x1, R9 ;  /* 0x000000012c297824 */ /* 0x000fe400078e0209 */
[----:B------:R-:W-:-:S02]  /*18b0*/  IMAD.IADD R8, R43, 0x1, R8 ;  /* 0x000000012b087824 */ /* 0x000fc400078e0208 */
[----:B------:R-:W-:Y:S01]  /*18c0*/  IMAD.IADD R42, R42, 0x1, R11 ;  /* 0x000000012a2a7824 */ /* 0x000fe200078e020b */
[----:B------:R-:W-:Y:S06]  /*18d0*/  BAR.SYNC.DEFER_BLOCKING 0x0 ;  /* 0x0000000000007b1d */ /* 0x000fec0000010000 */
[----:B------:R-:W-:Y:S05]  /*18e0*/  BRA.U UP0, `(.L_x_203) ;  /* 0x0000000100807547 */ /* 0x000fea000b800000 */
[----:B------:R-:W-:Y:S01]  /*18f0*/  LEA R5, R50, UR4, 0x3 ;  /* 0x0000000432057c11 */ /* 0x000fe2000f8e18ff */
[----:B------:R-:W-:Y:S01]  /*1900*/  UIADD3 UR8, UPT, UPT, UR8, 0x6, URZ ;  /* 0x0000000608087890 */ /* 0x000fe2000fffe0ff */
[----:B------:R-:W-:Y:S01]  /*1910*/  LEA R7, R4, UR4, 0x3 ;  /* 0x0000000404077c11 */ /* 0x000fe2000f8e18ff */
[----:B------:R-:W-:Y:S01]  /*1920*/  UIADD3 UR5, UPT, UPT, UR5, -0x6, URZ ;  /* 0xfffffffa05057890 */ /* 0x000fe2000fffe0ff */
[----:B------:R-:W-:Y:S01]  /*1930*/  LEA R9, R48, UR4, 0x3 ;  /* 0x0000000430097c11 */ /* 0x000fe2000f8e18ff */
[----:B------:R0:W-:Y:S01]  /*1940*/  STS.64 [R5], R2 ;  /* 0x0000000205007388 */ /* 0x0001e20000000a00 */
[----:B------:R-:W-:Y:S02]  /*1950*/  LEA R11, R47, UR4, 0x3 ;  /* 0x000000042f0b7c11 */ /* 0x000fe4000f8e18ff */
[----:B------:R-:W-:Y:S01]  /*1960*/  LEA R37, R46, UR4, 0x3 ;  /* 0x000000042e257c11 */ /* 0x000fe2000f8e18ff */
[----:B------:R0:W-:Y:S01]  /*1970*/  STS.64 [R7], R12 ;  /* 0x0000000c07007388 */ /* 0x0001e20000000a00 */
[----:B------:R-:W-:-:S02]  /*1980*/  LEA R39, R6, UR4, 0x3 ;  /* 0x0000000406277c11 */ /* 0x000fc4000f8e18ff */
[----:B------:R-:W-:Y:S01]  /*1990*/  LEA R41, R41, UR4, 0x3 ;  /* 0x0000000429297c11 */ /* 0x000fe2000f8e18ff */
[----:B------:R0:W-:Y:S01]  /*19a0*/  STS.64 [R9], R14 ;  /* 0x0000000e09007388 */ /* 0x0001e20000000a00 */
[----:B------:R-:W-:Y:S02]  /*19b0*/  LEA R43, R8, UR4, 0x3 ;  /* 0x00000004082b7c11 */ /* 0x000fe4000f8e18ff */
[----:B------:R-:W-:Y:S01]  /*19c0*/  LEA R45, R42, UR4, 0x3 ;  /* 0x000000042a2d7c11 */ /* 0x000fe2000f8e18ff */
[----:B------:R0:W-:Y:S04]  /*19d0*/  STS.64 [R11], R16 ;  /* 0x000000100b007388 */ /* 0x0001e80000000a00 */
[----:B------:R0:W-:Y:S04]  /*19e0*/  STS.64 [R37], R18 ;  /* 0x0000001225007388 */ /* 0x0001e80000000a00 */
[----:B------:R0:W-:Y:S04]  /*19f0*/  STS.64 [R39], R20 ;  /* 0x0000001427007388 */ /* 0x0001e80000000a00 */
[----:B------:R0:W-:Y:S04]  /*1a00*/  STS.64 [R41], R22 ;  /* 0x0000001629007388 */ /* 0x0001e80000000a00 */
[----:B------:R0:W-:Y:S04]  /*1a10*/  STS.64 [R43], R24 ;  /* 0x000000182b007388 */ /* 0x0001e80000000a00 */
[----:B------:R0:W-:Y:S01]  /*1a20*/  STS.64 [R45], R26 ;  /* 0x0000001a2d007388 */ /* 0x0001e20000000a00 */
[----:B------:R-:W-:Y:S06]  /*1a30*/  BAR.SYNC.DEFER_BLOCKING 0x0 ;  /* 0x0000000000007b1d */ /* 0x000fec0000010000 */
[----:B------:R0:W1:Y:S04]  /*1a40*/  LDS.64 R2, [R33] ;  /* 0x0000000021027984 */ /* 0x0000680000000a00 */
[----:B------:R0:W2:Y:S04]  /*1a50*/  LDS.64 R12, [R33+0x8] ;  /* 0x00000800210c7984 */ /* 0x0000a80000000a00 */
[----:B------:R0:W3:Y:S04]  /*1a60*/  LDS.64 R14, [R33+0x10] ;  /* 0x00001000210e7984 */ /* 0x0000e80000000a00 */
[----:B------:R0:W4:Y:S04]  /*1a70*/  LDS.64 R16, [R33+0x18] ;  /* 0x0000180021107984 */ /* 0x0001280000000a00 */
[----:B------:R0:W0:Y:S04]  /*1a80*/  LDS.64 R18, [R33+0x20] ;  /* 0x0000200021127984 */ /* 0x0000280000000a00 */
[----:B------:R0:W0:Y:S04]  /*1a90*/  LDS.64 R20, [R33+0x28] ;  /* 0x0000280021147984 */ /* 0x0000280000000a00 */
[----:B------:R0:W0:Y:S04]  /*1aa0*/  LDS.64 R22, [R33+0x30] ;  /* 0x0000300021167984 */ /* 0x0000280000000a00 */
[----:B------:R0:W0:Y:S04]  /*1ab0*/  LDS.64 R24, [R33+0x38] ;  /* 0x0000380021187984 */ /* 0x0000280000000a00 */
[----:B------:R0:W0:Y:S01]  /*1ac0*/  LDS.64 R26, [R33+0x40] ;  /* 0x00004000211a7984 */ /* 0x0000220000000a00 */
[----:B------:R-:W-:Y:S06]  /*1ad0*/  BAR.SYNC.DEFER_BLOCKING 0x0 ;  /* 0x0000000000007b1d */ /* 0x000fec0000010000 */
[----:B------:R-:W-:Y:S05]  /*1ae0*/  BRA `(.L_x_204) ;  /* 0xffffffe800487947 */ /* 0x000fea000383ffff */
.L_x_203:
[----:B------:R-:W-:Y:S01]  /*1af0*/  LEA R5, R50, UR4, 0x3 ;  /* 0x0000000432057c11 */ /* 0x000fe2000f8e18ff */
[----:B------:R-:W0:Y:S01]  /*1b00*/  LDCU.64 UR6, c[0x0][0x3a0] ;  /* 0x00007400ff0677ac */ /* 0x000e220008000a00 */
[----:B------:R-:W-:Y:S01]  /*1b10*/  LEA R7, R4, UR4, 0x3 ;  /* 0x0000000404077c11 */ /* 0x000fe2000f8e18ff */
[----:B------:R-:W-:Y:S01]  /*1b20*/  IMAD R33, R0, -0x40, R33 ;  /* 0xffffffc000217824 */ /* 0x000fe200078e0221 */
[----:B------:R-:W-:Y:S01]  /*1b30*/  LEA R9, R48, UR4, 0x3 ;  /* 0x0000000430097c11 */ /* 0x000fe2000f8e18ff */
[----:B------:R-:W-:Y:S01]  /*1b40*/  STS.64 [R5], R2 ;  /* 0x0000000205007388 */ /* 0x000fe20000000a00 */
[----:B------:R-:W-:Y:S02]  /*1b50*/  LEA R47, R47, UR4, 0x3 ;  /* 0x000000042f2f7c11 */ /* 0x000fe4000f8e18ff */
[----:B------:R-:W-:Y:S01]  /*1b60*/  LEA R11, R46, UR4, 0x3 ;  /* 0x000000042e0b7c11 */ /* 0x000fe2000f8e18ff */
[----:B------:R-:W-:Y:S01]  /*1b70*/  STS.64 [R7], R12 ;  /* 0x0000000c07007388 */ /* 0x000fe20000000a00 */
[----:B------:R-:W-:-:S02]  /*1b80*/  LEA R29, R6, UR4, 0x3 ;  /* 0x00000004061d7c11 */ /* 0x000fc4000f8e18ff */
[----:B------:R-:W-:Y:S01]  /*1b90*/  LEA R41, R41, UR4, 0x3 ;  /* 0x0000000429297c11 */ /* 0x000fe2000f8e18ff */
[----:B------:R-:W-:Y:S01]  /*1ba0*/  STS.64 [R9], R14 ;  /* 0x0000000e09007388 */ /* 0x000fe20000000a00 */
[----:B------:R-:W-:Y:S02]  /*1bb0*/  LEA R31, R8, UR4, 0x3 ;  /* 0x00000004081f7c11 */ /* 0x000fe4000f8e18ff */
[----:B------:R-:W-:Y:S01]  /*1bc0*/  LEA R35, R42, UR4, 0x3 ;  /* 0x000000042a237c11 */ /* 0x000fe2000f8e18ff */
[----:B------:R1:W-:Y:S01]  /*1bd0*/  STS.64 [R47], R16 ;  /* 0x000000102f007388 */ /* 0x0003e20000000a00 */
[----:B0-----:R-:W-:-:S03]  /*1be0*/  ISETP.GE.U32.AND P1, PT, R0, UR6, PT ;  /* 0x0000000600007c0c */ /* 0x001fc6000bf26070 */
[----:B------:R-:W-:Y:S01]  /*1bf0*/  STS.64 [R11], R18 ;  /* 0x000000120b007388 */ /* 0x000fe20000000a00 */
[----:B------:R-:W-:-:S03]  /*1c00*/  ISETP.GE.U32.AND.EX P1, PT, RZ, UR7, PT, P1 ;  /* 0x00000007ff007c0c */ /* 0x000fc6000bf26110 */
[----:B------:R0:W-:Y:S04]  /*1c10*/  STS.64 [R29], R20 ;  /* 0x000000141d007388 */ /* 0x0001e80000000a00 */
[----:B------:R2:W-:Y:S01]  /*1c20*/  STS.64 [R41], R22 ;  /* 0x0000001629007388 */ /* 0x0005e20000000a00 */
[----:B-1----:R-:W1:Y:S03]  /*1c30*/  LDC.64 R16, c[0x0][0x388] ;  /* 0x0000e200ff107b82 */ /* 0x002e660000000a00 */
[----:B------:R-:W-:Y:S04]  /*1c40*/  STS.64 [R31], R24 ;  /* 0x000000181f007388 */ /* 0x000fe80000000a00 */
[----:B------:R-:W-:Y:S01]  /*1c50*/  STS.64 [R35], R26 ;  /* 0x0000001a23007388 */ /* 0x000fe20000000a00 */
[----:B0-----:R-:W-:-:S02]  /*1c60*/  VIADD R20, R0, 0x100 ;  /* 0x0000010000147836 */ /* 0x001fc40000000000 */
[C---:B------:R-:W-:Y:S01]  /*1c70*/  VIADD R21, R0.reuse, 0x300 ;  /* 0x0000030000157836 */ /* 0x040fe20000000000 */
[----:B------:R-:W-:Y:S01]  /*1c80*/  BAR.SYNC.DEFER_BLOCKING 0x0 ;  /* 0x0000000000007b1d */ /* 0x000fe20000010000 */
[----:B--2---:R-:W-:Y:S02]  /*1c90*/  LOP3.LUT R22, R0, 0x400, RZ, 0xfc, !PT ;  /* 0x0000040000167812 */ /* 0x004fe400078efcff */
[----:B------:R-:W-:Y:S01]  /*1ca0*/  ISETP.GE.U32.AND P3, PT, R20, UR6, PT ;  /* 0x0000000614007c0c */ /* 0x000fe2000bf66070 */
[C---:B------:R-:W-:Y:S01]  /*1cb0*/  VIADD R20, R0.reuse, 0x200 ;  /* 0x0000020000147836 */ /* 0x040fe20000000000 */
[----:B------:R-:W-:Y:S01]  /*1cc0*/  ISETP.GE.U32.AND P0, PT, R21, UR6, PT ;  /* 0x0000000615007c0c */ /* 0x000fe2000bf06070 */
[----:B------:R-:W-:Y:S01]  /*1cd0*/  VIADD R21, R0, 0x600 ;  /* 0x0000060000157836 */ /* 0x000fe20000000000 */
[----:B------:R-:W-:Y:S02]  /*1ce0*/  ISETP.GE.U32.AND.EX P3, PT, RZ, UR7, PT, P3 ;  /* 0x00000007ff007c0c */ /* 0x000fe4000bf66130 */
[----:B------:R-:W-:Y:S01]  /*1cf0*/  ISETP.GE.U32.AND P2, PT, R20, UR6, PT ;  /* 0x0000000614007c0c */ /* 0x000fe2000bf46070 */
[----:B------:R-:W-:Y:S01]  /*1d00*/  VIADD R20, R0, 0x500 ;  /* 0x0000050000147836 */ /* 0x000fe20000000000 */
[----:B------:R-:W-:Y:S01]  /*1d10*/  ISETP.GE.U32.AND P4, PT, R22, UR6, PT ;  /* 0x0000000616007c0c */ /* 0x000fe2000bf86070 */
[C---:B------:R-:W-:Y:S01]  /*1d20*/  VIADD R22, R0.reuse, 0x700 ;  /* 0x0000070000167836 */ /* 0x040fe20000000000 */
[----:B------:R-:W-:Y:S01]  /*1d30*/  ISETP.GE.U32.AND.EX P2, PT, RZ, UR7, PT, P2 ;  /* 0x00000007ff007c0c */ /* 0x000fe2000bf46120 */
[C---:B-1----:R-:W-:Y:S01]  /*1d40*/  IMAD.WIDE.U32 R16, R0.reuse, 0x8, R16 ;  /* 0x0000000800107825 */ /* 0x042fe200078e0010 */
[----:B------:R-:W-:-:S02]  /*1d50*/  LOP3.LUT R0, R0, 0x800, RZ, 0xfc, !PT ;  /* 0x0000080000007812 */ /* 0x000fc400078efcff */
[----:B------:R-:W-:Y:S02]  /*1d60*/  ISETP.GE.U32.AND P6, PT, R20, UR6, PT ;  /* 0x0000000614007c0c */ /* 0x000fe4000bfc6070 */
[----:B------:R-:W-:Y:S02]  /*1d70*/  ISETP.GE.U32.AND P5, PT, R21, UR6, PT ;  /* 0x0000000615007c0c */ /* 0x000fe4000bfa6070 */
[----:B------:R-:W-:Y:S02]  /*1d80*/  ISETP.GE.U32.AND.EX P0, PT, RZ, UR7, PT, P0 ;  /* 0x00000007ff007c0c */ /* 0x000fe4000bf06100 */
[----:B------:R-:W-:Y:S01]  /*1d90*/  ISETP.GE.U32.AND.EX P4, PT, RZ, UR7, PT, P4 ;  /* 0x00000007ff007c0c */ /* 0x000fe2000bf86140 */
[----:B------:R-:W0:Y:S01]  /*1da0*/  LDS.64 R2, [R33+0x800] ;  /* 0x0008000021027984 */ /* 0x000e220000000a00 */
[----:B------:R-:W-:Y:S02]  /*1db0*/  ISETP.GE.U32.AND.EX P6, PT, RZ, UR7, PT, P6 ;  /* 0x00000007ff007c0c */ /* 0x000fe4000bfc6160 */
[----:B------:R-:W-:Y:S01]  /*1dc0*/  ISETP.GE.U32.AND.EX P5, PT, RZ, UR7, PT, P5 ;  /* 0x00000007ff007c0c */ /* 0x000fe2000bfa6150 */
[----:B------:R-:W1:Y:S04]  /*1dd0*/  LDS.64 R4, [R33+0x1000] ;  /* 0x0010000021047984 */ /* 0x000e680000000a00 */
[----:B------:R-:W2:Y:S04]  /*1de0*/  LDS.64 R6, [R33+0x1800] ;  /* 0x0018000021067984 */ /* 0x000ea80000000a00 */
[----:B------:R-:W3:Y:S04]  /*1df0*/  LDS.64 R8, [R33+0x2000] ;  /* 0x0020000021087984 */ /* 0x000ee80000000a00 */
[----:B------:R-:W4:Y:S04]  /*1e00*/  LDS.64 R10, [R33+0x2800] ;  /* 0x00280000210a7984 */ /* 0x000f280000000a00 */
[----:B------:R-:W5:Y:S04]  /*1e10*/  LDS.64 R12, [R33+0x3000] ;  /* 0x00300000210c7984 */ /* 0x000f680000000a00 */
[----:B------:R-:W5:Y:S04]  /*1e20*/  LDS.64 R14, [R33+0x3800] ;  /* 0x00380000210e7984 */ /* 0x000f680000000a00 */
[----:B------:R-:W5:Y:S04]  /*1e30*/  @!P1 LDS.64 R18, [R33] ;  /* 0x0000000021129984 */ /* 0x000f680000000a00 */
[----:B0-----:R0:W-:Y:S01]  /*1e40*/  @!P3 STG.E.64 desc[UR10][R16.64+0x800], R2 ;  /* 0x000800021000b986 */ /* 0x0011e2000c101b0a */
[----:B------:R-:W-:-:S03]  /*1e50*/  ISETP.GE.U32.AND P3, PT, R22, UR6, PT ;  /* 0x0000000616007c0c */ /* 0x000fc6000bf66070 */
[----:B-1----:R0:W-:Y:S01]  /*1e60*/  @!P2 STG.E.64 desc[UR10][R16.64+0x1000], R4 ;  /* 0x001000041000a986 */ /* 0x0021e2000c101b0a */
[----:B------:R-:W-:Y:S02]  /*1e70*/  ISETP.GE.U32.AND P2, PT, R0, UR6, PT ;  /* 0x0000000600007c0c */ /* 0x000fe4000bf46070 */
[----:B------:R-:W-:Y:S01]  /*1e80*/  ISETP.GE.U32.AND.EX P3, PT, RZ, UR7, PT, P3 ;  /* 0x00000007ff007c0c */ /* 0x000fe2000bf66130 */
[----:B--2---:R0:W-:Y:S01]  /*1e90*/  @!P0 STG.E.64 desc[UR10][R16.64+0x1800], R6 ;  /* 0x0018000610008986 */ /* 0x0041e2000c101b0a */
[----:B------:R-:W-:-:S03]  /*1ea0*/  ISETP.GE.U32.AND.EX P2, PT, RZ, UR7, PT, P2 ;  /* 0x00000007ff007c0c */ /* 0x000fc6000bf46120 */
[----:B---3--:R0:W-:Y:S04]  /*1eb0*/  @!P4 STG.E.64 desc[UR10][R16.64+0x2000], R8 ;  /* 0x002000081000c986 */ /* 0x0081e8000c101b0a */
[----:B----4-:R0:W-:Y:S04]  /*1ec0*/  @!P6 STG.E.64 desc[UR10][R16.64+0x2800], R10 ;  /* 0x0028000a1000e986 */ /* 0x0101e8000c101b0a */
[----:B-----5:R0:W-:Y:S04]  /*1ed0*/  @!P5 STG.E.64 desc[UR10][R16.64+0x3000], R12 ;  /* 0x0030000c1000d986 */ /* 0x0201e8000c101b0a */
[----:B------:R0:W-:Y:S04]  /*1ee0*/  @!P3 STG.E.64 desc[UR10][R16.64+0x3800], R14 ;  /* 0x0038000e1000b986 */ /* 0x0001e8000c101b0a */
[----:B------:R0:W-:Y:S01]  /*1ef0*/  @!P1 STG.E.64 desc[UR10][R16.64], R18 ;  /* 0x0000001210009986 */ /* 0x0001e2000c101b0a */
[----:B------:R-:W-:Y:S05]  /*1f00*/  @P2 EXIT ;  /* 0x000000000000294d */ /* 0x000fea0003800000 */
[----:B0-----:R-:W0:Y:S04]  /*1f10*/  LDS.64 R2, [R33+0x4000] ;  /* 0x0040000021027984 */ /* 0x001e280000000a00 */
[----:B0-----:R-:W-:Y:S01]  /*1f20*/  STG.E.64 desc[UR10][R16.64+0x4000], R2 ;  /* 0x0040000210007986 */ /* 0x001fe2000c101b0a */
[----:B------:R-:W-:Y:S05]  /*1f30*/  EXIT ;  /* 0x000000000000794d */ /* 0x000fea0003800000 */
.L_x_205:
        /* <DEDUP_REMOVED lines=12> */
.L_x_1174:


//--------------------- .text._ZN3cub18CUB_300001_SM_10006detail9transform16transform_kernelINS2_10policy_hubILb1EN4cuda3std3__45tupleIJPyEEEE10policy1000El9first_merS9_JS9_EEEvT0_iT1_T2_DpNS2_10kernel_argIT3_EE --------------------------
	.section	.text._ZN3cub18CUB_300001_SM_10006detail9transform16transform_kernelINS2_10policy_hubILb1EN4cuda3std3__45tupleIJPyEEEE10policy1000El9first_merS9_JS9_EEEvT0_iT1_T2_DpNS2_10kernel_argIT3_EE,"ax",@progbits
	.align	128
        .global         _ZN3cub18CUB_300001_SM_10006detail9transform16transform_kernelINS2_10policy_hubILb1EN4cuda3std3__45tupleIJPyEEEE10policy1000El9first_merS9_JS9_EEEvT0_iT1_T2_DpNS2_10kernel_argIT3_EE
        .type           _ZN3cub18CUB_300001_SM_10006detail9transform16transform_kernelINS2_10policy_hubILb1EN4cuda3std3__45tupleIJPyEEEE10policy1000El9first_merS9_JS9_EEEvT0_iT1_T2_DpNS2_10kernel_argIT3_EE,@function
        .size           _ZN3cub18CUB_300001_SM_10006detail9transform16transform_kernelINS2_10policy_hubILb1EN4cuda3std3__45tupleIJPyEEEE10policy1000El9first_merS9_JS9_EEEvT0_iT1_T2_DpNS2_10kernel_argIT3_EE,(.L_x_1175 - _ZN3cub18CUB_300001_SM_10006detail9transform16transform_kernelINS2_10policy_hubILb1EN4cuda3std3__45tupleIJPyEEEE10policy1000El9first_merS9_JS9_EEEvT0_iT1_T2_DpNS2_10kernel_argIT3_EE)
        .other          _ZN3cub18CUB_300001_SM_10006detail9transform16transform_kernelINS2_10policy_hubILb1EN4cuda3std3__45tupleIJPyEEEE10policy1000El9first_merS9_JS9_EEEvT0_iT1_T2_DpNS2_10kernel_argIT3_EE,@"STO_CUDA_ENTRY STV_DEFAULT"
_ZN3cub18CUB_300001_SM_10006detail9transform16transform_kernelINS2_10policy_hubILb1EN4cuda3std3__45tupleIJPyEEEE10policy1000El9first_merS9_JS9_EEEvT0_iT1_T2_DpNS2_10kernel_argIT3_EE:
.text._ZN3cub18CUB_300001_SM_10006detail9transform16transform_kernelINS2_10policy_hubILb1EN4cuda3std3__45tupleIJPyEEEE10policy1000El9first_merS9_JS9_EEEvT0_iT1_T2_DpNS2_10kernel_argIT3_EE:
[----:B------:R-:W-:Y:S08]  /*0000*/  LDC R1, c[0x0][0x37c] ;  /* 0x0000df00ff017b82 */ /* 0x000ff00000000800 */
[----:B------:R-:W0:Y:S01]  /*0010*/  LDC R0, c[0x0][0x388] ;  /* 0x0000e200ff007b82 */ /* 0x000e220000000800 */
[----:B------:R-:W1:Y:S01]  /*0020*/  LDCU.64 UR6, c[0x0][0x380] ;  /* 0x00007000ff0677ac */ /* 0x000e620008000a00 */
[----:B------:R-:W2:Y:S01]  /*0030*/  S2R R7, SR_TID.X ;  /* 0x0000000000077919 */ /* 0x000ea20000002100 */
[----:B------:R-:W-:Y:S05]  /*0040*/  BSSY.RECONVERGENT B0, `(.L_x_206) ;  /* 0x000001a000007945 */ /* 0x000fea0003800200 */
[----:B------:R-:W3:Y:S01]  /*0050*/  S2UR UR4, SR_CTAID.X ;  /* 0x00000000000479c3 */ /* 0x000ee20000002500 */
[----:B0-----:R-:W-:-:S05]  /*0060*/  IMAD.SHL.U32 R5, R0, 0x80, RZ ;  /* 0x0000008000057824 */ /* 0x001fca00078e00ff */
[----:B------:R-:W-:Y:S01]  /*0070*/  SHF.R.S32.HI R4, RZ, 0x1f, R5 ;  /* 0x0000001fff047819 */ /* 0x000fe20000011405 */
[----:B---3--:R-:W-:-:S04]  /*0080*/  IMAD.WIDE.U32 R2, R5, UR4, RZ ;  /* 0x0000000405027c25 */ /* 0x008fc8000f8e00ff */
[----:B------:R-:W-:Y:S01]  /*0090*/  IMAD R13, R4, UR4, RZ ;  /* 0x00000004040d7c24 */ /* 0x000fe2000f8e02ff */
[----:B-1----:R-:W-:Y:S01]  /*00a0*/  IADD3 R6, P1, PT, -R2, UR6, RZ ;  /* 0x0000000602067c10 */ /* 0x002fe2000ff3e1ff */
[----:B--2---:R-:W-:Y:S02]  /*00b0*/  IMAD.SHL.U32 R11, R7, 0x80, RZ ;  /* 0x00000080070b7824 */ /* 0x004fe400078e00ff */
[----:B------:R-:W-:Y:S01]  /*00c0*/  IMAD.IADD R13, R3, 0x1, R13 ;  /* 0x00000001030d7824 */ /* 0x000fe200078e020d */
[----:B------:R-:W-:-:S04]  /*00d0*/  ISETP.LT.U32.AND P0, PT, R6, R5, PT ;  /* 0x000000050600720c */ /* 0x000fc80003f01070 */
[----:B------:R-:W-:-:S04]  /*00e0*/  IADD3.X R9, PT, PT, ~R13, UR7, RZ, P1, !PT ;  /* 0x000000070d097c10 */ /* 0x000fc80008ffe5ff */
[----:B------:R-:W-:-:S04]  /*00f0*/  ISETP.LT.AND.EX P0, PT, R9, R4, PT, P0 ;  /* 0x000000040900720c */ /* 0x000fc80003f01300 */
[----:B------:R-:W-:-:S05]  /*0100*/  SEL R6, R6, R5, P0 ;  /* 0x0000000506067207 */ /* 0x000fca0000000000 */
[----:B------:R-:W-:-:S05]  /*0110*/  IMAD.SHL.U32 R4, R6, 0x8, RZ ;  /* 0x0000000806047824 */ /* 0x000fca00078e00ff */
[----:B------:R-:W-:-:S13]  /*0120*/  ISETP.GE.AND P0, PT, R11, R4, PT ;  /* 0x000000040b00720c */ /* 0x000fda0003f06270 */
[----:B------:R-:W-:Y:S05]  /*0130*/  @P0 BRA `(.L_x_207) ;  /* 0x0000000000280947 */ /* 0x000fea0003800000 */
[----:B------:R-:W0:Y:S02]  /*0140*/  LDC.64 R8, c[0x0][0x398] ;  /* 0x0000e600ff087b82 */ /* 0x000e240000000a00 */
[----:B0-----:R-:W-:-:S04]  /*0150*/  LEA R8, P0, R2, R8, 0x3 ;  /* 0x0000000802087211 */ /* 0x001fc800078018ff */
[----:B------:R-:W-:-:S03]  /*0160*/  LEA.HI.X R9, R2, R9, R13, 0x3, P0 ;  /* 0x0000000902097211 */ /* 0x000fc600000f1c0d */
[----:B------:R-:W-:-:S07]  /*0170*/  IMAD.WIDE.U32 R8, R7, 0x80, R8 ;  /* 0x0000008007087825 */ /* 0x000fce00078e0008 */
.L_x_208:
[----:B------:R-:W-:Y:S01]  /*0180*/  VIADD R11, R11, 0x4000 ;  /* 0x000040000b0b7836 */ /* 0x000fe20000000000 */
[----:B------:R0:W-:Y:S04]  /*0190*/  CCTL.E.PF2 [R8] ;  /* 0x000000000800798f */ /* 0x0001e80000800100 */
[----:B------:R-:W-:Y:S02]  /*01a0*/  ISETP.GE.AND P0, PT, R11, R4, PT ;  /* 0x000000040b00720c */ /* 0x000fe40003f06270 */
[----:B0-----:R-:W-:-:S05]  /*01b0*/  IADD3 R8, P1, PT, R8, 0x4000, RZ ;  /* 0x0000400008087810 */ /* 0x001fca0007f3e0ff */
[----:B------:R-:W-:-:S06]  /*01c0*/  IMAD.X R9, RZ, RZ, R9, P1 ;  /* 0x000000ffff097224 */ /* 0x000fcc00008e0609 */
[----:B------:R-:W-:Y:S05]  /*01d0*/  @!P0 BRA `(.L_x_208) ;  /* 0xfffffffc00e88947 */ /* 0x000fea000383ffff */
.L_x_207:
[----:B------:R-:W-:Y:S05]  /*01e0*/  BSYNC.RECONVERGENT B0 ;  /* 0x0000000000007941 */ /* 0x000fea0003800200 */
.L_x_206:
[----:B------:R-:W0:Y:S01]  /*01f0*/  LDCU.128 UR8, c[0x0][0x390] ;  /* 0x00007200ff0877ac */ /* 0x000e220008000c00 */
[----:B------:R-:W-:Y:S01]  /*0200*/  ISETP.NE.AND P0, PT, R5, R6, PT ;  /* 0x000000060500720c */ /* 0x000fe20003f05270 */
[C---:B------:R-:W-:Y:S01]  /*0210*/  IMAD.SHL.U32 R4, R2.reuse, 0x8, RZ ;  /* 0x0000000802047824 */ /* 0x040fe200078e00ff */
[----:B------:R-:W-:Y:S01]  /*0220*/  SHF.L.U64.HI R8, R2, 0x3, R13 ;  /* 0x0000000302087819 */ /* 0x000fe2000001020d */
[----:B------:R-:W1:Y:S03]  /*0230*/  LDCU.64 UR4, c[0x0][0x358] ;  /* 0x00006b00ff0477ac */ /* 0x000e660008000a00 */
[C---:B0-----:R-:W-:Y:S02]  /*0240*/  IADD3 R2, P1, PT, R4.reuse, UR10, RZ ;  /* 0x0000000a04027c10 */ /* 0x041fe4000ff3e0ff */
[----:B------:R-:W-:Y:S02]  /*0250*/  IADD3 R4, P2, PT, R4, UR8, RZ ;  /* 0x0000000804047c10 */ /* 0x000fe4000ff5e0ff */
[----:B------:R-:W-:-:S02]  /*0260*/  IADD3.X R3, PT, PT, R8, UR11, RZ, P1, !PT ;  /* 0x0000000b08037c10 */ /* 0x000fc40008ffe4ff */
[----:B------:R-:W-:Y:S01]  /*0270*/  IADD3.X R5, PT, PT, R8, UR9, RZ, P2, !PT ;  /* 0x0000000908057c10 */ /* 0x000fe200097fe4ff */
[----:B-1----:R-:W-:Y:S08]  /*0280*/  @!P0 BRA `(.L_x_209) ;  /* 0x0000000c00488947 */ /* 0x002ff00003800000 */
[----:B------:R-:W-:-:S13]  /*0290*/  ISETP.GE.AND P0, PT, R0, 0x1, PT ;  /* 0x000000010000780c */ /* 0x000fda0003f06270 */
[----:B------:R-:W-:Y:S05]  /*02a0*/  @!P0 EXIT ;  /* 0x000000000000894d */ /* 0x000fea0003800000 */
[C---:B------:R-:W-:Y:S01]  /*02b0*/  ISETP.GE.U32.AND P0, PT, R0.reuse, 0x8, PT ;  /* 0x000000080000780c */ /* 0x040fe20003f06070 */
[----:B------:R-:W-:Y:S01]  /*02c0*/  IMAD.MOV.U32 R8, RZ, RZ, RZ ;  /* 0x000000ffff087224 */ /* 0x000fe200078e00ff */
[----:B------:R-:W-:-:S11]  /*02d0*/  LOP3.LUT R16, R0, 0x7, RZ, 0xc0, !PT ;  /* 0x0000000700107812 */ /* 0x000fd600078ec0ff */
[----:B------:R-:W-:Y:S05]  /*02e0*/  @!P0 BRA `(.L_x_210) ;  /* 0x00000008000c8947 */ /* 0x000fea0003800000 */
[----:B------:R-:W-:-:S13]  /*02f0*/  ISETP.GE.AND P1, PT, R7, R6, PT ;  /* 0x000000060700720c */ /* 0x000fda0003f26270 */
[----:B------:R-:W-:-:S06]  /*0300*/  @!P1 IMAD.WIDE.U32 R8, R7, 0x8, R2 ;  /* 0x0000000807089825 */ /* 0x000fcc00078e0002 */
[----:B------:R-:W2:Y:S01]  /*0310*/  @!P1 LDG.E.64 R8, desc[UR4][R8.64] ;  /* 0x0000000408089981 */ /* 0x000ea2000c1e1b00 */
[C---:B------:R-:W-:Y:S02]  /*0320*/  VIADD R17, R7.reuse, 0x80 ;  /* 0x0000008007117836 */ /* 0x040fe40000000000 */
[----:B------:R-:W-:-:S03]  /*0330*/  @!P1 IMAD.WIDE.U32 R12, R7, 0x8, R4 ;  /* 0x00000008070c9825 */ /* 0x000fc600078e0004 */
[C---:B------:R-:W-:Y:S01]  /*0340*/  ISETP.GE.AND P0, PT, R17.reuse, R6, PT ;  /* 0x000000061100720c */ /* 0x040fe20003f06270 */
[----:B------:R-:W-:Y:S01]  /*0350*/  IMAD.WIDE R10, R17, 0x8, R2 ;  /* 0x00000008110a7825 */ /* 0x000fe200078e0202 */
[--C-:B--2---:R-:W-:Y:S02]  /*0360*/  @!P1 SHF.R.U64 R18, R8, 0x2, R9.reuse ;  /* 0x0000000208129819 */ /* 0x104fe40000001209 */
[----:B------:R-:W-:-:S05]  /*0370*/  @!P1 SHF.R.U32.HI R19, RZ, 0x2, R9 ;  /* 0x00000002ff139819 */ /* 0x000fca0000011609 */
[----:B------:R0:W-:Y:S04]  /*0380*/  @!P1 STG.E.64 desc[UR4][R12.64], R18 ;  /* 0x000000120c009986 */ /* 0x0001e8000c101b04 */
[----:B------:R-:W2:Y:S01]  /*0390*/  @!P0 LDG.E.64 R14, desc[UR4][R10.64] ;  /* 0x000000040a0e8981 */ /* 0x000ea2000c1e1b00 */
[C---:B------:R-:W-:Y:S01]  /*03a0*/  VIADD R21, R7.reuse, 0x100 ;  /* 0x0000010007157836 */ /* 0x040fe20000000000 */
[----:B------:R-:W-:Y:S01]  /*03b0*/  LOP3.LUT R8, R0, 0x7ffffff8, RZ, 0xc0, !PT ;  /* 0x7ffffff800087812 */ /* 0x000fe200078ec0ff */
[C---:B------:R-:W-:Y:S01]  /*03c0*/  VIADD R9, R7.reuse, 0x200 ;  /* 0x0000020007097836 */ /* 0x040fe20000000000 */
[----:B------:R-:W-:Y:S01]  /*03d0*/  BSSY.RECONVERGENT B0, `(.L_x_211) ;  /* 0x0000015000007945 */ /* 0x000fe20003800200 */
[----:B------:R-:W-:Y:S01]  /*03e0*/  VIADD R23, R7, 0x180 ;  /* 0x0000018007177836 */ /* 0x000fe20000000000 */
[-C--:B------:R-:W-:Y:S01]  /*03f0*/  ISETP.GE.AND P6, PT, R21, R6.reuse, PT ;  /* 0x000000061500720c */ /* 0x080fe20003fc6270 */
[----:B------:R-:W-:Y:S01]  /*0400*/  VIADD R25, R7, 0x280 ;  /* 0x0000028007197836 */ /* 0x000fe20000000000 */
[-C--:B------:R-:W-:Y:S01]  /*0410*/  ISETP.GE.AND P4, PT, R9, R6.reuse, PT ;  /* 0x000000060900720c */ /* 0x080fe20003f86270 */
[----:B------:R-:W-:Y:S01]  /*0420*/  VIADD R9, R7, 0x300 ;  /* 0x0000030007097836 */ /* 0x000fe20000000000 */
[-C--:B------:R-:W-:Y:S01]  /*0430*/  ISETP.GE.AND P5, PT, R23, R6.reuse, PT ;  /* 0x000000061700720c */ /* 0x080fe20003fa6270 */
[----:B0-----:R-:W-:Y:S01]  /*0440*/  IMAD.WIDE R12, R17, 0x8, R4 ;  /* 0x00000008110c7825 */ /* 0x001fe200078e0204 */
[----:B------:R-:W-:-:S02]  /*0450*/  ISETP.GE.AND P3, PT, R25, R6, PT ;  /* 0x000000061900720c */ /* 0x000fc40003f66270 */
[----:B------:R-:W-:Y:S01]  /*0460*/  ISETP.GE.AND P2, PT, R9, R6, PT ;  /* 0x000000060900720c */ /* 0x000fe20003f46270 */
[----:B------:R-:W-:-:S05]  /*0470*/  VIADD R19, R7, 0x380 ;  /* 0x0000038007137836 */ /* 0x000fca0000000000 */
[----:B------:R-:W-:Y:S02]  /*0480*/  ISETP.GE.AND P1, PT, R19, R6, PT ;  /* 0x000000061300720c */ /* 0x000fe40003f26270 */
[--C-:B--2---:R-:W-:Y:S02]  /*0490*/  @!P0 SHF.R.U64 R14, R14, 0x2, R15.reuse ;  /* 0x000000020e0e8819 */ /* 0x104fe4000000120f */
[----:B------:R-:W-:-:S05]  /*04a0*/  @!P0 SHF.R.U32.HI R15, RZ, 0x2, R15 ;  /* 0x00000002ff0f8819 */ /* 0x000fca000001160f */
[----:B------:R0:W-:Y:S01]  /*04b0*/  @!P0 STG.E.64 desc[UR4][R12.64], R14 ;  /* 0x0000000e0c008986 */ /* 0x0001e2000c101b04 */
[----:B------:R-:W-:Y:S01]  /*04c0*/  ISETP.NE.AND P0, PT, R8, 0x8, PT ;  /* 0x000000080800780c */ /* 0x000fe20003f05270 */
[----:B------:R-:W-:-:S12]  /*04d0*/  @P6 BRA `(.L_x_212) ;  /* 0x0000000000106947 */ /* 0x000fd80003800000 */
[----:B0-----:R-:W2:Y:S02]  /*04e0*/  LDG.E.64 R14, desc[UR4][R10.64+0x400] ;  /* 0x000400040a0e7981 */ /* 0x001ea4000c1e1b00 */
[--C-:B--2---:R-:W-:Y:S02]  /*04f0*/  SHF.R.U64 R14, R14, 0x2, R15.reuse ;  /* 0x000000020e0e7819 */ /* 0x104fe4000000120f */
[----:B------:R-:W-:-:S05]  /*0500*/  SHF.R.U32.HI R15, RZ, 0x2, R15 ;  /* 0x00000002ff0f7819 */ /* 0x000fca000001160f */
[----:B------:R1:W-:Y:S02]  /*0510*/  STG.E.64 desc[UR4][R12.64+0x400], R14 ;  /* 0x0004000e0c007986 */ /* 0x0003e4000c101b04 */
.L_x_212:
[----:B------:R-:W-:Y:S05]  /*0520*/  BSYNC.RECONVERGENT B0 ;  /* 0x0000000000007941 */ /* 0x000fea0003800200 */
.L_x_211:
[----:B------:R-:W-:Y:S04]  /*0530*/  BSSY.RECONVERGENT B0, `(.L_x_213) ;  /* 0x0000006000007945 */ /* 0x000fe80003800200 */
[----:B------:R-:W-:Y:S05]  /*0540*/  @P5 BRA `(.L_x_214) ;  /* 0x0000000000105947 */ /* 0x000fea0003800000 */
[----:B01----:R-:W2:Y:S02]  /*0550*/  LDG.E.64 R14, desc[UR4][R10.64+0x800] ;  /* 0x000800040a0e7981 */ /* 0x003ea4000c1e1b00 */
[--C-:B--2---:R-:W-:Y:S02]  /*0560*/  SHF.R.U64 R14, R14, 0x2, R15.reuse ;  /* 0x000000020e0e7819 */ /* 0x104fe4000000120f */
[----:B------:R-:W-:-:S05]  /*0570*/  SHF.R.U32.HI R15, RZ, 0x2, R15 ;  /* 0x00000002ff0f7819 */ /* 0x000fca000001160f */
[----:B------:R2:W-:Y:S02]  /*0580*/  STG.E.64 desc[UR4][R12.64+0x800], R14 ;  /* 0x0008000e0c007986 */ /* 0x0005e4000c101b04 */
.L_x_214:
[----:B------:R-:W-:Y:S05]  /*0590*/  BSYNC.RECONVERGENT B0 ;  /* 0x0000000000007941 */ /* 0x000fea0003800200 */
.L_x_213:
[----:B------:R-:W-:Y:S04]  /*05a0*/  BSSY.RECONVERGENT B0, `(.L_x_215) ;  /* 0x0000006000007945 */ /* 0x000fe80003800200 */
[----:B------:R-:W-:Y:S05]  /*05b0*/  @P4 BRA `(.L_x_216) ;  /* 0x0000000000104947 */ /* 0x000fea0003800000 */
[----:B012---:R-:W2:Y:S02]  /*05c0*/  LDG.E.64 R14, desc[UR4][R10.64+0xc00] ;  /* 0x000c00040a0e7981 */ /* 0x007ea4000c1e1b00 */
[--C-:B--2---:R-:W-:Y:S02]  /*05d0*/  SHF.R.U64 R14, R14, 0x2, R15.reuse ;  /* 0x000000020e0e7819 */ /* 0x104fe4000000120f */
[----:B------:R-:W-:-:S05]  /*05e0*/  SHF.R.U32.HI R15, RZ, 0x2, R15 ;  /* 0x00000002ff0f7819 */ /* 0x000fca000001160f */
[----:B------:R3:W-:Y:S02]  /*05f0*/  STG.E.64 desc[UR4][R12.64+0xc00], R14 ;  /* 0x000c000e0c007986 */ /* 0x0007e4000c101b04 */
.L_x_216:
[----:B------:R-:W-:Y:S05]  /*0600*/  BSYNC.RECONVERGENT B0 ;  /* 0x0000000000007941 */ /* 0x000fea0003800200 */
.L_x_215:
[----:B------:R-:W-:Y:S04]  /*0610*/  BSSY.RECONVERGENT B0, `(.L_x_217) ;  /* 0x0000006000007945 */ /* 0x000fe80003800200 */
[----:B------:R-:W-:Y:S05]  /*0620*/  @P3 BRA `(.L_x_218) ;  /* 0x0000000000103947 */ /* 0x000fea0003800000 */
[----:B0123--:R-:W2:Y:S02]  /*0630*/  LDG.E.64 R14, desc[UR4][R10.64+0x1000] ;  /* 0x001000040a0e7981 */ /* 0x00fea4000c1e1b00 */
[--C-:B--2---:R-:W-:Y:S02]  /*0640*/  SHF.R.U64 R14, R14, 0x2, R15.reuse ;  /* 0x000000020e0e7819 */ /* 0x104fe4000000120f */
[----:B------:R-:W-:-:S05]  /*0650*/  SHF.R.U32.HI R15, RZ, 0x2, R15 ;  /* 0x00000002ff0f7819 */ /* 0x000fca000001160f */
[----:B------:R4:W-:Y:S02]  /*0660*/  STG.E.64 desc[UR4][R12.64+0x1000], R14 ;  /* 0x0010000e0c007986 */ /* 0x0009e4000c101b04 */
.L_x_218:
[----:B------:R-:W-:Y:S05]  /*0670*/  BSYNC.RECONVERGENT B0 ;  /* 0x0000000000007941 */ /* 0x000fea0003800200 */
.L_x_217:
[----:B------:R-:W-:Y:S04]  /*0680*/  BSSY.RECONVERGENT B0, `(.L_x_219) ;  /* 0x0000006000007945 */ /* 0x000fe80003800200 */
[----:B------:R-:W-:Y:S05]  /*0690*/  @P2 BRA `(.L_x_220) ;  /* 0x0000000000102947 */ /* 0x000fea0003800000 */
[----:B01234-:R-:W2:Y:S02]  /*06a0*/  LDG.E.64 R14, desc[UR4][R10.64+0x1400] ;  /* 0x001400040a0e7981 */ /* 0x01fea4000c1e1b00 */
[--C-:B--2---:R-:W-:Y:S02]  /*06b0*/  SHF.R.U64 R14, R14, 0x2, R15.reuse ;  /* 0x000000020e0e7819 */ /* 0x104fe4000000120f */
[----:B------:R-:W-:-:S05]  /*06c0*/  SHF.R.U32.HI R15, RZ, 0x2, R15 ;  /* 0x00000002ff0f7819 */ /* 0x000fca000001160f */
[----:B------:R0:W-:Y:S02]  /*06d0*/  STG.E.64 desc[UR4][R12.64+0x1400], R14 ;  /* 0x0014000e0c007986 */ /* 0x0001e4000c101b04 */
.L_x_220:
[----:B------:R-:W-:Y:S05]  /*06e0*/  BSYNC.RECONVERGENT B0 ;  /* 0x0000000000007941 */ /* 0x000fea0003800200 */
.L_x_219:
[----:B------:R-:W-:Y:S04]  /*06f0*/  BSSY.RECONVERGENT B0, `(.L_x_221) ;  /* 0x0000006000007945 */ /* 0x000fe80003800200 */
[----:B------:R-:W-:Y:S05]  /*0700*/  @P1 BRA `(.L_x_222) ;  /* 0x0000000000101947 */ /* 0x000fea0003800000 */
[----:B------:R-:W0:Y:S02]  /*0710*/  LDG.E.64 R10, desc[UR4][R10.64+0x1800] ;  /* 0x001800040a0a7981 */ /* 0x000e24000c1e1b00 */
[--C-:B01234-:R-:W-:Y:S02]  /*0720*/  SHF.R.U64 R14, R10, 0x2, R11.reuse ;  /* 0x000000020a0e7819 */ /* 0x11ffe4000000120b */
[----:B------:R-:W-:-:S05]  /*0730*/  SHF.R.U32.HI R15, RZ, 0x2, R11 ;  /* 0x00000002ff0f7819 */ /* 0x000fca000001160b */
[----:B------:R0:W-:Y:S02]  /*0740*/  STG.E.64 desc[UR4][R12.64+0x1800], R14 ;  /* 0x0018000e0c007986 */ /* 0x0001e4000c101b04 */
.L_x_222:
[----:B------:R-:W-:Y:S05]  /*0750*/  BSYNC.RECONVERGENT B0 ;  /* 0x0000000000007941 */ /* 0x000fea0003800200 */
.L_x_221:
[----:B------:R-:W-:Y:S05]  /*0760*/  @!P0 BRA `(.L_x_210) ;  /* 0x0000000000ec8947 */ /* 0x000fea0003800000 */
[----:B------:R-:W-:-:S07]  /*0770*/  IMAD.MOV.U32 R0, RZ, RZ, 0x8 ;  /* 0x00000008ff007424 */ /* 0x000fce00078e00ff */
.L_x_225:
[----:B------:R-:W-:-:S05]  /*0780*/  IMAD R9, R0, 0x80, R7 ;  /* 0x0000008000097824 */ /* 0x000fca00078e0207 */
[----:B------:R-:W-:-:S13]  /*0790*/  ISETP.GE.AND P0, PT, R9, R6, PT ;  /* 0x000000060900720c */ /* 0x000fda0003f06270 */
[----:B01234-:R-:W-:-:S06]  /*07a0*/  @!P0 IMAD.WIDE.U32 R14, R9, 0x8, R2 ;  /* 0x00000008090e8825 */ /* 0x01ffcc00078e0002 */
        /* <DEDUP_REMOVED lines=9> */
[----:B------:R-:W-:-:S05]  /*0840*/  VIADD R17, R9, 0x100 ;  /* 0x0000010009117836 */ /* 0x000fca0000000000 */
[----:B------:R-:W-:Y:S02]  /*0850*/  ISETP.GE.AND P0, PT, R17, R6, PT ;  /* 0x000000061100720c */ /* 0x000fe40003f06270 */
[--C-:B--2---:R-:W-:Y:S02]  /*0860*/  @!P1 SHF.R.U64 R22, R10, 0x2, R11.reuse ;  /* 0x000000020a169819 */ /* 0x104fe4000000120b */
[----:B------:R-:W-:Y:S01]  /*0870*/  @!P1 SHF.R.U32.HI R23, RZ, 0x2, R11 ;  /* 0x00000002ff179819 */ /* 0x000fe2000001160b */
[----:B------:R-:W-:-:S05]  /*0880*/  IMAD.WIDE R10, R25, 0x8, R4 ;  /* 0x00000008190a7825 */ /* 0x000fca00078e0204 */
[----:B------:R1:W-:Y:S04]  /*0890*/  @!P1 STG.E.64 desc[UR4][R10.64], R22 ;  /* 0x000000160a009986 */ /* 0x0003e8000c101b04 */
[----:B------:R-:W0:Y:S01]  /*08a0*/  @!P0 LDG.E.64 R14, desc[UR4][R12.64+0x400] ;  /* 0x000400040c0e8981 */ /* 0x000e22000c1e1b00 */
[----:B------:R-:W-:-:S05]  /*08b0*/  VIADD R17, R9, 0x180 ;  /* 0x0000018009117836 */ /* 0x000fca0000000000 */
[----:B------:R-:W-:Y:S02]  /*08c0*/  ISETP.GE.AND P1, PT, R17, R6, PT ;  /* 0x000000061100720c */ /* 0x000fe40003f26270 */
[--C-:B0-----:R-:W-:Y:S02]  /*08d0*/  @!P0 SHF.R.U64 R18, R14, 0x2, R15.reuse ;  /* 0x000000020e128819 */ /* 0x101fe4000000120f */
[----:B------:R-:W-:-:S05]  /*08e0*/  @!P0 SHF.R.U32.HI R19, RZ, 0x2, R15 ;  /* 0x00000002ff138819 */ /* 0x000fca000001160f */
[----:B------:R0:W-:Y:S04]  /*08f0*/  @!P0 STG.E.64 desc[UR4][R10.64+0x400], R18 ;  /* 0x000400120a008986 */ /* 0x0001e8000c101b04 */
[----:B------:R-:W2:Y:S01]  /*0900*/  @!P1 LDG.E.64 R14, desc[UR4][R12.64+0x800] ;  /* 0x000800040c0e9981 */ /* 0x000ea2000c1e1b00 */
[----:B------:R-:W-:-:S05]  /*0910*/  VIADD R17, R9, 0x200 ;  /* 0x0000020009117836 */ /* 0x000fca0000000000 */
[----:B------:R-:W-:Y:S02]  /*0920*/  ISETP.GE.AND P0, PT, R17, R6, PT ;  /* 0x000000061100720c */ /* 0x000fe40003f06270 */
[--C-:B--2---:R-:W-:Y:S02]  /*0930*/  @!P1 SHF.R.U64 R20, R14, 0x2, R15.reuse ;  /* 0x000000020e149819 */ /* 0x104fe4000000120f */
[----:B------:R-:W-:-:S05]  /*0940*/  @!P1 SHF.R.U32.HI R21, RZ, 0x2, R15 ;  /* 0x00000002ff159819 */ /* 0x000fca000001160f */
[----:B------:R2:W-:Y:S04]  /*0950*/  @!P1 STG.E.64 desc[UR4][R10.64+0x800], R20 ;  /* 0x000800140a009986 */ /* 0x0005e8000c101b04 */
[----:B------:R-:W1:Y:S01]  /*0960*/  @!P0 LDG.E.64 R14, desc[UR4][R12.64+0xc00] ;  /* 0x000c00040c0e8981 */ /* 0x000e62000c1e1b00 */
[----:B------:R-:W-:-:S05]  /*0970*/  VIADD R17, R9, 0x280 ;  /* 0x0000028009117836 */ /* 0x000fca0000000000 */
[----:B------:R-:W-:Y:S02]  /*0980*/  ISETP.GE.AND P1, PT, R17, R6, PT ;  /* 0x000000061100720c */ /* 0x000fe40003f26270 */
[--C-:B-1----:R-:W-:Y:S02]  /*0990*/  @!P0 SHF.R.U64 R22, R14, 0x2, R15.reuse ;  /* 0x000000020e168819 */ /* 0x102fe4000000120f */
[----:B------:R-:W-:-:S05]  /*09a0*/  @!P0 SHF.R.U32.HI R23, RZ, 0x2, R15 ;  /* 0x00000002ff178819 */ /* 0x000fca000001160f */
[----:B------:R2:W-:Y:S04]  /*09b0*/  @!P0 STG.E.64 desc[UR4][R10.64+0xc00], R22 ;  /* 0x000c00160a008986 */ /* 0x0005e8000c101b04 */
[----:B------:R-:W0:Y:S01]  /*09c0*/  @!P1 LDG.E.64 R14, desc[UR4][R12.64+0x1000] ;  /* 0x001000040c0e9981 */ /* 0x000e22000c1e1b00 */
[----:B------:R-:W-:-:S05]  /*09d0*/  VIADD R17, R9, 0x300 ;  /* 0x0000030009117836 */ /* 0x000fca0000000000 */
[----:B------:R-:W-:Y:S02]  /*09e0*/  ISETP.GE.AND P0, PT, R17, R6, PT ;  /* 0x000000061100720c */ /* 0x000fe40003f06270 */
[--C-:B0-----:R-:W-:Y:S02]  /*09f0*/  @!P1 SHF.R.U64 R18, R14, 0x2, R15.reuse ;  /* 0x000000020e129819 */ /* 0x101fe4000000120f */
[----:B------:R-:W-:-:S05]  /*0a00*/  @!P1 SHF.R.U32.HI R19, RZ, 0x2, R15 ;  /* 0x00000002ff139819 */ /* 0x000fca000001160f */
[----:B------:R2:W-:Y:S04]  /*0a10*/  @!P1 STG.E.64 desc[UR4][R10.64+0x1000], R18 ;  /* 0x001000120a009986 */ /* 0x0005e8000c101b04 */
[----:B------:R-:W3:Y:S01]  /*0a20*/  @!P0 LDG.E.64 R14, desc[UR4][R12.64+0x1400] ;  /* 0x001400040c0e8981 */ /* 0x000ee2000c1e1b00 */
[----:B------:R-:W-:Y:S01]  /*0a30*/  VIADD R9, R9, 0x380 ;  /* 0x0000038009097836 */ /* 0x000fe20000000000 */
[----:B------:R-:W-:Y:S01]  /*0a40*/  BSSY.RECONVERGENT B0, `(.L_x_223) ;  /* 0x000000c000007945 */ /* 0x000fe20003800200 */
[----:B------:R-:W-:-:S05]  /*0a50*/  VIADD R0, R0, 0x8 ;  /* 0x0000000800007836 */ /* 0x000fca0000000000 */
[----:B------:R-:W-:Y:S02]  /*0a60*/  ISETP.NE.AND P1, PT, R0, R8, PT ;  /* 0x000000080000720c */ /* 0x000fe40003f25270 */
[--C-:B---3--:R-:W-:Y:S02]  /*0a70*/  @!P0 SHF.R.U64 R14, R14, 0x2, R15.reuse ;  /* 0x000000020e0e8819 */ /* 0x108fe4000000120f */
[----:B------:R-:W-:-:S05]  /*0a80*/  @!P0 SHF.R.U32.HI R15, RZ, 0x2, R15 ;  /* 0x00000002ff0f8819 */ /* 0x000fca000001160f */
[----:B------:R2:W-:Y:S01]  /*0a90*/  @!P0 STG.E.64 desc[UR4][R10.64+0x1400], R14 ;  /* 0x0014000e0a008986 */ /* 0x0005e2000c101b04 */
[----:B------:R-:W-:-:S13]  /*0aa0*/  ISETP.GE.AND P0, PT, R9, R6, PT ;  /* 0x000000060900720c */ /* 0x000fda0003f06270 */
[----:B--2---:R-:W-:Y:S05]  /*0ab0*/  @P0 BRA `(.L_x_224) ;  /* 0x0000000000100947 */ /* 0x004fea0003800000 */
[----:B------:R-:W2:Y:S02]  /*0ac0*/  LDG.E.64 R12, desc[UR4][R12.64+0x1800] ;  /* 0x001800040c0c7981 */ /* 0x000ea4000c1e1b00 */
[--C-:B--2---:R-:W-:Y:S02]  /*0ad0*/  SHF.R.U64 R14, R12, 0x2, R13.reuse ;  /* 0x000000020c0e7819 */ /* 0x104fe4000000120d */
[----:B------:R-:W-:-:S05]  /*0ae0*/  SHF.R.U32.HI R15, RZ, 0x2, R13 ;  /* 0x00000002ff0f7819 */ /* 0x000fca000001160d */
[----:B------:R0:W-:Y:S02]  /*0af0*/  STG.E.64 desc[UR4][R10.64+0x1800], R14 ;  /* 0x0018000e0a007986 */ /* 0x0001e4000c101b04 */
.L_x_224:
[----:B------:R-:W-:Y:S05]  /*0b00*/  BSYNC.RECONVERGENT B0 ;  /* 0x0000000000007941 */ /* 0x000fea0003800200 */
.L_x_223:
[----:B------:R-:W-:Y:S05]  /*0b10*/  @P1 BRA `(.L_x_225) ;  /* 0xfffffffc00181947 */ /* 0x000fea000383ffff */
.L_x_210:
[----:B------:R-:W-:-:S13]  /*0b20*/  ISETP.NE.AND P0, PT, R16, RZ, PT ;  /* 0x000000ff1000720c */ /* 0x000fda0003f05270 */
[----:B------:R-:W-:Y:S05]  /*0b30*/  @!P0 EXIT ;  /* 0x000000000000894d */ /* 0x000fea0003800000 */
[----:B------:R-:W5:Y:S01]  /*0b40*/  LDC R0, c[0x0][0x388] ;  /* 0x0000e200ff007b82 */ /* 0x000f620000000800 */
[----:B------:R-:W-:Y:S02]  /*0b50*/  ISETP.GE.U32.AND P0, PT, R16, 0x4, PT ;  /* 0x000000041000780c */ /* 0x000fe40003f06070 */
[----:B-----5:R-:W-:-:S04]  /*0b60*/  LOP3.LUT R18, R0, 0x3, RZ, 0xc0, !PT ;  /* 0x0000000300127812 */ /* 0x020fc800078ec0ff */
[----:B------:R-:W-:-:S07]  /*0b70*/  ISETP.NE.AND P2, PT, R18, RZ, PT ;  /* 0x000000ff1200720c */ /* 0x000fce0003f45270 */
[----:B------:R-:W-:Y:S06]  /*0b80*/  @!P0 BRA `(.L_x_226) ;  /* 0x0000000000848947 */ /* 0x000fec0003800000 */
[----:B------:R-:W-:-:S05]  /*0b90*/  IMAD R9, R8, 0x80, R7 ;  /* 0x0000008008097824 */ /* 0x000fca00078e0207 */
[----:B------:R-:W-:-:S13]  /*0ba0*/  ISETP.GE.AND P0, PT, R9, R6, PT ;  /* 0x000000060900720c */ /* 0x000fda0003f06270 */
[----:B0-----:R-:W-:-:S06]  /*0bb0*/  @!P0 IMAD.WIDE R10, R9, 0x8, R2 ;  /* 0x00000008090a8825 */ /* 0x001fcc00078e0202 */
[----:B------:R-:W5:Y:S01]  /*0bc0*/  @!P0 LDG.E.64 R10, desc[UR4][R10.64] ;  /* 0x000000040a0a8981 */ /* 0x000f62000c1e1b00 */
[C---:B------:R-:W-:Y:S02]  /*0bd0*/  VIADD R17, R9.reuse, 0x80 ;  /* 0x0000008009117836 */ /* 0x040fe40000000000 */
[----:B-1234-:R-:W-:-:S03]  /*0be0*/  @!P0 IMAD.WIDE R12, R9, 0x8, R4 ;  /* 0x00000008090c8825 */ /* 0x01efc600078e0204 */
[----:B------:R-:W-:-:S13]  /*0bf0*/  ISETP.GE.AND P1, PT, R17, R6, PT ;  /* 0x000000061100720c */ /* 0x000fda0003f26270 */
[----:B------:R-:W-:Y:S01]  /*0c00*/  @!P1 IMAD.WIDE R14, R17, 0x8, R2 ;  /* 0x00000008110e9825 */ /* 0x000fe200078e0202 */
[--C-:B-----5:R-:W-:Y:S02]  /*0c10*/  @!P0 SHF.R.U64 R20, R10, 0x2, R11.reuse ;  /* 0x000000020a148819 */ /* 0x120fe4000000120b */
[----:B------:R-:W-:-:S05]  /*0c20*/  @!P0 SHF.R.U32.HI R21, RZ, 0x2, R11 ;  /* 0x00000002ff158819 */ /* 0x000fca000001160b */
[----:B------:R0:W-:Y:S04]  /*0c30*/  @!P0 STG.E.64 desc[UR4][R12.64], R20 ;  /* 0x000000140c008986 */ /* 0x0001e8000c101b04 */
[----:B------:R-:W2:Y:S01]  /*0c40*/  @!P1 LDG.E.64 R14, desc[UR4][R14.64] ;  /* 0x000000040e0e9981 */ /* 0x000ea2000c1e1b00 */
[----:B------:R-:W-:Y:S02]  /*0c50*/  VIADD R19, R9, 0x100 ;  /* 0x0000010009137836 */ /* 0x000fe40000000000 */
[----:B------:R-:W-:-:S03]  /*0c60*/  @!P1 IMAD.WIDE R10, R17, 0x8, R4 ;  /* 0x00000008110a9825 */ /* 0x000fc600078e0204 */
[----:B------:R-:W-:-:S13]  /*0c70*/  ISETP.GE.AND P0, PT, R19, R6, PT ;  /* 0x000000061300720c */ /* 0x000fda0003f06270 */
[----:B------:R-:W-:Y:S01]  /*0c80*/  @!P0 IMAD.WIDE R16, R19, 0x8, R2 ;  /* 0x0000000813108825 */ /* 0x000fe200078e0202 */
[--C-:B--2---:R-:W-:Y:S02]  /*0c90*/  @!P1 SHF.R.U64 R22, R14, 0x2, R15.reuse ;  /* 0x000000020e169819 */ /* 0x104fe4000000120f */
[----:B------:R-:W-:-:S05]  /*0ca0*/  @!P1 SHF.R.U32.HI R23, RZ, 0x2, R15 ;  /* 0x00000002ff179819 */ /* 0x000fca000001160f */
[----:B------:R1:W-:Y:S04]  /*0cb0*/  @!P1 STG.E.64 desc[UR4][R10.64], R22 ;  /* 0x000000160a009986 */ /* 0x0003e8000c101b04 */
[----:B------:R-:W2:Y:S01]  /*0cc0*/  @!P0 LDG.E.64 R16, desc[UR4][R16.64] ;  /* 0x0000000410108981 */ /* 0x000ea2000c1e1b00 */
[----:B------:R-:W-:Y:S02]  /*0cd0*/  VIADD R9, R9, 0x180 ;  /* 0x0000018009097836 */ /* 0x000fe40000000000 */
[----:B0-----:R-:W-:-:S03]  /*0ce0*/  @!P0 IMAD.WIDE R12, R19, 0x8, R4 ;  /* 0x00000008130c8825 */ /* 0x001fc600078e0204 */
[----:B------:R-:W-:-:S13]  /*0cf0*/  ISETP.GE.AND P1, PT, R9, R6, PT ;  /* 0x000000060900720c */ /* 0x000fda0003f26270 */
[----:B------:R-:W-:Y:S01]  /*0d00*/  @!P1 IMAD.WIDE R14, R9, 0x8, R2 ;  /* 0x00000008090e9825 */ /* 0x000fe200078e0202 */
[--C-:B--2---:R-:W-:Y:S02]  /*0d10*/  @!P0 SHF.R.U64 R20, R16, 0x2, R17.reuse ;  /* 0x0000000210148819 */ /* 0x104fe40000001211 */
[----:B------:R-:W-:-:S05]  /*0d20*/  @!P0 SHF.R.U32.HI R21, RZ, 0x2, R17 ;  /* 0x00000002ff158819 */ /* 0x000fca0000011611 */
[----:B------:R0:W-:Y:S04]  /*0d30*/  @!P0 STG.E.64 desc[UR4][R12.64], R20 ;  /* 0x000000140c008986 */ /* 0x0001e8000c101b04 */
[----:B------:R-:W2:Y:S01]  /*0d40*/  @!P1 LDG.E.64 R14, desc[UR4][R14.64] ;  /* 0x000000040e0e9981 */ /* 0x000ea2000c1e1b00 */
[----:B-1----:R-:W-:-:S04]  /*0d50*/  @!P1 IMAD.WIDE R10, R9, 0x8, R4 ;  /* 0x00000008090a9825 */ /* 0x002fc800078e0204 */
[----:B------:R-:W-:Y:S01]  /*0d60*/  VIADD R8, R8, 0x4 ;  /* 0x0000000408087836 */ /* 0x000fe20000000000 */
[--C-:B--2---:R-:W-:Y:S02]  /*0d70*/  @!P1 SHF.R.U64 R24, R14, 0x2, R15.reuse ;  /* 0x000000020e189819 */ /* 0x104fe4000000120f */
[----:B------:R-:W-:-:S05]  /*0d80*/  @!P1 SHF.R.U32.HI R25, RZ, 0x2, R15 ;  /* 0x00000002ff199819 */ /* 0x000fca000001160f */
[----:B------:R0:W-:Y:S02]  /*0d90*/  @!P1 STG.E.64 desc[UR4][R10.64], R24 ;  /* 0x000000180a009986 */ /* 0x0001e4000c101b04 */
.L_x_226:
[----:B------:R-:W-:Y:S05]  /*0da0*/  @!P2 EXIT ;  /* 0x000000000000a94d */ /* 0x000fea0003800000 */
[----:B------:R-:W-:Y:S02]  /*0db0*/  ISETP.NE.AND P0, PT, R18, 0x1, PT ;  /* 0x000000011200780c */ /* 0x000fe40003f05270 */
[----:B------:R-:W-:-:S04]  /*0dc0*/  LOP3.LUT R0, R0, 0x1, RZ, 0xc0, !PT ;  /* 0x0000000100007812 */ /* 0x000fc800078ec0ff */
[----:B------:R-:W-:-:S07]  /*0dd0*/  ISETP.NE.U32.AND P2, PT, R0, 0x1, PT ;  /* 0x000000010000780c */ /* 0x000fce0003f45070 */
[----:B------:R-:W-:Y:S06]  /*0de0*/  @!P0 BRA `(.L_x_227) ;  /* 0x0000000000448947 */ /* 0x000fec0003800000 */
[----:B01234-:R-:W-:-:S05]  /*0df0*/  IMAD R13, R8, 0x80, R7 ;  /* 0x00000080080d7824 */ /* 0x01ffca00078e0207 */
[----:B------:R-:W-:-:S13]  /*0e00*/  ISETP.GE.AND P0, PT, R13, R6, PT ;  /* 0x000000060d00720c */ /* 0x000fda0003f06270 */
[----:B------:R-:W-:-:S06]  /*0e10*/  @!P0 IMAD.WIDE R10, R13, 0x8, R2 ;  /* 0x000000080d0a8825 */ /* 0x000fcc00078e0202 */
[----:B------:R-:W2:Y:S01]  /*0e20*/  @!P0 LDG.E.64 R10, desc[UR4][R10.64] ;  /* 0x000000040a0a8981 */ /* 0x000ea2000c1e1b00 */
[C---:B------:R-:W-:Y:S02]  /*0e30*/  VIADD R9, R13.reuse, 0x80 ;  /* 0x000000800d097836 */ /* 0x040fe40000000000 */
[----:B------:R-:W-:-:S03]  /*0e40*/  @!P0 IMAD.WIDE R12, R13, 0x8, R4 ;  /* 0x000000080d0c8825 */ /* 0x000fc600078e0204 */
[----:B------:R-:W-:-:S13]  /*0e50*/  ISETP.GE.AND P1, PT, R9, R6, PT ;  /* 0x000000060900720c */ /* 0x000fda0003f26270 */
[----:B------:R-:W-:Y:S01]  /*0e60*/  @!P1 IMAD.WIDE R14, R9, 0x8, R2 ;  /* 0x00000008090e9825 */ /* 0x000fe200078e0202 */
[--C-:B--2---:R-:W-:Y:S02]  /*0e70*/  @!P0 SHF.R.U64 R16, R10, 0x2, R11.reuse ;  /* 0x000000020a108819 */ /* 0x104fe4000000120b */
[----:B------:R-:W-:-:S05]  /*0e80*/  @!P0 SHF.R.U32.HI R17, RZ, 0x2, R11 ;  /* 0x00000002ff118819 */ /* 0x000fca000001160b */
[----:B------:R0:W-:Y:S04]  /*0e90*/  @!P0 STG.E.64 desc[UR4][R12.64], R16 ;  /* 0x000000100c008986 */ /* 0x0001e8000c101b04 */
[----:B------:R-:W2:Y:S01]  /*0ea0*/  @!P1 LDG.E.64 R14, desc[UR4][R14.64] ;  /* 0x000000040e0e9981 */ /* 0x000ea2000c1e1b00 */
[----:B------:R-:W-:-:S04]  /*0eb0*/  @!P1 IMAD.WIDE R10, R9, 0x8, R4 ;  /* 0x00000008090a9825 */ /* 0x000fc800078e0204 */
[----:B------:R-:W-:Y:S01]  /*0ec0*/  VIADD R8, R8, 0x2 ;  /* 0x0000000208087836 */ /* 0x000fe20000000000 */
[--C-:B--2---:R-:W-:Y:S02]  /*0ed0*/  @!P1 SHF.R.U64 R18, R14, 0x2, R15.reuse ;  /* 0x000000020e129819 */ /* 0x104fe4000000120f */
[----:B------:R-:W-:-:S05]  /*0ee0*/  @!P1 SHF.R.U32.HI R19, RZ, 0x2, R15 ;  /* 0x00000002ff139819 */ /* 0x000fca000001160f */
[----:B------:R0:W-:Y:S02]  /*0ef0*/  @!P1 STG.E.64 desc[UR4][R10.64], R18 ;  /* 0x000000120a009986 */ /* 0x0001e4000c101b04 */
.L_x_227:
[----:B------:R-:W-:Y:S05]  /*0f00*/  @P2 EXIT ;  /* 0x000000000000294d */ /* 0x000fea0003800000 */
[----:B------:R-:W-:-:S05]  /*0f10*/  IMAD R9, R8, 0x80, R7 ;  /* 0x0000008008097824 */ /* 0x000fca00078e0207 */
[----:B------:R-:W-:-:S13]  /*0f20*/  ISETP.GE.AND P0, PT, R9, R6, PT ;  /* 0x000000060900720c */ /* 0x000fda0003f06270 */
[----:B------:R-:W-:Y:S05]  /*0f30*/  @P0 EXIT ;  /* 0x000000000000094d */ /* 0x000fea0003800000 */
[----:B------:R-:W-:-:S06]  /*0f40*/  IMAD.WIDE R2, R9, 0x8, R2 ;  /* 0x0000000809027825 */ /* 0x000fcc00078e0202 */
[----:B------:R-:W5:Y:S01]  /*0f50*/  LDG.E.64 R2, desc[UR4][R2.64] ;  /* 0x0000000402027981 */ /* 0x000f62000c1e1b00 */
[----:B------:R-:W-:Y:S01]  /*0f60*/  IMAD.WIDE R4, R9, 0x8, R4 ;  /* 0x0000000809047825 */ /* 0x000fe200078e0204 */
[--C-:B-----5:R-:W-:Y:S02]  /*0f70*/  SHF.R.U64 R6, R2, 0x2, R3.reuse ;  /* 0x0000000202067819 */ /* 0x120fe40000001203 */
[----:B------:R-:W-:-:S05]  /*0f80*/  SHF.R.U32.HI R7, RZ, 0x2, R3 ;  /* 0x00000002ff077819 */ /* 0x000fca0000011603 */
[----:B------:R-:W-:Y:S01]  /*0f90*/  STG.E.64 desc[UR4][R4.64], R6 ;  /* 0x0000000604007986 */ /* 0x000fe2000c101b04 */
[----:B------:R-:W-:Y:S05]  /*0fa0*/  EXIT ;  /* 0x000000000000794d */ /* 0x000fea0003800000 */
.L_x_209:
[----:B------:R-:W-:-:S13]  /*0fb0*/  ISETP.GE.AND P0, PT, R0, 0x1, PT ;  /* 0x000000010000780c */ /* 0x000fda0003f06270 */
[----:B------:R-:W-:Y:S05]  /*0fc0*/  @!P0 EXIT ;  /* 0x000000000000894d */ /* 0x000fea0003800000 */
[C---:B------:R-:W-:Y:S01]  /*0fd0*/  ISETP.GE.U32.AND P1, PT, R0.reuse, 0x10, PT ;  /* 0x000000100000780c */ /* 0x040fe20003f26070 */
[----:B------:R-:W-:Y:S01]  /*0fe0*/  IMAD.MOV.U32 R6, RZ, RZ, RZ ;  /* 0x000000ffff067224 */ /* 0x000fe200078e00ff */
[----:B------:R-:W-:-:S04]  /*0ff0*/  LOP3.LUT R22, R0, 0xf, RZ, 0xc0, !PT ;  /* 0x0000000f00167812 */ /* 0x000fc800078ec0ff */
[----:B------:R-:W-:-:S07]  /*1000*/  ISETP.NE.AND P0, PT, R22, RZ, PT ;  /* 0x000000ff1600720c */ /* 0x000fce0003f05270 */
[----:B------:R-:W-:Y:S06]  /*1010*/  @!P1 BRA `(.L_x_228) ;  /* 0x0000000400589947 */ /* 0x000fec0003800000 */
[----:B------:R-:W-:Y:S01]  /*1020*/  IMAD.WIDE.U32 R14, R7, 0x8, RZ ;  /* 0x00000008070e7825 */ /* 0x000fe200078e00ff */
[----:B------:R-:W-:-:S03]  /*1030*/  LOP3.LUT R6, R0, 0x7ffffff0, RZ, 0xc0, !PT ;  /* 0x7ffffff000067812 */ /* 0x000fc600078ec0ff */
[----:B------:R-:W-:Y:S01]  /*1040*/  VIADD R12, R7, 0x480 ;  /* 0x00000480070c7836 */ /* 0x000fe20000000000 */
[----:B------:R-:W-:Y:S01]  /*1050*/  LOP3.LUT R13, R14, 0x2000, RZ, 0xfc, !PT ;  /* 0x000020000e0d7812 */ /* 0x000fe200078efcff */
[----:B------:R-:W-:-:S07]  /*1060*/  IMAD.MOV R14, RZ, RZ, -R6 ;  /* 0x000000ffff0e7224 */ /* 0x000fce00078e0a06 */
.L_x_229:
[----:B0-----:R-:W-:-:S05]  /*1070*/  IADD3 R16, P1, PT, R13, R2, RZ ;  /* 0x000000020d107210 */ /* 0x001fca0007f3e0ff */
[----:B------:R-:W-:-:S05]  /*1080*/  IMAD.X R17, R15, 0x1, R3, P1 ;  /* 0x000000010f117824 */ /* 0x000fca00008e0603 */
[----:B------:R-:W2:Y:S01]  /*1090*/  LDG.E.64 R10, desc[UR4][R16.64+-0x2000] ;  /* 0xffe00004100a7981 */ /* 0x000ea2000c1e1b00 */
[----:B------:R-:W-:-:S05]  /*10a0*/  IADD3 R8, P1, PT, R13, R4, RZ ;  /* 0x000000040d087210 */ /* 0x000fca0007f3e0ff */
[----:B------:R-:W-:Y:S01]  /*10b0*/  IMAD.X R9, R15, 0x1, R5, P1 ;  /* 0x000000010f097824 */ /* 0x000fe200008e0605 */
[--C-:B--2---:R-:W-:Y:S02]  /*10c0*/  SHF.R.U64 R18, R10, 0x2, R11.reuse ;  /* 0x000000020a127819 */ /* 0x104fe4000000120b */
[----:B------:R-:W-:-:S05]  /*10d0*/  SHF.R.U32.HI R19, RZ, 0x2, R11 ;  /* 0x00000002ff137819 */ /* 0x000fca000001160b */
[----:B------:R0:W-:Y:S04]  /*10e0*/  STG.E.64 desc[UR4][R8.64+-0x2000], R18 ;  /* 0xffe0001208007986 */ /* 0x0001e8000c101b04 */
[----:B------:R-:W2:Y:S02]  /*10f0*/  LDG.E.64 R10, desc[UR4][R16.64+-0x1c00] ;  /* 0xffe40004100a7981 */ /* 0x000ea4000c1e1b00 */
[--C-:B--2---:R-:W-:Y:S02]  /*1100*/  SHF.R.U64 R20, R10, 0x2, R11.reuse ;  /* 0x000000020a147819 */ /* 0x104fe4000000120b */
[----:B------:R-:W-:-:S05]  /*1110*/  SHF.R.U32.HI R21, RZ, 0x2, R11 ;  /* 0x00000002ff157819 */ /* 0x000fca000001160b */
[----:B------:R-:W-:Y:S04]  /*1120*/  STG.E.64 desc[UR4][R8.64+-0x1c00], R20 ;  /* 0xffe4001408007986 */ /* 0x000fe8000c101b04 */
[----:B------:R-:W2:Y:S02]  /*1130*/  LDG.E.64 R10, desc[UR4][R16.64+-0x1800] ;  /* 0xffe80004100a7981 */ /* 0x000ea4000c1e1b00 */
[--C-:B--2---:R-:W-:Y:S02]  /*1140*/  SHF.R.U64 R24, R10, 0x2, R11.reuse ;  /* 0x000000020a187819 */ /* 0x104fe4000000120b */
[----:B------:R-:W-:-:S05]  /*1150*/  SHF.R.U32.HI R25, RZ, 0x2, R11 ;  /* 0x00000002ff197819 */ /* 0x000fca000001160b */
[----:B------:R1:W-:Y:S04]  /*1160*/  STG.E.64 desc[UR4][R8.64+-0x1800], R24 ;  /* 0xffe8001808007986 */ /* 0x0003e8000c101b04 */
[----:B------:R-:W2:Y:S02]  /*1170*/  LDG.E.64 R10, desc[UR4][R16.64+-0x1400] ;  /* 0xffec0004100a7981 */ /* 0x000ea4000c1e1b00 */
[--C-:B--2---:R-:W-:Y:S02]  /*1180*/  SHF.R.U64 R26, R10, 0x2, R11.reuse ;  /* 0x000000020a1a7819 */ /* 0x104fe4000000120b */
[----:B------:R-:W-:-:S05]  /*1190*/  SHF.R.U32.HI R27, RZ, 0x2, R11 ;  /* 0x00000002ff1b7819 */ /* 0x000fca000001160b */
[----:B------:R-:W-:Y:S04]  /*11a0*/  STG.E.64 desc[UR4][R8.64+-0x1400], R26 ;  /* 0xffec001a08007986 */ /* 0x000fe8000c101b04 */
[----:B------:R-:W0:Y:S02]  /*11b0*/  LDG.E.64 R10, desc[UR4][R16.64+-0x1000] ;  /* 0xfff00004100a7981 */ /* 0x000e24000c1e1b00 */
[--C-:B0-----:R-:W-:Y:S02]  /*11c0*/  SHF.R.U64 R18, R10, 0x2, R11.reuse ;  /* 0x000000020a127819 */ /* 0x101fe4000000120b */
[----:B------:R-:W-:-:S05]  /*11d0*/  SHF.R.U32.HI R19, RZ, 0x2, R11 ;  /* 0x00000002ff137819 */ /* 0x000fca000001160b */
[----:B------:R0:W-:Y:S04]  /*11e0*/  STG.E.64 desc[UR4][R8.64+-0x1000], R18 ;  /* 0xfff0001208007986 */ /* 0x0001e8000c101b04 */
[----:B------:R-:W2:Y:S02]  /*11f0*/  LDG.E.64 R10, desc[UR4][R16.64+-0xc00] ;  /* 0xfff40004100a7981 */ /* 0x000ea4000c1e1b00 */
[--C-:B--2---:R-:W-:Y:S02]  /*1200*/  SHF.R.U64 R28, R10, 0x2, R11.reuse ;  /* 0x000000020a1c7819 */ /* 0x104fe4000000120b */
[----:B------:R-:W-:-:S05]  /*1210*/  SHF.R.U32.HI R29, RZ, 0x2, R11 ;  /* 0x00000002ff1d7819 */ /* 0x000fca000001160b */
[----:B------:R2:W-:Y:S04]  /*1220*/  STG.E.64 desc[UR4][R8.64+-0xc00], R28 ;  /* 0xfff4001c08007986 */ /* 0x0005e8000c101b04 */
[----:B------:R-:W1:Y:S02]  /*1230*/  LDG.E.64 R10, desc[UR4][R16.64+-0x800] ;  /* 0xfff80004100a7981 */ /* 0x000e64000c1e1b00 */
[--C-:B-1----:R-:W-:Y:S02]  /*1240*/  SHF.R.U64 R24, R10, 0x2, R11.reuse ;  /* 0x000000020a187819 */ /* 0x102fe4000000120b */
[----:B------:R-:W-:-:S05]  /*1250*/  SHF.R.U32.HI R25, RZ, 0x2, R11 ;  /* 0x00000002ff197819 */ /* 0x000fca000001160b */
[----:B------:R-:W-:Y:S04]  /*1260*/  STG.E.64 desc[UR4][R8.64+-0x800], R24 ;  /* 0xfff8001808007986 */ /* 0x000fe8000c101b04 */
[----:B------:R-:W3:Y:S01]  /*1270*/  LDG.E.64 R10, desc[UR4][R16.64+-0x400] ;  /* 0xfffc0004100a7981 */ /* 0x000ee2000c1e1b00 */
[----:B0-----:R-:W-:Y:S02]  /*1280*/  IMAD.MOV.U32 R18, RZ, RZ, 0xc00 ;  /* 0x00000c00ff127424 */ /* 0x001fe400078e00ff */
[----:B------:R-:W-:Y:S01]  /*1290*/  IMAD.MOV.U32 R19, RZ, RZ, 0x0 ;  /* 0x00000000ff137424 */ /* 0x000fe200078e00ff */
[--C-:B---3--:R-:W-:Y:S02]  /*12a0*/  SHF.R.U64 R26, R10, 0x2, R11.reuse ;  /* 0x000000020a1a7819 */ /* 0x108fe4000000120b */
[----:B------:R-:W-:-:S05]  /*12b0*/  SHF.R.U32.HI R27, RZ, 0x2, R11 ;  /* 0x00000002ff1b7819 */ /* 0x000fca000001160b */
[----:B------:R-:W-:Y:S04]  /*12c0*/  STG.E.64 desc[UR4][R8.64+-0x400], R26 ;  /* 0xfffc001a08007986 */ /* 0x000fe8000c101b04 */
[----:B------:R-:W2:Y:S01]  /*12d0*/  LDG.E.64 R20, desc[UR4][R16.64] ;  /* 0x0000000410147981 */ /* 0x000ea2000c1e1b00 */
[----:B------:R-:W-:-:S03]  /*12e0*/  IMAD.WIDE R18, R12, 0x8, R18 ;  /* 0x000000080c127825 */ /* 0x000fc600078e0212 */
[----:B------:R-:W-:-:S05]  /*12f0*/  IADD3 R10, P1, PT, R18, R2, RZ ;  /* 0x00000002120a7210 */ /* 0x000fca0007f3e0ff */
[----:B------:R-:W-:Y:S01]  /*1300*/  IMAD.X R11, R19, 0x1, R3, P1 ;  /* 0x00000001130b7824 */ /* 0x000fe200008e0603 */
[--C-:B--2---:R-:W-:Y:S02]  /*1310*/  SHF.R.U64 R28, R20, 0x2, R21.reuse ;  /* 0x00000002141c7819 */ /* 0x104fe40000001215 */
[----:B------:R-:W-:-:S05]  /*1320*/  SHF.R.U32.HI R29, RZ, 0x2, R21 ;  /* 0x00000002ff1d7819 */ /* 0x000fca0000011615 */
[----:B------:R0:W-:Y:S04]  /*1330*/  STG.E.64 desc[UR4][R8.64], R28 ;  /* 0x0000001c08007986 */ /* 0x0001e8000c101b04 */
        /* <DEDUP_REMOVED lines=9> */
[----:B------:R2:W-:Y:S04]  /*13d0*/  STG.E.64 desc[UR4][R18.64+-0x800], R16 ;  /* 0xfff8001012007986 */ /* 0x0005e8000c101b04 */
[----:B0-----:R-:W3:Y:S02]  /*13e0*/  LDG.E.64 R8, desc[UR4][R10.64+-0x400] ;  /* 0xfffc00040a087981 */ /* 0x001ee4000c1e1b00 */
[--C-:B---3--:R-:W-:Y:S02]  /*13f0*/  SHF.R.U64 R24, R8, 0x2, R9.reuse ;  /* 0x0000000208187819 */ /* 0x108fe40000001209 */
[----:B------:R-:W-:-:S05]  /*1400*/  SHF.R.U32.HI R25, RZ, 0x2, R9 ;  /* 0x00000002ff197819 */ /* 0x000fca0000011609 */
[----:B------:R0:W-:Y:S04]  /*1410*/  STG.E.64 desc[UR4][R18.64+-0x400], R24 ;  /* 0xfffc001812007986 */ /* 0x0001e8000c101b04 */
[----:B------:R-:W3:Y:S02]  /*1420*/  LDG.E.64 R8, desc[UR4][R10.64] ;  /* 0x000000040a087981 */ /* 0x000ee4000c1e1b00 */
[--C-:B---3--:R-:W-:Y:S02]  /*1430*/  SHF.R.U64 R26, R8, 0x2, R9.reuse ;  /* 0x00000002081a7819 */ /* 0x108fe40000001209 */
[----:B------:R-:W-:-:S05]  /*1440*/  SHF.R.U32.HI R27, RZ, 0x2, R9 ;  /* 0x00000002ff1b7819 */ /* 0x000fca0000011609 */
[----:B------:R0:W-:Y:S04]  /*1450*/  STG.E.64 desc[UR4][R18.64], R26 ;  /* 0x0000001a12007986 */ /* 0x0001e8000c101b04 */
[----:B------:R-:W1:Y:S02]  /*1460*/  LDG.E.64 R8, desc[UR4][R10.64+0x400] ;  /* 0x000400040a087981 */ /* 0x000e64000c1e1b00 */
[--C-:B-1----:R-:W-:Y:S02]  /*1470*/  SHF.R.U64 R20, R8, 0x2, R9.reuse ;  /* 0x0000000208147819 */ /* 0x102fe40000001209 */
[----:B------:R-:W-:-:S05]  /*1480*/  SHF.R.U32.HI R21, RZ, 0x2, R9 ;  /* 0x00000002ff157819 */ /* 0x000fca0000011609 */
[----:B------:R0:W-:Y:S04]  /*1490*/  STG.E.64 desc[UR4][R18.64+0x400], R20 ;  /* 0x0004001412007986 */ /* 0x0001e8000c101b04 */
[----:B------:R-:W2:Y:S02]  /*14a0*/  LDG.E.64 R8, desc[UR4][R10.64+0x800] ;  /* 0x000800040a087981 */ /* 0x000ea4000c1e1b00 */
[--C-:B--2---:R-:W-:Y:S02]  /*14b0*/  SHF.R.U64 R16, R8, 0x2, R9.reuse ;  /* 0x0000000208107819 */ /* 0x104fe40000001209 */
[----:B------:R-:W-:-:S05]  /*14c0*/  SHF.R.U32.HI R17, RZ, 0x2, R9 ;  /* 0x00000002ff117819 */ /* 0x000fca0000011609 */
[----:B------:R0:W-:Y:S04]  /*14d0*/  STG.E.64 desc[UR4][R18.64+0x800], R16 ;  /* 0x0008001012007986 */ /* 0x0001e8000c101b04 */
[----:B------:R-:W2:Y:S01]  /*14e0*/  LDG.E.64 R8, desc[UR4][R10.64+0xc00] ;  /* 0x000c00040a087981 */ /* 0x000ea2000c1e1b00 */
[----:B------:R-:W-:Y:S01]  /*14f0*/  VIADD R14, R14, 0x10 ;  /* 0x000000100e0e7836 */ /* 0x000fe20000000000 */
[----:B------:R-:W-:Y:S01]  /*1500*/  IADD3 R13, P2, PT, R13, 0x4000, RZ ;  /* 0x000040000d0d7810 */ /* 0x000fe20007f5e0ff */
[----:B------:R-:W-:-:S03]  /*1510*/  VIADD R12, R12, 0x800 ;  /* 0x000008000c0c7836 */ /* 0x000fc60000000000 */
[----:B------:R-:W-:Y:S01]  /*1520*/  ISETP.NE.AND P1, PT, R14, RZ, PT ;  /* 0x000000ff0e00720c */ /* 0x000fe20003f25270 */
[----:B------:R-:W-:Y:S01]  /*1530*/  IMAD.X R15, RZ, RZ, R15, P2 ;  /* 0x000000ffff0f7224 */ /* 0x000fe200010e060f */
[--C-:B--2---:R-:W-:Y:S02]  /*1540*/  SHF.R.U64 R8, R8, 0x2, R9.reuse ;  /* 0x0000000208087819 */ /* 0x104fe40000001209 */
[----:B------:R-:W-:-:S05]  /*1550*/  SHF.R.U32.HI R9, RZ, 0x2, R9 ;  /* 0x00000002ff097819 */ /* 0x000fca0000011609 */
[----:B------:R0:W-:Y:S04]  /*1560*/  STG.E.64 desc[UR4][R18.64+0xc00], R8 ;  /* 0x000c000812007986 */ /* 0x0001e8000c101b04 */
[----:B------:R-:W-:Y:S05]  /*1570*/  @P1 BRA `(.L_x_229) ;  /* 0xfffffff800bc1947 */ /* 0x000fea000383ffff */
.L_x_228:
[----:B------:R-:W-:Y:S05]  /*1580*/  @!P0 EXIT ;  /* 0x000000000000894d */ /* 0x000fea0003800000 */
[----:B------:R-:W-:Y:S02]  /*1590*/  ISETP.GE.U32.AND P0, PT, R22, 0x8, PT ;  /* 0x000000081600780c */ /* 0x000fe40003f06070 */
[----:B------:R-:W-:-:S04]  /*15a0*/  LOP3.LUT R14, R0, 0x7, RZ, 0xc0, !PT ;  /* 0x00000007000e7812 */ /* 0x000fc800078ec0ff */
[----:B------:R-:W-:-:S07]  /*15b0*/  ISETP.NE.AND P1, PT, R14, RZ, PT ;  /* 0x000000ff0e00720c */ /* 0x000fce0003f25270 */
[----:B------:R-:W-:Y:S06]  /*15c0*/  @!P0 BRA `(.L_x_230) ;  /* 0x0000000000908947 */ /* 0x000fec0003800000 */
[----:B0-----:R-:W-:-:S04]  /*15d0*/  IMAD R9, R6, 0x80, R7 ;  /* 0x0000008006097824 */ /* 0x001fc800078e0207 */
[----:B------:R-:W-:-:S05]  /*15e0*/  IMAD.WIDE R10, R9, 0x8, R2 ;  /* 0x00000008090a7825 */ /* 0x000fca00078e0202 */
[----:B------:R-:W2:Y:S01]  /*15f0*/  LDG.E.64 R12, desc[UR4][R10.64] ;  /* 0x000000040a0c7981 */ /* 0x000ea2000c1e1b00 */
[----:B------:R-:W-:Y:S01]  /*1600*/  IMAD.WIDE R8, R9, 0x8, R4 ;  /* 0x0000000809087825 */ /* 0x000fe200078e0204 */
[--C-:B--2---:R-:W-:Y:S02]  /*1610*/  SHF.R.U64 R16, R12, 0x2, R13.reuse ;  /* 0x000000020c107819 */ /* 0x104fe4000000120d */
[----:B------:R-:W-:-:S05]  /*1620*/  SHF.R.U32.HI R17, RZ, 0x2, R13 ;  /* 0x00000002ff117819 */ /* 0x000fca000001160d */
[----:B------:R0:W-:Y:S04]  /*1630*/  STG.E.64 desc[UR4][R8.64], R16 ;  /* 0x0000001008007986 */ /* 0x0001e8000c101b04 */
[----:B------:R-:W2:Y:S02]  /*1640*/  LDG.E.64 R12, desc[UR4][R10.64+0x400] ;  /* 0x000400040a0c7981 */ /* 0x000ea4000c1e1b00 */
[--C-:B--2---:R-:W-:Y:S02]  /*1650*/  SHF.R.U64 R18, R12, 0x2, R13.reuse ;  /* 0x000000020c127819 */ /* 0x104fe4000000120d */
[----:B------:R-:W-:-:S05]  /*1660*/  SHF.R.U32.HI R19, RZ, 0x2, R13 ;  /* 0x00000002ff137819 */ /* 0x000fca000001160d */
[----:B------:R1:W-:Y:S04]  /*1670*/  STG.E.64 desc[UR4][R8.64+0x400], R18 ;  /* 0x0004001208007986 */ /* 0x0003e8000c101b04 */
[----:B------:R-:W2:Y:S02]  /*1680*/  LDG.E.64 R12, desc[UR4][R10.64+0x800] ;  /* 0x000800040a0c7981 */ /* 0x000ea4000c1e1b00 */
[--C-:B--2---:R-:W-:Y:S02]  /*1690*/  SHF.R.U64 R20, R12, 0x2, R13.reuse ;  /* 0x000000020c147819 */ /* 0x104fe4000000120d */
[----:B------:R-:W-:-:S05]  /*16a0*/  SHF.R.U32.HI R21, RZ, 0x2, R13 ;  /* 0x00000002ff157819 */ /* 0x000fca000001160d */
[----:B------:R2:W-:Y:S04]  /*16b0*/  STG.E.64 desc[UR4][R8.64+0x800], R20 ;  /* 0x0008001408007986 */ /* 0x0005e8000c101b04 */
[----:B------:R-:W3:Y:S02]  /*16c0*/  LDG.E.64 R12, desc[UR4][R10.64+0xc00] ;  /* 0x000c00040a0c7981 */ /* 0x000ee4000c1e1b00 */
[--C-:B---3--:R-:W-:Y:S02]  /*16d0*/  SHF.R.U64 R22, R12, 0x2, R13.reuse ;  /* 0x000000020c167819 */ /* 0x108fe4000000120d */
[----:B------:R-:W-:-:S05]  /*16e0*/  SHF.R.U32.HI R23, RZ, 0x2, R13 ;  /* 0x00000002ff177819 */ /* 0x000fca000001160d */
[----:B------:R3:W-:Y:S04]  /*16f0*/  STG.E.64 desc[UR4][R8.64+0xc00], R22 ;  /* 0x000c001608007986 */ /* 0x0007e8000c101b04 */
[----:B------:R-:W0:Y:S02]  /*1700*/  LDG.E.64 R12, desc[UR4][R10.64+0x1000] ;  /* 0x001000040a0c7981 */ /* 0x000e24000c1e1b00 */
[--C-:B0-----:R-:W-:Y:S02]  /*1710*/  SHF.R.U64 R16, R12, 0x2, R13.reuse ;  /* 0x000000020c107819 */ /* 0x101fe4000000120d */
        /* <DEDUP_REMOVED lines=12> */
[--C-:B--2---:R-:W-:Y:S02]  /*17e0*/  SHF.R.U64 R12, R12, 0x2, R13.reuse ;  /* 0x000000020c0c7819 */ /* 0x104fe4000000120d */
[----:B------:R-:W-:-:S05]  /*17f0*/  SHF.R.U32.HI R13, RZ, 0x2, R13 ;  /* 0x00000002ff0d7819 */ /* 0x000fca000001160d */
[----:B------:R3:W-:Y:S02]  /*1800*/  STG.E.64 desc[UR4][R8.64+0x1c00], R12 ;  /* 0x001c000c08007986 */ /* 0x0007e4000c101b04 */
.L_x_230:
[----:B------:R-:W-:Y:S05]  /*1810*/  @!P1 EXIT ;  /* 0x000000000000994d */ /* 0x000fea0003800000 */
[----:B------:R-:W-:Y:S02]  /*1820*/  ISETP.GE.U32.AND P0, PT, R14, 0x4, PT ;  /* 0x000000040e00780c */ /* 0x000fe40003f06070 */
[----:B------:R-:W-:-:S04]  /*1830*/  LOP3.LUT R0, R0, 0x3, RZ, 0xc0, !PT ;  /* 0x0000000300007812 */ /* 0x000fc800078ec0ff */
[----:B------:R-:W-:-:S07]  /*1840*/  ISETP.NE.AND P1, PT, R0, RZ, PT ;  /* 0x000000ff0000720c */ /* 0x000fce0003f25270 */
[----:B------:R-:W-:Y:S06]  /*1850*/  @!P0 BRA `(.L_x_231) ;  /* 0x0000000000508947 */ /* 0x000fec0003800000 */
[----:B0--3--:R-:W-:-:S04]  /*1860*/  IMAD R19, R6, 0x80, R7 ;  /* 0x0000008006137824 */ /* 0x009fc800078e0207 */
        /* <DEDUP_REMOVED lines=19> */
.L_x_231:
[----:B------:R-:W-:Y:S05]  /*19a0*/  @!P1 EXIT ;  /* 0x000000000000994d */ /* 0x000fea0003800000 */
[----:B-1-3--:R-:W-:Y:S02]  /*19b0*/  IMAD R13, R6, 0x80, R7 ;  /* 0x00000080060d7824 */ /* 0x00afe400078e0207 */
[----:B------:R-:W-:-:S07]  /*19c0*/  IMAD.MOV R0, RZ, RZ, -R0 ;  /* 0x000000ffff007224 */ /* 0x000fce00078e0a00 */
.L_x_232:
[----:B0-----:R-:W-:-:S06]  /*19d0*/  IMAD.WIDE R8, R13, 0x8, R2 ;  /* 0x000000080d087825 */ /* 0x001fcc00078e0202 */
[----:B------:R-:W2:Y:S01]  /*19e0*/  LDG.E.64 R8, desc[UR4][R8.64] ;  /* 0x0000000408087981 */ /* 0x000ea2000c1e1b00 */
[----:B------:R-:W-:Y:S02]  /*19f0*/  VIADD R0, R0, 0x1 ;  /* 0x0000000100007836 */ /* 0x000fe40000000000 */
[----:B------:R-:W-:-:S03]  /*1a00*/  IMAD.WIDE R6, R13, 0x8, R4 ;  /* 0x000000080d067825 */ /* 0x000fc600078e0204 */
[----:B------:R-:W-:Y:S02]  /*1a10*/  ISETP.NE.AND P0, PT, R0, RZ, PT ;  /* 0x000000ff0000720c */ /* 0x000fe40003f05270 */
[--C-:B--2---:R-:W-:Y:S02]  /*1a20*/  SHF.R.U64 R10, R8, 0x2, R9.reuse ;  /* 0x00000002080a7819 */ /* 0x104fe40000001209 */
[----:B------:R-:W-:-:S05]  /*1a30*/  SHF.R.U32.HI R11, RZ, 0x2, R9 ;  /* 0x00000002ff0b7819 */ /* 0x000fca0000011609 */
[----:B------:R0:W-:Y:S04]  /*1a40*/  STG.E.64 desc[UR4][R6.64], R10 ;  /* 0x0000000a06007986 */ /* 0x0001e8000c101b04 */
[----:B------:R-:W-:Y:S05]  /*1a50*/  @!P0 EXIT ;  /* 0x000000000000894d */ /* 0x000fea0003800000 */
[----:B------:R-:W-:Y:S01]  /*1a60*/  VIADD R13, R13, 0x80 ;  /* 0x000000800d0d7836 */ /* 0x000fe20000000000 */
[----:B------:R-:W-:Y:S06]  /*1a70*/  BRA `(.L_x_232) ;  /* 0xfffffffc00d47947 */ /* 0x000fec000383ffff */
.L_x_233:
        /* <DEDUP_REMOVED lines=16> */
.L_x_1175:


//--------------------- .text._ZN3cub18CUB_300001_SM_10006detail9transform16transform_kernelINS2_10policy_hubILb1EN4cuda3std3__45tupleIJPyEEEE10policy1000Ei9first_merS9_JS9_EEEvT0_iT1_T2_DpNS2_10kernel_argIT3_EE --------------------------
	.section	.text._ZN3cub18CUB_300001_SM_10006detail9transform16transform_kernelINS2_10policy_hubILb1EN4cuda3std3__45tupleIJPyEEEE10policy1000Ei9first_merS9_JS9_EEEvT0_iT1_T2_DpNS2_10kernel_argIT3_EE,"ax",@progbits
	.align	128
        .global         _ZN3cub18CUB_300001_SM_10006detail9transform16transform_kernelINS2_10policy_hubILb1EN4cuda3std3__45tupleIJPyEEEE10policy1000Ei9first_merS9_JS9_EEEvT0_iT1_T2_DpNS2_10kernel_argIT3_EE
        .type           _ZN3cub18CUB_300001_SM_10006detail9transform16transform_kernelINS2_10policy_hubILb1EN4cuda3std3__45tupleIJPyEEEE10policy1000Ei9first_merS9_JS9_EEEvT0_iT1_T2_DpNS2_10kernel_argIT3_EE,@function
        .size           _ZN3cub18CUB_300001_SM_10006detail9transform16transform_kernelINS2_10policy_hubILb1EN4cuda3std3__45tupleIJPyEEEE10policy1000Ei9first_merS9_JS9_EEEvT0_iT1_T2_DpNS2_10kernel_argIT3_EE,(.L_x_1176 - _ZN3cub18CUB_300001_SM_10006detail9transform16transform_kernelINS2_10policy_hubILb1EN4cuda3std3__45tupleIJPyEEEE10policy1000Ei9first_merS9_JS9_EEEvT0_iT1_T2_DpNS2_10kernel_argIT3_EE)
        .other          _ZN3cub18CUB_300001_SM_10006detail9transform16transform_kernelINS2_10policy_hubILb1EN4cuda3std3__45tupleIJPyEEEE10policy1000Ei9first_merS9_JS9_EEEvT0_iT1_T2_DpNS2_10kernel_argIT3_EE,@"STO_CUDA_ENTRY STV_DEFAULT"
_ZN3cub18CUB_300001_SM_10006detail9transform16transform_kernelINS2_10policy_hubILb1EN4cuda3std3__45tupleIJPyEEEE10policy1000Ei9first_merS9_JS9_EEEvT0_iT1_T2_DpNS2_10kernel_argIT3_EE:
.text._ZN3cub18CUB_300001_SM_10006detail9transform16transform_kernelINS2_10policy_hubILb1EN4cuda3std3__45tupleIJPyEEEE10policy1000Ei9first_merS9_JS9_EEEvT0_iT1_T2_DpNS2_10kernel_argIT3_EE:
[----:B------:R-:W-:Y:S08]  /*0000*/  LDC R1, c[0x0][0x37c] ;  /* 0x0000df00ff017b82 */ /* 0x000ff00000000800 */
[----:B------:R-:W0:Y:S01]  /*0010*/  LDC.64 R8, c[0x0][0x380] ;  /* 0x0000e000ff087b82 */ /* 0x000e220000000a00 */
[----:B------:R-:W1:Y:S01]  /*0020*/  S2R R0, SR_TID.X ;  /* 0x0000000000007919 */ /* 0x000e620000002100 */
[----:B------:R-:W2:Y:S01]  /*0030*/  LDCU.64 UR6, c[0x0][0x358] ;  /* 0x00006b00ff0677ac */ /* 0x000ea20008000a00 */
[----:B------:R-:W-:Y:S05]  /*0040*/  BSSY.RECONVERGENT B0, `(.L_x_234) ;  /* 0x0000016000007945 */ /* 0x000fea0003800200 */
[----:B------:R-:W3:Y:S08]  /*0050*/  S2UR UR4, SR_CTAID.X ;  /* 0x00000000000479c3 */ /* 0x000ef00000002500 */
[----:B------:R-:W4:Y:S01]  /*0060*/  LDC.64 R4, c[0x0][0x398] ;  /* 0x0000e600ff047b82 */ /* 0x000f220000000a00 */
[----:B0-----:R-:W-:-:S07]  /*0070*/  IMAD.SHL.U32 R7, R9, 0x80, RZ ;  /* 0x0000008009077824 */ /* 0x001fce00078e00ff */
[----:B------:R-:W0:Y:S01]  /*0080*/  LDC.64 R2, c[0x0][0x390] ;  /* 0x0000e400ff027b82 */ /* 0x000e220000000a00 */
[----:B---3--:R-:W-:Y:S02]  /*0090*/  IMAD R13, R7, UR4, RZ ;  /* 0x00000004070d7c24 */ /* 0x008fe4000f8e02ff */
[----:B-1----:R-:W-:Y:S02]  /*00a0*/  IMAD.SHL.U32 R15, R0, 0x80, RZ ;  /* 0x00000080000f7824 */ /* 0x002fe400078e00ff */
[----:B------:R-:W-:-:S05]  /*00b0*/  IMAD.IADD R8, R8, 0x1, -R13 ;  /* 0x0000000108087824 */ /* 0x000fca00078e0a0d */
[CC--:B------:R-:W-:Y:S02]  /*00c0*/  VIMNMX R6, PT, PT, R7.reuse, R8.reuse, PT ;  /* 0x0000000807067248 */ /* 0x0c0fe40003fe0100 */
[----:B------:R-:W-:-:S03]  /*00d0*/  ISETP.GT.AND P0, PT, R7, R8, PT ;  /* 0x000000080700720c */ /* 0x000fc60003f04270 */
[----:B------:R-:W-:-:S05]  /*00e0*/  IMAD.SHL.U32 R12, R6, 0x8, RZ ;  /* 0x00000008060c7824 */ /* 0x000fca00078e00ff */
[----:B------:R-:W-:-:S13]  /*00f0*/  ISETP.GE.AND P1, PT, R15, R12, PT ;  /* 0x0000000c0f00720c */ /* 0x000fda0003f26270 */
[----:B--2-4-:R-:W-:Y:S05]  /*0100*/  @P1 BRA `(.L_x_235) ;  /* 0x0000000000241947 */ /* 0x014fea0003800000 */
[----:B------:R-:W1:Y:S02]  /*0110*/  LDC.64 R10, c[0x0][0x398] ;  /* 0x0000e600ff0a7b82 */ /* 0x000e640000000a00 */
[----:B-1----:R-:W-:-:S04]  /*0120*/  IMAD.WIDE.U32 R10, R0, 0x80, R10 ;  /* 0x00000080000a7825 */ /* 0x002fc800078e000a */
[----:B------:R-:W-:-:S07]  /*0130*/  IMAD.WIDE R10, R13, 0x8, R10 ;  /* 0x000000080d0a7825 */ /* 0x000fce00078e020a */
.L_x_236:
[----:B------:R-:W-:Y:S01]  /*0140*/  VIADD R15, R15, 0x4000 ;  /* 0x000040000f0f7836 */ /* 0x000fe20000000000 */
[----:B------:R1:W-:Y:S04]  /*0150*/  CCTL.E.PF2 [R10] ;  /* 0x000000000a00798f */ /* 0x0003e80000800100 */
[----:B------:R-:W-:Y:S02]  /*0160*/  ISETP.GE.AND P1, PT, R15, R12, PT ;  /* 0x0000000c0f00720c */ /* 0x000fe40003f26270 */
[----:B-1----:R-:W-:-:S05]  /*0170*/  IADD3 R10, P2, PT, R10, 0x4000, RZ ;  /* 0x000040000a0a7810 */ /* 0x002fca0007f5e0ff */
[----:B------:R-:W-:-:S06]  /*0180*/  IMAD.X R11, RZ, RZ, R11, P2 ;  /* 0x000000ffff0b7224 */ /* 0x000fcc00010e060b */
[----:B------:R-:W-:Y:S05]  /*0190*/  @!P1 BRA `(.L_x_236) ;  /* 0xfffffffc00e89947 */ /* 0x000fea000383ffff */
.L_x_235:
[----:B------:R-:W-:Y:S05]  /*01a0*/  BSYNC.RECONVERGENT B0 ;  /* 0x0000000000007941 */ /* 0x000fea0003800200 */
.L_x_234:
[----:B------:R-:W-:-:S04]  /*01b0*/  IMAD.WIDE R4, R13, 0x8, R4 ;  /* 0x000000080d047825 */ /* 0x000fc800078e0204 */
[----:B0-----:R-:W-:Y:S01]  /*01c0*/  IMAD.WIDE R2, R13, 0x8, R2 ;  /* 0x000000080d027825 */ /* 0x001fe200078e0202 */
[----:B------:R-:W-:Y:S06]  /*01d0*/  @P0 BRA `(.L_x_237) ;  /* 0x0000000800b80947 */ /* 0x000fec0003800000 */
        /* <DEDUP_REMOVED lines=12> */
.L_x_239:
        /* <DEDUP_REMOVED lines=81> */
.L_x_238:
[----:B------:R-:W-:Y:S05]  /*07b0*/  @!P0 EXIT ;  /* 0x000000000000894d */ /* 0x000fea0003800000 */
[----:B------:R-:W1:Y:S01]  /*07c0*/  LDCU UR4, c[0x0][0x384] ;  /* 0x00007080ff0477ac */ /* 0x000e620008000800 */
[----:B------:R-:W-:Y:S01]  /*07d0*/  ISETP.GE.U32.AND P0, PT, R20, 0x8, PT ;  /* 0x000000081400780c */ /* 0x000fe20003f06070 */
[----:B-1----:R-:W-:-:S06]  /*07e0*/  ULOP3.LUT UR5, UR4, 0x7, URZ, 0xc0, !UPT ;  /* 0x0000000704057892 */ /* 0x002fcc000f8ec0ff */
[----:B------:R-:W-:-:S06]  /*07f0*/  ISETP.NE.AND P1, PT, RZ, UR5, PT ;  /* 0x00000005ff007c0c */ /* 0x000fcc000bf25270 */
[----:B------:R-:W-:Y:S07]  /*0800*/  @!P0 BRA `(.L_x_240) ;  /* 0x0000000000908947 */ /* 0x000fee0003800000 */
        /* <DEDUP_REMOVED lines=36> */
.L_x_240:
[----:B------:R-:W-:Y:S05]  /*0a50*/  @!P1 EXIT ;  /* 0x000000000000994d */ /* 0x000fea0003800000 */
[----:B------:R-:W-:Y:S02]  /*0a60*/  UISETP.GE.U32.AND UP0, UPT, UR5, 0x4, UPT ;  /* 0x000000040500788c */ /* 0x000fe4000bf06070 */
[----:B------:R-:W-:-:S06]  /*0a70*/  ULOP3.LUT UR4, UR4, 0x3, URZ, 0xc0, !UPT ;  /* 0x0000000304047892 */ /* 0x000fcc000f8ec0ff */
[----:B------:R-:W-:Y:S01]  /*0a80*/  ISETP.NE.AND P0, PT, RZ, UR4, PT ;  /* 0x00000004ff007c0c */ /* 0x000fe2000bf05270 */
[----:B------:R-:W-:-:S12]  /*0a90*/  BRA.U !UP0, `(.L_x_241) ;  /* 0x0000000108507547 */ /* 0x000fd8000b800000 */
        /* <DEDUP_REMOVED lines=20> */
.L_x_241:
[----:B------:R-:W-:Y:S05]  /*0be0*/  @!P0 EXIT ;  /* 0x000000000000894d */ /* 0x000fea0003800000 */
[----:B01-3--:R-:W-:Y:S01]  /*0bf0*/  IMAD R13, R7, 0x80, R0 ;  /* 0x00000080070d7824 */ /* 0x00bfe200078e0200 */
[----:B------:R-:W-:-:S12]  /*0c00*/  UIADD3 UR4, UPT, UPT, -UR4, URZ, URZ ;  /* 0x000000ff04047290 */ /* 0x000fd8000fffe1ff */
.L_x_242:
[----:B------:R-:W-:-:S06]  /*0c10*/  IMAD.WIDE R8, R13, 0x8, R4 ;  /* 0x000000080d087825 */ /* 0x000fcc00078e0204 */
[----:B------:R-:W2:Y:S01]  /*0c20*/  LDG.E.64 R8, desc[UR6][R8.64] ;  /* 0x0000000608087981 */ /* 0x000ea2000c1e1b00 */
[----:B0-----:R-:W-:Y:S01]  /*0c30*/  IMAD.WIDE R6, R13, 0x8, R2 ;  /* 0x000000080d067825 */ /* 0x001fe200078e0202 */
[----:B------:R-:W-:-:S03]  /*0c40*/  UIADD3 UR4, UPT, UPT, UR4, 0x1, URZ ;  /* 0x0000000104047890 */ /* 0x000fc6000fffe0ff */
[----:B------:R-:W-:Y:S01]  /*0c50*/  VIADD R13, R13, 0x80 ;  /* 0x000000800d0d7836 */ /* 0x000fe20000000000 */
[----:B------:R-:W-:Y:S01]  /*0c60*/  UISETP.NE.AND UP0, UPT, UR4, URZ, UPT ;  /* 0x000000ff0400728c */ /* 0x000fe2000bf05270 */
[--C-:B--2---:R-:W-:Y:S02]  /*0c70*/  SHF.R.U64 R10, R8, 0x2, R9.reuse ;  /* 0x00000002080a7819 */ /* 0x104fe40000001209 */
[----:B------:R-:W-:-:S05]  /*0c80*/  SHF.R.U32.HI R11, RZ, 0x2, R9 ;  /* 0x00000002ff0b7819 */ /* 0x000fca0000011609 */
[----:B------:R0:W-:Y:S01]  /*0c90*/  STG.E.64 desc[UR6][R6.64], R10 ;  /* 0x0000000a06007986 */ /* 0x0001e2000c101b06 */
[----:B------:R-:W-:Y:S05]  /*0ca0*/  BRA.U UP0, `(.L_x_242) ;  /* 0xfffffffd00d87547 */ /* 0x000fea000b83ffff */
[----:B------:R-:W-:Y:S05]  /*0cb0*/  EXIT ;  /* 0x000000000000794d */ /* 0x000fea0003800000 */
.L_x_237:
[----:B------:R-:W-:-:S13]  /*0cc0*/  ISETP.GE.AND P0, PT, R9, 0x1, PT ;  /* 0x000000010900780c */ /* 0x000fda0003f06270 */
[----:B------:R-:W-:Y:S05]  /*0cd0*/  @!P0 EXIT ;  /* 0x000000000000894d */ /* 0x000fea0003800000 */
[C---:B------:R-:W-:Y:S01]  /*0ce0*/  ISETP.GE.U32.AND P0, PT, R9.reuse, 0x8, PT ;  /* 0x000000080900780c */ /* 0x040fe20003f06070 */
[----:B------:R-:W-:Y:S01]  /*0cf0*/  IMAD.MOV.U32 R7, RZ, RZ, RZ ;  /* 0x000000ffff077224 */ /* 0x000fe200078e00ff */
[----:B------:R-:W-:-:S11]  /*0d00*/  LOP3.LUT R18, R9, 0x7, RZ, 0xc0, !PT ;  /* 0x0000000709127812 */ /* 0x000fd600078ec0ff */
[----:B------:R-:W-:Y:S05]  /*0d10*/  @!P0 BRA `(.L_x_243) ;  /* 0x0000000000f08947 */ /* 0x000fea0003800000 */
[----:B------:R-:W-:Y:S01]  /*0d20*/  LOP3.LUT R7, R9, 0x7ffffff8, RZ, 0xc0, !PT ;  /* 0x7ffffff809077812 */ /* 0x000fe200078ec0ff */
[----:B------:R-:W-:-:S07]  /*0d30*/  IMAD.MOV.U32 R10, RZ, RZ, RZ ;  /* 0x000000ffff0a7224 */ /* 0x000fce00078e00ff */
.L_x_246:
[----:B------:R-:W-:-:S05]  /*0d40*/  IMAD R11, R10, 0x80, R0 ;  /* 0x000000800a0b7824 */ /* 0x000fca00078e0200 */
[----:B------:R-:W-:-:S13]  /*0d50*/  ISETP.GE.AND P0, PT, R11, R6, PT ;  /* 0x000000060b00720c */ /* 0x000fda0003f06270 */
[----:B0-----:R-:W-:-:S06]  /*0d60*/  @!P0 IMAD.WIDE.U32 R12, R11, 0x8, R4 ;  /* 0x000000080b0c8825 */ /* 0x001fcc00078e0004 */
        /* <DEDUP_REMOVED lines=9> */
[----:B------:R-:W-:Y:S02]  /*0e00*/  VIADD R23, R11, 0x100 ;  /* 0x000001000b177836 */ /* 0x000fe40000000000 */
[----:B------:R-:W-:-:S03]  /*0e10*/  IMAD.WIDE R12, R19, 0x8, R2 ;  /* 0x00000008130c7825 */ /* 0x000fc600078e0202 */
[----:B------:R-:W-:Y:S02]  /*0e20*/  ISETP.GE.AND P0, PT, R23, R6, PT ;  /* 0x000000061700720c */ /* 0x000fe40003f06270 */
[--C-:B--2---:R-:W-:Y:S02]  /*0e30*/  @!P1 SHF.R.U64 R22, R16, 0x2, R17.reuse ;  /* 0x0000000210169819 */ /* 0x104fe40000001211 */
        /* <DEDUP_REMOVED lines=8> */
[----:B0-----:R-:W3:Y:S01]  /*0ec0*/  @!P1 LDG.E.64 R14, desc[UR6][R8.64+0x800] ;  /* 0x00080006080e9981 */ /* 0x001ee2000c1e1b00 */
[----:B------:R-:W-:-:S05]  /*0ed0*/  VIADD R19, R11, 0x200 ;  /* 0x000002000b137836 */ /* 0x000fca0000000000 */
[----:B------:R-:W-:Y:S02]  /*0ee0*/  ISETP.GE.AND P0, PT, R19, R6, PT ;  /* 0x000000061300720c */ /* 0x000fe40003f06270 */
[--C-:B---3--:R-:W-:Y:S02]  /*0ef0*/  @!P1 SHF.R.U64 R20, R14, 0x2, R15.reuse ;  /* 0x000000020e149819 */ /* 0x108fe4000000120f */
        /* <DEDUP_REMOVED lines=8> */
[----:B------:R-:W3:Y:S01]  /*0f80*/  @!P1 LDG.E.64 R14, desc[UR6][R8.64+0x1000] ;  /* 0x00100006080e9981 */ /* 0x000ee2000c1e1b00 */
[----:B--2---:R-:W-:-:S05]  /*0f90*/  VIADD R17, R11, 0x300 ;  /* 0x000003000b117836 */ /* 0x004fca0000000000 */
[----:B------:R-:W-:Y:S02]  /*0fa0*/  ISETP.GE.AND P0, PT, R17, R6, PT ;  /* 0x000000061100720c */ /* 0x000fe40003f06270 */
[--C-:B---3--:R-:W-:Y:S02]  /*0fb0*/  @!P1 SHF.R.U64 R16, R14, 0x2, R15.reuse ;  /* 0x000000020e109819 */ /* 0x108fe4000000120f */
[----:B------:R-:W-:-:S05]  /*0fc0*/  @!P1 SHF.R.U32.HI R17, RZ, 0x2, R15 ;  /* 0x00000002ff119819 */ /* 0x000fca000001160f */
[----:B------:R0:W-:Y:S04]  /*0fd0*/  @!P1 STG.E.64 desc[UR6][R12.64+0x1000], R16 ;  /* 0x001000100c009986 */ /* 0x0001e8000c101b06 */
[----:B------:R-:W2:Y:S01]  /*0fe0*/  @!P0 LDG.E.64 R14, desc[UR6][R8.64+0x1400] ;  /* 0x00140006080e8981 */ /* 0x000ea2000c1e1b00 */
[----:B------:R-:W-:Y:S01]  /*0ff0*/  VIADD R11, R11, 0x380 ;  /* 0x000003800b0b7836 */ /* 0x000fe20000000000 */
[----:B------:R-:W-:Y:S01]  /*1000*/  BSSY.RECONVERGENT B0, `(.L_x_244) ;  /* 0x000000c000007945 */ /* 0x000fe20003800200 */
[----:B------:R-:W-:-:S05]  /*1010*/  VIADD R10, R10, 0x8 ;  /* 0x000000080a0a7836 */ /* 0x000fca0000000000 */
[----:B------:R-:W-:Y:S02]  /*1020*/  ISETP.NE.AND P1, PT, R10, R7, PT ;  /* 0x000000070a00720c */ /* 0x000fe40003f25270 */
[--C-:B--2---:R-:W-:Y:S02]  /*1030*/  @!P0 SHF.R.U64 R14, R14, 0x2, R15.reuse ;  /* 0x000000020e0e8819 */ /* 0x104fe4000000120f */
[----:B------:R-:W-:-:S05]  /*1040*/  @!P0 SHF.R.U32.HI R15, RZ, 0x2, R15 ;  /* 0x00000002ff0f8819 */ /* 0x000fca000001160f */
[----:B------:R0:W-:Y:S01]  /*1050*/  @!P0 STG.E.64 desc[UR6][R12.64+0x1400], R14 ;  /* 0x0014000e0c008986 */ /* 0x0001e2000c101b06 */
[----:B------:R-:W-:-:S13]  /*1060*/  ISETP.GE.AND P0, PT, R11, R6, PT ;  /* 0x000000060b00720c */ /* 0x000fda0003f06270 */
[----:B0-----:R-:W-:Y:S05]  /*1070*/  @P0 BRA `(.L_x_245) ;  /* 0x0000000000100947 */ /* 0x001fea0003800000 */
[----:B------:R-:W2:Y:S02]  /*1080*/  LDG.E.64 R8, desc[UR6][R8.64+0x1800] ;  /* 0x0018000608087981 */ /* 0x000ea4000c1e1b00 */
[--C-:B--2---:R-:W-:Y:S02]  /*1090*/  SHF.R.U64 R14, R8, 0x2, R9.reuse ;  /* 0x00000002080e7819 */ /* 0x104fe40000001209 */
[----:B------:R-:W-:-:S05]  /*10a0*/  SHF.R.U32.HI R15, RZ, 0x2, R9 ;  /* 0x00000002ff0f7819 */ /* 0x000fca0000011609 */
[----:B------:R0:W-:Y:S02]  /*10b0*/  STG.E.64 desc[UR6][R12.64+0x1800], R14 ;  /* 0x0018000e0c007986 */ /* 0x0001e4000c101b06 */
.L_x_245:
[----:B------:R-:W-:Y:S05]  /*10c0*/  BSYNC.RECONVERGENT B0 ;  /* 0x0000000000007941 */ /* 0x000fea0003800200 */
.L_x_244:
[----:B------:R-:W-:Y:S05]  /*10d0*/  @P1 BRA `(.L_x_246) ;  /* 0xfffffffc00181947 */ /* 0x000fea000383ffff */
.L_x_243:
[----:B------:R-:W-:-:S13]  /*10e0*/  ISETP.NE.AND P0, PT, R18, RZ, PT ;  /* 0x000000ff1200720c */ /* 0x000fda0003f05270 */
[----:B------:R-:W-:Y:S05]  /*10f0*/  @!P0 EXIT ;  /* 0x000000000000894d */ /* 0x000fea0003800000 */
[----:B------:R-:W1:Y:S01]  /*1100*/  LDC R8, c[0x0][0x384] ;  /* 0x0000e100ff087b82 */ /* 0x000e620000000800 */
[----:B------:R-:W-:Y:S02]  /*1110*/  ISETP.GE.U32.AND P1, PT, R18, 0x4, PT ;  /* 0x000000041200780c */ /* 0x000fe40003f26070 */
[----:B-1----:R-:W-:-:S04]  /*1120*/  LOP3.LUT R19, R8, 0x3, RZ, 0xc0, !PT ;  /* 0x0000000308137812 */ /* 0x002fc800078ec0ff */
[----:B------:R-:W-:-:S07]  /*1130*/  ISETP.NE.AND P0, PT, R19, RZ, PT ;  /* 0x000000ff1300720c */ /* 0x000fce0003f05270 */
[----:B------:R-:W-:Y:S06]  /*1140*/  @!P1 BRA `(.L_x_247) ;  /* 0x0000000000849947 */ /* 0x000fec0003800000 */
[----:B------:R-:W-:-:S05]  /*1150*/  IMAD R9, R7, 0x80, R0 ;  /* 0x0000008007097824 */ /* 0x000fca00078e0200 */
[----:B------:R-:W-:-:S13]  /*1160*/  ISETP.GE.AND P2, PT, R9, R6, PT ;  /* 0x000000060900720c */ /* 0x000fda0003f46270 */
[----:B------:R-:W-:-:S06]  /*1170*/  @!P2 IMAD.WIDE R10, R9, 0x8, R4 ;  /* 0x00000008090aa825 */ /* 0x000fcc00078e0204 */
[----:B------:R-:W2:Y:S01]  /*1180*/  @!P2 LDG.E.64 R10, desc[UR6][R10.64] ;  /* 0x000000060a0aa981 */ /* 0x000ea2000c1e1b00 */
[C---:B------:R-:W-:Y:S02]  /*1190*/  VIADD R17, R9.reuse, 0x80 ;  /* 0x0000008009117836 */ /* 0x040fe40000000000 */
[----:B0-----:R-:W-:-:S03]  /*11a0*/  @!P2 IMAD.WIDE R12, R9, 0x8, R2 ;  /* 0x00000008090ca825 */ /* 0x001fc600078e0202 */
[----:B------:R-:W-:-:S13]  /*11b0*/  ISETP.GE.AND P1, PT, R17, R6, PT ;  /* 0x000000061100720c */ /* 0x000fda0003f26270 */
[----:B------:R-:W-:Y:S01]  /*11c0*/  @!P1 IMAD.WIDE R14, R17, 0x8, R4 ;  /* 0x00000008110e9825 */ /* 0x000fe200078e0204 */
[--C-:B--2---:R-:W-:Y:S02]  /*11d0*/  @!P2 SHF.R.U64 R20, R10, 0x2, R11.reuse ;  /* 0x000000020a14a819 */ /* 0x104fe4000000120b */
        /* <DEDUP_REMOVED lines=18> */
[----:B------:R-:W3:Y:S01]  /*1300*/  @!P1 LDG.E.64 R14, desc[UR6][R14.64] ;  /* 0x000000060e0e9981 */ /* 0x000ee2000c1e1b00 */
[----:B-1----:R-:W-:-:S04]  /*1310*/  @!P1 IMAD.WIDE R10, R9, 0x8, R2 ;  /* 0x00000008090a9825 */ /* 0x002fc800078e0202 */
[----:B------:R-:W-:Y:S01]  /*1320*/  VIADD R7, R7, 0x4 ;  /* 0x0000000407077836 */ /* 0x000fe20000000000 */
[--C-:B---3--:R-:W-:Y:S02]  /*1330*/  @!P1 SHF.R.U64 R24, R14, 0x2, R15.reuse ;  /* 0x000000020e189819 */ /* 0x108fe4000000120f */
[----:B------:R-:W-:-:S05]  /*1340*/  @!P1 SHF.R.U32.HI R25, RZ, 0x2, R15 ;  /* 0x00000002ff199819 */ /* 0x000fca000001160f */
[----:B------:R2:W-:Y:S02]  /*1350*/  @!P1 STG.E.64 desc[UR6][R10.64], R24 ;  /* 0x000000180a009986 */ /* 0x0005e4000c101b06 */
.L_x_247:
[----:B------:R-:W-:Y:S05]  /*1360*/  @!P0 EXIT ;  /* 0x000000000000894d */ /* 0x000fea0003800000 */
[----:B------:R-:W-:Y:S02]  /*1370*/  ISETP.NE.AND P1, PT, R19, 0x1, PT ;  /* 0x000000011300780c */ /* 0x000fe40003f25270 */
[----:B------:R-:W-:-:S04]  /*1380*/  LOP3.LUT R8, R8, 0x1, RZ, 0xc0, !PT ;  /* 0x0000000108087812 */ /* 0x000fc800078ec0ff */
[----:B------:R-:W-:-:S07]  /*1390*/  ISETP.NE.U32.AND P0, PT, R8, 0x1, PT ;  /* 0x000000010800780c */ /* 0x000fce0003f05070 */
[----:B------:R-:W-:Y:S06]  /*13a0*/  @!P1 BRA `(.L_x_248) ;  /* 0x0000000000449947 */ /* 0x000fec0003800000 */
[----:B--2---:R-:W-:-:S05]  /*13b0*/  IMAD R11, R7, 0x80, R0 ;  /* 0x00000080070b7824 */ /* 0x004fca00078e0200 */
[----:B------:R-:W-:-:S13]  /*13c0*/  ISETP.GE.AND P1, PT, R11, R6, PT ;  /* 0x000000060b00720c */ /* 0x000fda0003f26270 */
[----:B------:R-:W-:-:S06]  /*13d0*/  @!P1 IMAD.WIDE R8, R11, 0x8, R4 ;  /* 0x000000080b089825 */ /* 0x000fcc00078e0204 */
[----:B------:R-:W2:Y:S01]  /*13e0*/  @!P1 LDG.E.64 R8, desc[UR6][R8.64] ;  /* 0x0000000608089981 */ /* 0x000ea2000c1e1b00 */
[C---:B------:R-:W-:Y:S02]  /*13f0*/  VIADD R19, R11.reuse, 0x80 ;  /* 0x000000800b137836 */ /* 0x040fe40000000000 */
[----:B------:R-:W-:-:S03]  /*1400*/  @!P1 IMAD.WIDE R10, R11, 0x8, R2 ;  /* 0x000000080b0a9825 */ /* 0x000fc600078e0202 */
[----:B------:R-:W-:-:S13]  /*1410*/  ISETP.GE.AND P2, PT, R19, R6, PT ;  /* 0x000000061300720c */ /* 0x000fda0003f46270 */
[----:B0-----:R-:W-:Y:S01]  /*1420*/  @!P2 IMAD.WIDE R12, R19, 0x8, R4 ;  /* 0x00000008130ca825 */ /* 0x001fe200078e0204 */
        /* <DEDUP_REMOVED lines=9> */
.L_x_248:
[----:B------:R-:W-:Y:S05]  /*14c0*/  @P0 EXIT ;  /* 0x000000000000094d */ /* 0x000fea0003800000 */
[----:B-1----:R-:W-:-:S05]  /*14d0*/  IMAD R9, R7, 0x80, R0 ;  /* 0x0000008007097824 */ /* 0x002fca00078e0200 */
[----:B------:R-:W-:-:S13]  /*14e0*/  ISETP.GE.AND P0, PT, R9, R6, PT ;  /* 0x000000060900720c */ /* 0x000fda0003f06270 */
[----:B------:R-:W-:Y:S05]  /*14f0*/  @P0 EXIT ;  /* 0x000000000000094d */ /* 0x000fea0003800000 */
[----:B------:R-:W-:-:S06]  /*1500*/  IMAD.WIDE R4, R9, 0x8, R4 ;  /* 0x0000000809047825 */ /* 0x000fcc00078e0204 */
[----:B------:R-:W3:Y:S01]  /*1510*/  LDG.E.64 R4, desc[UR6][R4.64] ;  /* 0x0000000604047981 */ /* 0x000ee2000c1e1b00 */
[----:B------:R-:W-:Y:S01]  /*1520*/  IMAD.WIDE R2, R9, 0x8, R2 ;  /* 0x0000000809027825 */ /* 0x000fe200078e0202 */
[--C-:B---3--:R-:W-:Y:S02]  /*1530*/  SHF.R.U64 R6, R4, 0x2, R5.reuse ;  /* 0x0000000204067819 */ /* 0x108fe40000001205 */
[----:B------:R-:W-:-:S05]  /*1540*/  SHF.R.U32.HI R7, RZ, 0x2, R5 ;  /* 0x00000002ff077819 */ /* 0x000fca0000011605 */
[----:B------:R-:W-:Y:S01]  /*1550*/  STG.E.64 desc[UR6][R2.64], R6 ;  /* 0x0000000602007986 */ /* 0x000fe2000c101b06 */
[----:B------:R-:W-:Y:S05]  /*1560*/  EXIT ;  /* 0x000000000000794d */ /* 0x000fea0003800000 */
.L_x_249:
        /* <DEDUP_REMOVED lines=9> */
.L_x_1176:


//--------------------- .text._ZN3cub18CUB_300001_SM_10006detail9transform16transform_kernelINS2_10policy_hubILb1EN4cuda3std3__45tupleIJPyEEEE10policy1000El8last_merS9_JS9_EEEvT0_iT1_T2_DpNS2_10kernel_argIT3_EE --------------------------
	.section	.text._ZN3cub18CUB_300001_SM_10006detail9transform16transform_kernelINS2_10policy_hubILb1EN4cuda3std3__45tupleIJPyEEEE10policy1000El8last_merS9_JS9_EEEvT0_iT1_T2_DpNS2_10kernel_argIT3_EE,"ax",@progbits
	.align	128
        .global         _ZN3cub18CUB_300001_SM_10006detail9transform16transform_kernelINS2_10policy_hubILb1EN4cuda3std3__45tupleIJPyEEEE10policy1000El8last_merS9_JS9_EEEvT0_iT1_T2_DpNS2_10kernel_argIT3_EE
        .type           _ZN3cub18CUB_300001_SM_10006detail9transform16transform_kernelINS2_10policy_hubILb1EN4cuda3std3__45tupleIJPyEEEE10policy1000El8last_merS9_JS9_EEEvT0_iT1_T2_DpNS2_10kernel_argIT3_EE,@function
        .size           _ZN3cub18CUB_300001_SM_10006detail9transform16transform_kernelINS2_10policy_hubILb1EN4cuda3std3__45tupleIJPyEEEE10policy1000El8last_merS9_JS9_EEEvT0_iT1_T2_DpNS2_10kernel_argIT3_EE,(.L_x_1169 - _ZN3cub18CUB_300001_SM_10006detail9transform16transform_kernelINS2_10policy_hubILb1EN4cuda3std3__45tupleIJPyEEEE10policy1000El8last_merS9_JS9_EEEvT0_iT1_T2_DpNS2_10kernel_argIT3_EE)
        .other          _ZN3cub18CUB_300001_SM_10006detail9transform16transform_kernelINS2_10policy_hubILb1EN4cuda3std3__45tupleIJPyEEEE10policy1000El8last_merS9_JS9_EEEvT0_iT1_T2_DpNS2_10kernel_argIT3_EE,@"STO_CUDA_ENTRY STV_DEFAULT"
_ZN3cub18CUB_300001_SM_10006detail9transform16transform_kernelINS2_10policy_hubILb1EN4cuda3std3__45tupleIJPyEEEE10policy1000El8last_merS9_JS9_EEEvT0_iT1_T2_DpNS2_10kernel_argIT3_EE:
.text._ZN3cub18CUB_300001_SM_10006detail9transform16transform_kernelINS2_10policy_hubILb1EN4cuda3std3__45tupleIJPyEEEE10policy1000El8last_merS9_JS9_EEEvT0_iT1_T2_DpNS2_10kernel_argIT3_EE:
        /* <DEDUP_REMOVED lines=16> */
[----:B------:R-:W-:-:S04]  /*0100*/  SEL R3, R7, R6, P0 ;  /* 0x0000000607037207 */ /* 0x000fc80000000000 */
[----:B------:R-:W-:-:S04]  /*0110*/  SHF.L.U32 R7, R3, 0x3, RZ ;  /* 0x0000000303077819 */ /* 0x000fc800000006ff */
[----:B------:R-:W-:-:S13]  /*0120*/  ISETP.GE.AND P0, PT, R10, R7, PT ;  /* 0x000000070a00720c */ /* 0x000fda0003f06270 */
[----:B------:R-:W-:Y:S05]  /*0130*/  @P0 BRA `(.L_x_251) ;  /* 0x0000000000280947 */ /* 0x000fea0003800000 */
[----:B------:R-:W0:Y:S02]  /*0140*/  LDC.64 R8, c[0x0][0x3a0] ;  /* 0x0000e800ff087b82 */ /* 0x000e240000000a00 */
[----:B0-----:R-:W-:-:S04]  /*0150*/  LEA R8, P0, R4, R8, 0x3 ;  /* 0x0000000804087211 */ /* 0x001fc800078018ff */
[----:B------:R-:W-:-:S03]  /*0160*/  LEA.HI.X R9, R4, R9, R11, 0x3, P0 ;  /* 0x0000000904097211 */ /* 0x000fc600000f1c0b */
[----:B------:R-:W-:-:S07]  /*0170*/  IMAD.WIDE.U32 R8, R0, 0x80, R8 ;  /* 0x0000008000087825 */ /* 0x000fce00078e0008 */
.L_x_252:
[----:B------:R-:W-:Y:S01]  /*0180*/  VIADD R10, R10, 0x4000 ;  /* 0x000040000a0a7836 */ /* 0x000fe20000000000 */
[----:B------:R0:W-:Y:S04]  /*0190*/  CCTL.E.PF2 [R8] ;  /* 0x000000000800798f */ /* 0x0001e80000800100 */
[----:B------:R-:W-:Y:S02]  /*01a0*/  ISETP.GE.AND P0, PT, R10, R7, PT ;  /* 0x000000070a00720c */ /* 0x000fe40003f06270 */
[----:B0-----:R-:W-:-:S05]  /*01b0*/  IADD3 R8, P1, PT, R8, 0x4000, RZ ;  /* 0x0000400008087810 */ /* 0x001fca0007f3e0ff */
[----:B------:R-:W-:-:S06]  /*01c0*/  IMAD.X R9, RZ, RZ, R9, P1 ;  /* 0x000000ffff097224 */ /* 0x000fcc00008e0609 */
[----:B------:R-:W-:Y:S05]  /*01d0*/  @!P0 BRA `(.L_x_252) ;  /* 0xfffffffc00e88947 */ /* 0x000fea000383ffff */
.L_x_251:
[----:B------:R-:W-:Y:S05]  /*01e0*/  BSYNC.RECONVERGENT B0 ;  /* 0x0000000000007941 */ /* 0x000fea0003800200 */
.L_x_250:
[----:B------:R-:W0:Y:S01]  /*01f0*/  LDCU.64 UR10, c[0x0][0x3a0] ;  /* 0x00007400ff0a77ac */ /* 0x000e220008000a00 */
[----:B------:R-:W-:Y:S01]  /*0200*/  ISETP.NE.AND P0, PT, R6, R3, PT ;  /* 0x000000030600720c */ /* 0x000fe20003f05270 */
[C---:B------:R-:W-:Y:S01]  /*0210*/  IMAD.SHL.U32 R16, R4.reuse, 0x8, RZ ;  /* 0x0000000804107824 */ /* 0x040fe200078e00ff */
[----:B------:R-:W-:Y:S01]  /*0220*/  SHF.L.U64.HI R17, R4, 0x3, R11 ;  /* 0x0000000304117819 */ /* 0x000fe2000001020b */
[----:B------:R-:W1:Y:S01]  /*0230*/  LDCU.64 UR6, c[0x0][0x398] ;  /* 0x00007300ff0677ac */ /* 0x000e620008000a00 */
[----:B------:R-:W2:Y:S01]  /*0240*/  LDCU.64 UR8, c[0x0][0x358] ;  /* 0x00006b00ff0877ac */ /* 0x000ea20008000a00 */
[----:B------:R-:W3:Y:S01]  /*0250*/  LDCU.64 UR4, c[0x0][0x390] ;  /* 0x00007200ff0477ac */ /* 0x000ee20008000a00 */
[C---:B0-----:R-:W-:Y:S02]  /*0260*/  IADD3 R14, P1, PT, R16.reuse, UR10, RZ ;  /* 0x0000000a100e7c10 */ /* 0x041fe4000ff3e0ff */
[----:B-1----:R-:W-:Y:S02]  /*0270*/  IADD3 R12, P2, PT, R16, UR6, RZ ;  /* 0x00000006100c7c10 */ /* 0x002fe4000ff5e0ff */
[----:B------:R-:W-:-:S02]  /*0280*/  IADD3.X R15, PT, PT, R17, UR11, RZ, P1, !PT ;  /* 0x0000000b110f7c10 */ /* 0x000fc40008ffe4ff */
[----:B------:R-:W-:Y:S01]  /*0290*/  IADD3.X R13, PT, PT, R17, UR7, RZ, P2, !PT ;  /* 0x00000007110d7c10 */ /* 0x000fe200097fe4ff */
[----:B--23--:R-:W-:Y:S08]  /*02a0*/  @!P0 BRA `(.L_x_253) ;  /* 0x0000002400248947 */ /* 0x00cff00003800000 */
[----:B------:R-:W-:-:S13]  /*02b0*/  ISETP.GE.AND P0, PT, R2, 0x1, PT ;  /* 0x000000010200780c */ /* 0x000fda0003f06270 */
[----:B------:R-:W-:Y:S05]  /*02c0*/  @!P0 EXIT ;  /* 0x000000000000894d */ /* 0x000fea0003800000 */
[C---:B------:R-:W-:Y:S01]  /*02d0*/  ISETP.GE.U32.AND P0, PT, R2.reuse, 0x8, PT ;  /* 0x000000080200780c */ /* 0x040fe20003f06070 */
[----:B------:R-:W-:Y:S01]  /*02e0*/  HFMA2 R5, -RZ, RZ, 0, 0 ;  /* 0x00000000ff057431 */ /* 0x000fe200000001ff */
[----:B------:R-:W-:-:S11]  /*02f0*/  LOP3.LUT R8, R2, 0x7, RZ, 0xc0, !PT ;  /* 0x0000000702087812 */ /* 0x000fd600078ec0ff */
[----:B------:R-:W-:Y:S05]  /*0300*/  @!P0 BRA `(.L_x_254) ;  /* 0x00000010008c8947 */ /* 0x000fea0003800000 */
[----:B------:R-:W-:Y:S01]  /*0310*/  LOP3.LUT R5, R2, 0x7ffffff8, RZ, 0xc0, !PT ;  /* 0x7ffffff802057812 */ /* 0x000fe200078ec0ff */
[----:B------:R-:W-:Y:S01]  /*0320*/  IMAD.MOV.U32 R6, RZ, RZ, RZ ;  /* 0x000000ffff067224 */ /* 0x000fe200078e00ff */
[----:B------:R-:W0:Y:S01]  /*0330*/  LDCU UR6, c[0x0][0x394] ;  /* 0x00007280ff0677ac */ /* 0x000e220008000800 */
[----:B------:R-:W1:Y:S05]  /*0340*/  LDCU UR7, c[0x0][0x390] ;  /* 0x00007200ff0777ac */ /* 0x000e6a0008000800 */
.L_x_295:
[C---:B------:R-:W-:Y:S01]  /*0350*/  IMAD R7, R6.reuse, 0x80, R0 ;  /* 0x0000008006077824 */ /* 0x040fe200078e0200 */
[----:B------:R-:W-:Y:S01]  /*0360*/  BSSY.RECONVERGENT B0, `(.L_x_255) ;  /* 0x0000025000007945 */ /* 0x000fe20003800200 */
[----:B------:R-:W-:-:S03]  /*0370*/  VIADD R6, R6, 0x8 ;  /* 0x0000000806067836 */ /* 0x000fc60000000000 */
[----:B------:R-:W-:Y:S02]  /*0380*/  ISETP.GE.AND P0, PT, R7, R3, PT ;  /* 0x000000030700720c */ /* 0x000fe40003f06270 */
[----:B------:R-:W-:-:S11]  /*0390*/  ISETP.NE.AND P2, PT, R6, R5, PT ;  /* 0x000000050600720c */ /* 0x000fd60003f45270 */
[----:B01234-:R-:W-:Y:S05]  /*03a0*/  @P0 BRA `(.L_x_256) ;  /* 0x0000000000800947 */ /* 0x01ffea0003800000 */
[----:B------:R-:W-:-:S06]  /*03b0*/  IMAD.WIDE.U32 R20, R7, 0x8, R14 ;  /* 0x0000000807147825 */ /* 0x000fcc00078e000e */
[----:B------:R-:W0:Y:S01]  /*03c0*/  LDG.E.64 R20, desc[UR8][R20.64] ;  /* 0x0000000814147981 */ /* 0x000e22000c1e1b00 */
[----:B------:R-:W-:Y:S01]  /*03d0*/  BSSY.RECONVERGENT B1, `(.L_x_257) ;  /* 0x000001b000017945 */ /* 0x000fe20003800200 */
[----:B0-----:R-:W-:-:S04]  /*03e0*/  LOP3.LUT R2, R21, UR6, RZ, 0xfc, !PT ;  /* 0x0000000615027c12 */ /* 0x001fc8000f8efcff */
[----:B------:R-:W-:-:S13]  /*03f0*/  ISETP.NE.U32.AND P0, PT, R2, RZ, PT ;  /* 0x000000ff0200720c */ /* 0x000fda0003f05070 */
[----:B------:R-:W-:Y:S05]  /*0400*/  @P0 BRA `(.L_x_258) ;  /* 0x00000000004c0947 */ /* 0x000fea0003800000 */
[----:B-1----:R-:W0:Y:S01]  /*0410*/  I2F.U32.RP R2, UR7 ;  /* 0x0000000700027d06 */ /* 0x002e220008209000 */
[----:B------:R-:W-:Y:S01]  /*0420*/  ISETP.NE.U32.AND P1, PT, RZ, UR7, PT ;  /* 0x00000007ff007c0c */ /* 0x000fe2000bf25070 */
[----:B------:R-:W-:-:S06]  /*0430*/  IMAD.MOV.U32 R21, RZ, RZ, RZ ;  /* 0x000000ffff157224 */ /* 0x000fcc00078e00ff */
[----:B0-----:R-:W0:Y:S02]  /*0440*/  MUFU.RCP R2, R2 ;  /* 0x0000000200027308 */ /* 0x001e240000001000 */
[----:B0-----:R-:W-:-:S06]  /*0450*/  IADD3 R10, PT, PT, R2, 0xffffffe, RZ ;  /* 0x0ffffffe020a7810 */ /* 0x001fcc0007ffe0ff */
[----:B------:R0:W1:Y:S02]  /*0460*/  F2I.FTZ.U32.TRUNC.NTZ R11, R10 ;  /* 0x0000000a000b7305 */ /* 0x000064000021f000 */
[----:B0-----:R-:W-:Y:S02]  /*0470*/  IMAD.MOV.U32 R10, RZ, RZ, RZ ;  /* 0x000000ffff0a7224 */ /* 0x001fe400078e00ff */
[----:B-1----:R-:W-:-:S04]  /*0480*/  IMAD.MOV R9, RZ, RZ, -R11 ;  /* 0x000000ffff097224 */ /* 0x002fc800078e0a0b */
[----:B------:R-:W-:-:S04]  /*0490*/  IMAD R9, R9, UR7, RZ ;  /* 0x0000000709097c24 */ /* 0x000fc8000f8e02ff */
[----:B------:R-:W-:-:S06]  /*04a0*/  IMAD.HI.U32 R11, R11, R9, R10 ;  /* 0x000000090b0b7227 */ /* 0x000fcc00078e000a */
[----:B------:R-:W-:-:S04]  /*04b0*/  IMAD.HI.U32 R11, R11, R20, RZ ;  /* 0x000000140b0b7227 */ /* 0x000fc800078e00ff */
[----:B------:R-:W-:-:S04]  /*04c0*/  IMAD.MOV R11, RZ, RZ, -R11 ;  /* 0x000000ffff0b7224 */ /* 0x000fc800078e0a0b */
[----:B------:R-:W-:-:S05]  /*04d0*/  IMAD R20, R11, UR7, R20 ;  /* 0x000000070b147c24 */ /* 0x000fca000f8e0214 */
[----:B------:R-:W-:-:S13]  /*04e0*/  ISETP.GE.U32.AND P0, PT, R20, UR7, PT ;  /* 0x0000000714007c0c */ /* 0x000fda000bf06070 */
[----:B------:R-:W-:-:S04]  /*04f0*/  @P0 IADD3 R20, PT, PT, R20, -UR7, RZ ;  /* 0x8000000714140c10 */ /* 0x000fc8000fffe0ff */
[----:B------:R-:W-:-:S13]  /*0500*/  ISETP.GE.U32.AND P0, PT, R20, UR7, PT ;  /* 0x0000000714007c0c */ /* 0x000fda000bf06070 */
[----:B------:R-:W-:Y:S01]  /*0510*/  @P0 VIADD R20, R20, -UR7 ;  /* 0x8000000714140c36 */ /* 0x000fe20008000000 */
[----:B------:R-:W-:Y:S01]  /*0520*/  @!P1 LOP3.LUT R20, RZ, UR7, RZ, 0x33, !PT ;  /* 0x00000007ff149c12 */ /* 0x000fe2000f8e33ff */
[----:B------:R-:W-:Y:S06]  /*0530*/  BRA `(.L_x_259) ;  /* 0x0000000000107947 */ /* 0x000fec0003800000 */
.L_x_258:
[----:B------:R-:W-:Y:S01]  /*0540*/  IMAD.MOV.U32 R2, RZ, RZ, R20 ;  /* 0x000000ffff027224 */ /* 0x000fe200078e0014 */
[----:B------:R-:W-:-:S07]  /*0550*/  MOV R4, 0x570 ;  /* 0x0000057000047802 */ /* 0x000fce0000000f00 */
[----:B-1----:R-:W-:Y:S05]  /*0560*/  CALL.REL.NOINC `($__internal_0_$__cuda_sm20_rem_u64) ;  /* 0x0000004000b47944 */ /* 0x002fea0003c00000 */
[----:B------:R-:W-:-:S07]  /*0570*/  MOV R20, R2 ;  /* 0x0000000200147202 */ /* 0x000fce0000000f00 */
.L_x_259:
[----:B------:R-:W-:Y:S05]  /*0580*/  BSYNC.RECONVERGENT B1 ;  /* 0x0000000000017941 */ /* 0x000fea0003800200 */
.L_x_257:
[----:B------:R-:W-:-:S05]  /*0590*/  IMAD.WIDE.U32 R10, R7, 0x8, R12 ;  /* 0x00000008070a7825 */ /* 0x000fca00078e000c */
[----:B------:R2:W-:Y:S02]  /*05a0*/  STG.E.64 desc[UR8][R10.64], R20 ;  /* 0x000000140a007986 */ /* 0x0005e4000c101b08 */
.L_x_256:
[----:B01----:R-:W-:Y:S05]  /*05b0*/  BSYNC.RECONVERGENT B0 ;  /* 0x0000000000007941 */ /* 0x003fea0003800200 */
.L_x_255:
[----:B--2---:R-:W-:Y:S01]  /*05c0*/  VIADD R11, R7, 0x80 ;  /* 0x00000080070b7836 */ /* 0x004fe20000000000 */
[----:B------:R-:W-:Y:S03]  /*05d0*/  BSSY.RECONVERGENT B0, `(.L_x_260) ;  /* 0x0000023000007945 */ /* 0x000fe60003800200 */
[C---:B------:R-:W-:Y:S01]  /*05e0*/  IMAD.WIDE R16, R11.reuse, 0x8, R14 ;  /* 0x000000080b107825 */ /* 0x040fe200078e020e */
[----:B------:R-:W-:-:S03]  /*05f0*/  ISETP.GE.AND P0, PT, R11, R3, PT ;  /* 0x000000030b00720c */ /* 0x000fc60003f06270 */
[----:B------:R-:W-:-:S10]  /*0600*/  IMAD.WIDE R10, R11, 0x8, R12 ;  /* 0x000000080b0a7825 */ /* 0x000fd400078e020c */
[----:B------:R-:W-:Y:S05]  /*0610*/  @P0 BRA `(.L_x_261) ;  /* 0x0000000000780947 */ /* 0x000fea0003800000 */
[----:B------:R-:W2:Y:S01]  /*0620*/  LDG.E.64 R20, desc[UR8][R16.64] ;  /* 0x0000000810147981 */ /* 0x000ea2000c1e1b00 */
[----:B------:R-:W-:Y:S01]  /*0630*/  BSSY.RECONVERGENT B1, `(.L_x_262) ;  /* 0x000001b000017945 */ /* 0x000fe20003800200 */
[----:B--2---:R-:W-:-:S04]  /*0640*/  LOP3.LUT R2, R21, UR6, RZ, 0xfc, !PT ;  /* 0x0000000615027c12 */ /* 0x004fc8000f8efcff */
[----:B------:R-:W-:-:S13]  /*0650*/  ISETP.NE.U32.AND P0, PT, R2, RZ, PT ;  /* 0x000000ff0200720c */ /* 0x000fda0003f05070 */
[----:B------:R-:W-:Y:S05]  /*0660*/  @P0 BRA `(.L_x_263) ;  /* 0x00000000004c0947 */ /* 0x000fea0003800000 */
[----:B------:R-:W0:Y:S01]  /*0670*/  I2F.U32.RP R4, UR7 ;  /* 0x0000000700047d06 */ /* 0x000e220008209000 */
[----:B------:R-:W-:Y:S02]  /*0680*/  ISETP.NE.U32.AND P1, PT, RZ, UR7, PT ;  /* 0x00000007ff007c0c */ /* 0x000fe4000bf25070 */
[----:B------:R-:W-:-:S05]  /*0690*/  MOV R21, RZ ;  /* 0x000000ff00157202 */ /* 0x000fca0000000f00 */
[----:B0-----:R-:W0:Y:S02]  /*06a0*/  MUFU.RCP R4, R4 ;  /* 0x0000000400047308 */ /* 0x001e240000001000 */
[----:B0-----:R-:W-:-:S06]  /*06b0*/  VIADD R18, R4, 0xffffffe ;  /* 0x0ffffffe04127836 */ /* 0x001fcc0000000000 */
[----:B------:R0:W1:Y:S02]  /*06c0*/  F2I.FTZ.U32.TRUNC.NTZ R19, R18 ;  /* 0x0000001200137305 */ /* 0x000064000021f000 */
[----:B0-----:R-:W-:Y:S02]  /*06d0*/  HFMA2 R18, -RZ, RZ, 0, 0 ;  /* 0x00000000ff127431 */ /* 0x001fe400000001ff */
[----:B-1----:R-:W-:-:S04]  /*06e0*/  IMAD.MOV R9, RZ, RZ, -R19 ;  /* 0x000000ffff097224 */ /* 0x002fc800078e0a13 */
[----:B------:R-:W-:-:S04]  /*06f0*/  IMAD R9, R9, UR7, RZ ;  /* 0x0000000709097c24 */ /* 0x000fc8000f8e02ff */
[----:B------:R-:W-:-:S06]  /*0700*/  IMAD.HI.U32 R9, R19, R9, R18 ;  /* 0x0000000913097227 */ /* 0x000fcc00078e0012 */
[----:B------:R-:W-:-:S04]  /*0710*/  IMAD.HI.U32 R2, R9, R20, RZ ;  /* 0x0000001409027227 */ /* 0x000fc800078e00ff */
[----:B------:R-:W-:-:S04]  /*0720*/  IMAD.MOV R9, RZ, RZ, -R2 ;  /* 0x000000ffff097224 */ /* 0x000fc800078e0a02 */
[----:B------:R-:W-:-:S05]  /*0730*/  IMAD R20, R9, UR7, R20 ;  /* 0x0000000709147c24 */ /* 0x000fca000f8e0214 */
[----:B------:R-:W-:-:S13]  /*0740*/  ISETP.GE.U32.AND P0, PT, R20, UR7, PT ;  /* 0x0000000714007c0c */ /* 0x000fda000bf06070 */
[----:B------:R-:W-:-:S05]  /*0750*/  @P0 VIADD R20, R20, -UR7 ;  /* 0x8000000714140c36 */ /* 0x000fca0008000000 */
[----:B------:R-:W-:-:S13]  /*0760*/  ISETP.GE.U32.AND P0, PT, R20, UR7, PT ;  /* 0x0000000714007c0c */ /* 0x000fda000bf06070 */
[----:B------:R-:W-:Y:S01]  /*0770*/  @P0 VIADD R20, R20, -UR7 ;  /* 0x8000000714140c36 */ /* 0x000fe20008000000 */
[----:B------:R-:W-:Y:S01]  /*0780*/  @!P1 LOP3.LUT R20, RZ, UR7, RZ, 0x33, !PT ;  /* 0x00000007ff149c12 */ /* 0x000fe2000f8e33ff */
[----:B------:R-:W-:Y:S06]  /*0790*/  BRA `(.L_x_264) ;  /* 0x0000000000107947 */ /* 0x000fec0003800000 */
.L_x_263:
[----:B------:R-:W-:Y:S01]  /*07a0*/  IMAD.MOV.U32 R2, RZ, RZ, R20 ;  /* 0x000000ffff027224 */ /* 0x000fe200078e0014 */
[----:B------:R-:W-:-:S07]  /*07b0*/  MOV R4, 0x7d0 ;  /* 0x000007d000047802 */ /* 0x000fce0000000f00 */
[----:B------:R-:W-:Y:S05]  /*07c0*/  CALL.REL.NOINC `($__internal_0_$__cuda_sm20_rem_u64) ;  /* 0x00000040001c7944 */ /* 0x000fea0003c00000 */
[----:B------:R-:W-:-:S07]  /*07d0*/  IMAD.MOV.U32 R20, RZ, RZ, R2 ;  /* 0x000000ffff147224 */ /* 0x000fce00078e0002 */
.L_x_264:
[----:B------:R-:W-:Y:S05]  /*07e0*/  BSYNC.RECONVERGENT B1 ;  /* 0x0000000000017941 */ /* 0x000fea0003800200 */
.L_x_262:
[----:B------:R0:W-:Y:S02]  /*07f0*/  STG.E.64 desc[UR8][R10.64], R20 ;  /* 0x000000140a007986 */ /* 0x0001e4000c101b08 */
.L_x_261:
[----:B------:R-:W-:Y:S05]  /*0800*/  BSYNC.RECONVERGENT B0 ;  /* 0x0000000000007941 */ /* 0x000fea0003800200 */
.L_x_260:
[----:B------:R-:W-:Y:S01]  /*0810*/  VIADD R2, R7, 0x100 ;  /* 0x0000010007027836 */ /* 0x000fe20000000000 */
[----:B------:R-:W-:Y:S04]  /*0820*/  BSSY.RECONVERGENT B0, `(.L_x_265) ;  /* 0x0000021000007945 */ /* 0x000fe80003800200 */
[----:B------:R-:W-:-:S13]  /*0830*/  ISETP.GE.AND P0, PT, R2, R3, PT ;  /* 0x000000030200720c */ /* 0x000fda0003f06270 */
[----:B------:R-:W-:Y:S05]  /*0840*/  @P0 BRA `(.L_x_266) ;  /* 0x0000000000780947 */ /* 0x000fea0003800000 */
[----:B0-----:R-:W2:Y:S01]  /*0850*/  LDG.E.64 R20, desc[UR8][R16.64+0x400] ;  /* 0x0004000810147981 */ /* 0x001ea2000c1e1b00 */
[----:B------:R-:W-:Y:S01]  /*0860*/  BSSY.RECONVERGENT B1, `(.L_x_267) ;  /* 0x000001b000017945 */ /* 0x000fe20003800200 */
[----:B--2---:R-:W-:-:S04]  /*0870*/  LOP3.LUT R2, R21, UR6, RZ, 0xfc, !PT ;  /* 0x0000000615027c12 */ /* 0x004fc8000f8efcff */
[----:B------:R-:W-:-:S13]  /*0880*/  ISETP.NE.U32.AND P0, PT, R2, RZ, PT ;  /* 0x000000ff0200720c */ /* 0x000fda0003f05070 */
[----:B------:R-:W-:Y:S05]  /*0890*/  @P0 BRA `(.L_x_268) ;  /* 0x00000000004c0947 */ /* 0x000fea0003800000 */
[----:B------:R-:W0:Y:S01]  /*08a0*/  I2F.U32.RP R4, UR7 ;  /* 0x0000000700047d06 */ /* 0x000e220008209000 */
        /* <DEDUP_REMOVED lines=18> */
.L_x_268:
[----:B------:R-:W-:Y:S01]  /*09d0*/  IMAD.MOV.U32 R2, RZ, RZ, R20 ;  /* 0x000000ffff027224 */ /* 0x000fe200078e0014 */
[----:B------:R-:W-:-:S07]  /*09e0*/  MOV R4, 0xa00 ;  /* 0x00000a0000047802 */ /* 0x000fce0000000f00 */
[----:B------:R-:W-:Y:S05]  /*09f0*/  CALL.REL.NOINC `($__internal_0_$__cuda_sm20_rem_u64) ;  /* 0x0000003c00907944 */ /* 0x000fea0003c00000 */
[----:B------:R-:W-:-:S07]  /*0a00*/  MOV R20, R2 ;  /* 0x0000000200147202 */ /* 0x000fce0000000f00 */
.L_x_269:
[----:B------:R-:W-:Y:S05]  /*0a10*/  BSYNC.RECONVERGENT B1 ;  /* 0x0000000000017941 */ /* 0x000fea0003800200 */
.L_x_267:
[----:B------:R1:W-:Y:S02]  /*0a20*/  STG.E.64 desc[UR8][R10.64+0x400], R20 ;  /* 0x000400140a007986 */ /* 0x0003e4000c101b08 */
.L_x_266:
[----:B------:R-:W-:Y:S05]  /*0a30*/  BSYNC.RECONVERGENT B0 ;  /* 0x0000000000007941 */ /* 0x000fea0003800200 */
.L_x_265:
[----:B------:R-:W-:Y:S01]  /*0a40*/  VIADD R2, R7, 0x180 ;  /* 0x0000018007027836 */ /* 0x000fe20000000000 */
[----:B------:R-:W-:Y:S04]  /*0a50*/  BSSY.RECONVERGENT B0, `(.L_x_270) ;  /* 0x0000021000007945 */ /* 0x000fe80003800200 */
[----:B------:R-:W-:-:S13]  /*0a60*/  ISETP.GE.AND P0, PT, R2, R3, PT ;  /* 0x000000030200720c */ /* 0x000fda0003f06270 */
[----:B------:R-:W-:Y:S05]  /*0a70*/  @P0 BRA `(.L_x_271) ;  /* 0x0000000000780947 */ /* 0x000fea0003800000 */
[----:B01----:R-:W2:Y:S01]  /*0a80*/  LDG.E.64 R20, desc[UR8][R16.64+0x800] ;  /* 0x0008000810147981 */ /* 0x003ea2000c1e1b00 */
        /* <DEDUP_REMOVED lines=23> */
.L_x_273:
[----:B------:R-:W-:Y:S01]  /*0c00*/  IMAD.MOV.U32 R2, RZ, RZ, R20 ;  /* 0x000000ffff027224 */ /* 0x000fe200078e0014 */
[----:B------:R-:W-:-:S07]  /*0c10*/  MOV R4, 0xc30 ;  /* 0x00000c3000047802 */ /* 0x000fce0000000f00 */
[----:B------:R-:W-:Y:S05]  /*0c20*/  CALL.REL.NOINC `($__internal_0_$__cuda_sm20_rem_u64) ;  /* 0x0000003c00047944 */ /* 0x000fea0003c00000 */
[----:B------:R-:W-:-:S07]  /*0c30*/  IMAD.MOV.U32 R20, RZ, RZ, R2 ;  /* 0x000000ffff147224 */ /* 0x000fce00078e0002 */
.L_x_274:
[----:B------:R-:W-:Y:S05]  /*0c40*/  BSYNC.RECONVERGENT B1 ;  /* 0x0000000000017941 */ /* 0x000fea0003800200 */
.L_x_272:
[----:B------:R2:W-:Y:S02]  /*0c50*/  STG.E.64 desc[UR8][R10.64+0x800], R20 ;  /* 0x000800140a007986 */ /* 0x0005e4000c101b08 */
.L_x_271:
[----:B------:R-:W-:Y:S05]  /*0c60*/  BSYNC.RECONVERGENT B0 ;  /* 0x0000000000007941 */ /* 0x000fea0003800200 */
.L_x_270:
[----:B------:R-:W-:Y:S01]  /*0c70*/  VIADD R2, R7, 0x200 ;  /* 0x0000020007027836 */ /* 0x000fe20000000000 */
[----:B------:R-:W-:Y:S04]  /*0c80*/  BSSY.RECONVERGENT B0, `(.L_x_275) ;  /* 0x0000021000007945 */ /* 0x000fe80003800200 */
[----:B------:R-:W-:-:S13]  /*0c90*/  ISETP.GE.AND P0, PT, R2, R3, PT ;  /* 0x000000030200720c */ /* 0x000fda0003f06270 */
[----:B------:R-:W-:Y:S05]  /*0ca0*/  @P0 BRA `(.L_x_276) ;  /* 0x0000000000780947 */ /* 0x000fea0003800000 */
[----:B012---:R-:W2:Y:S01]  /*0cb0*/  LDG.E.64 R20, desc[UR8][R16.64+0xc00] ;  /* 0x000c000810147981 */ /* 0x007ea2000c1e1b00 */
[----:B------:R-:W-:Y:S01]  /*0cc0*/  BSSY.RECONVERGENT B1, `(.L_x_277) ;  /* 0x000001b000017945 */ /* 0x000fe20003800200 */
[----:B--2---:R-:W-:-:S04]  /*0cd0*/  LOP3.LUT R2, R21, UR6, RZ, 0xfc, !PT ;  /* 0x0000000615027c12 */ /* 0x004fc8000f8efcff */
[----:B------:R-:W-:-:S13]  /*0ce0*/  ISETP.NE.U32.AND P0, PT, R2, RZ, PT ;  /* 0x000000ff0200720c */ /* 0x000fda0003f05070 */
[----:B------:R-:W-:Y:S05]  /*0cf0*/  @P0 BRA `(.L_x_278) ;  /* 0x00000000004c0947 */ /* 0x000fea0003800000 */
[----:B------:R-:W0:Y:S01]  /*0d00*/  I2F.U32.RP R4, UR7 ;  /* 0x0000000700047d06 */ /* 0x000e220008209000 */
[----:B------:R-:W-:Y:S01]  /*0d10*/  ISETP.NE.U32.AND P1, PT, RZ, UR7, PT ;  /* 0x00000007ff007c0c */ /* 0x000fe2000bf25070 */
[----:B------:R-:W-:-:S06]  /*0d20*/  HFMA2 R21, -RZ, RZ, 0, 0 ;  /* 0x00000000ff157431 */ /* 0x000fcc00000001ff */
[----:B0-----:R-:W0:Y:S02]  /*0d30*/  MUFU.RCP R4, R4 ;  /* 0x0000000400047308 */ /* 0x001e240000001000 */
[----:B0-----:R-:W-:-:S06]  /*0d40*/  IADD3 R18, PT, PT, R4, 0xffffffe, RZ ;  /* 0x0ffffffe04127810 */ /* 0x001fcc0007ffe0ff */
[----:B------:R0:W1:Y:S02]  /*0d50*/  F2I.FTZ.U32.TRUNC.NTZ R19, R18 ;  /* 0x0000001200137305 */ /* 0x000064000021f000 */
[----:B0-----:R-:W-:Y:S02]  /*0d60*/  IMAD.MOV.U32 R18, RZ, RZ, RZ ;  /* 0x000000ffff127224 */ /* 0x001fe400078e00ff */
[----:B-1----:R-:W-:-:S04]  /*0d70*/  IMAD.MOV R9, RZ, RZ, -R19 ;  /* 0x000000ffff097224 */ /* 0x002fc800078e0a13 */
[----:B------:R-:W-:-:S04]  /*0d80*/  IMAD R9, R9, UR7, RZ ;  /* 0x0000000709097c24 */ /* 0x000fc8000f8e02ff */
[----:B------:R-:W-:-:S06]  /*0d90*/  IMAD.HI.U32 R9, R19, R9, R18 ;  /* 0x0000000913097227 */ /* 0x000fcc00078e0012 */
[----:B------:R-:W-:-:S05]  /*0da0*/  IMAD.HI.U32 R2, R9, R20, RZ ;  /* 0x0000001409027227 */ /* 0x000fca00078e00ff */
[----:B------:R-:W-:-:S05]  /*0db0*/  IADD3 R9, PT, PT, -R2, RZ, RZ ;  /* 0x000000ff02097210 */ /* 0x000fca0007ffe1ff */
[----:B------:R-:W-:-:S05]  /*0dc0*/  IMAD R20, R9, UR7, R20 ;  /* 0x0000000709147c24 */ /* 0x000fca000f8e0214 */
[----:B------:R-:W-:-:S13]  /*0dd0*/  ISETP.GE.U32.AND P0, PT, R20, UR7, PT ;  /* 0x0000000714007c0c */ /* 0x000fda000bf06070 */
[----:B------:R-:W-:-:S05]  /*0de0*/  @P0 VIADD R20, R20, -UR7 ;  /* 0x8000000714140c36 */ /* 0x000fca0008000000 */
[----:B------:R-:W-:-:S13]  /*0df0*/  ISETP.GE.U32.AND P0, PT, R20, UR7, PT ;  /* 0x0000000714007c0c */ /* 0x000fda000bf06070 */
[----:B------:R-:W-:Y:S01]  /*0e00*/  @P0 VIADD R20, R20, -UR7 ;  /* 0x8000000714140c36 */ /* 0x000fe20008000000 */
[----:B------:R-:W-:Y:S01]  /*0e10*/  @!P1 LOP3.LUT R20, RZ, UR7, RZ, 0x33, !PT ;  /* 0x00000007ff149c12 */ /* 0x000fe2000f8e33ff */
[----:B------:R-:W-:Y:S06]  /*0e20*/  BRA `(.L_x_279) ;  /* 0x0000000000107947 */ /* 0x000fec0003800000 */
.L_x_278:
[----:B------:R-:W-:Y:S01]  /*0e30*/  IMAD.MOV.U32 R2, RZ, RZ, R20 ;  /* 0x000000ffff027224 */ /* 0x000fe200078e0014 */
[----:B------:R-:W-:-:S07]  /*0e40*/  MOV R4, 0xe60 ;  /* 0x00000e6000047802 */ /* 0x000fce0000000f00 */
[----:B------:R-:W-:Y:S05]  /*0e50*/  CALL.REL.NOINC `($__internal_0_$__cuda_sm20_rem_u64) ;  /* 0x0000003800787944 */ /* 0x000fea0003c00000 */
[----:B------:R-:W-:-:S07]  /*0e60*/  IMAD.MOV.U32 R20, RZ, RZ, R2 ;  /* 0x000000ffff147224 */ /* 0x000fce00078e0002 */
.L_x_279:
[----:B------:R-:W-:Y:S05]  /*0e70*/  BSYNC.RECONVERGENT B1 ;  /* 0x0000000000017941 */ /* 0x000fea0003800200 */
.L_x_277:
[----:B------:R3:W-:Y:S02]  /*0e80*/  STG.E.64 desc[UR8][R10.64+0xc00], R20 ;  /* 0x000c00140a007986 */ /* 0x0007e4000c101b08 */
.L_x_276:
[----:B------:R-:W-:Y:S05]  /*0e90*/  BSYNC.RECONVERGENT B0 ;  /* 0x0000000000007941 */ /* 0x000fea0003800200 */
.L_x_275:
[----:B------:R-:W-:Y:S01]  /*0ea0*/  IADD3 R2, PT, PT, R7, 0x280, RZ ;  /* 0x0000028007027810 */ /* 0x000fe20007ffe0ff */
[----:B------:R-:W-:Y:S03]  /*0eb0*/  BSSY.RECONVERGENT B0, `(.L_x_280) ;  /* 0x0000021000007945 */ /* 0x000fe60003800200 */
[----:B------:R-:W-:-:S13]  /*0ec0*/  ISETP.GE.AND P0, PT, R2, R3, PT ;  /* 0x000000030200720c */ /* 0x000fda0003f06270 */
[----:B------:R-:W-:Y:S05]  /*0ed0*/  @P0 BRA `(.L_x_281) ;  /* 0x0000000000780947 */ /* 0x000fea0003800000 */
[----:B0123--:R-:W2:Y:S01]  /*0ee0*/  LDG.E.64 R20, desc[UR8][R16.64+0x1000] ;  /* 0x0010000810147981 */ /* 0x00fea2000c1e1b00 */
        /* <DEDUP_REMOVED lines=8> */
[----:B0-----:R-:W-:-:S06]  /*0f70*/  VIADD R18, R4, 0xffffffe ;  /* 0x0ffffffe04127836 */ /* 0x001fcc0000000000 */
[----:B------:R0:W1:Y:S02]  /*0f80*/  F2I.FTZ.U32.TRUNC.NTZ R19, R18 ;  /* 0x0000001200137305 */ /* 0x000064000021f000 */
[----:B0-----:R-:W-:Y:S01]  /*0f90*/  MOV R18, RZ ;  /* 0x000000ff00127202 */ /* 0x001fe20000000f00 */
        /* <DEDUP_REMOVED lines=9> */
[----:B------:R-:W-:Y:S02]  /*1030*/  @P0 IADD3 R20, PT, PT, R20, -UR7, RZ ;  /* 0x8000000714140c10 */ /* 0x000fe4000fffe0ff */
[----:B------:R-:W-:Y:S01]  /*1040*/  @!P1 LOP3.LUT R20, RZ, UR7, RZ, 0x33, !PT ;  /* 0x00000007ff149c12 */ /* 0x000fe2000f8e33ff */
[----:B------:R-:W-:Y:S06]  /*1050*/  BRA `(.L_x_284) ;  /* 0x0000000000107947 */ /* 0x000fec0003800000 */
.L_x_283:
[----:B------:R-:W-:Y:S01]  /*1060*/  IMAD.MOV.U32 R2, RZ, RZ, R20 ;  /* 0x000000ffff027224 */ /* 0x000fe200078e0014 */
[----:B------:R-:W-:-:S07]  /*1070*/  MOV R4, 0x1090 ;  /* 0x0000109000047802 */ /* 0x000fce0000000f00 */
[----:B------:R-:W-:Y:S05]  /*1080*/  CALL.REL.NOINC `($__internal_0_$__cuda_sm20_rem_u64) ;  /* 0x0000003400ec7944 */ /* 0x000fea0003c00000 */
[----:B------:R-:W-:-:S07]  /*1090*/  MOV R20, R2 ;  /* 0x0000000200147202 */ /* 0x000fce0000000f00 */
.L_x_284:
[----:B------:R-:W-:Y:S05]  /*10a0*/  BSYNC.RECONVERGENT B1 ;  /* 0x0000000000017941 */ /* 0x000fea0003800200 */
.L_x_282:
[----:B------:R4:W-:Y:S02]  /*10b0*/  STG.E.64 desc[UR8][R10.64+0x1000], R20 ;  /* 0x001000140a007986 */ /* 0x0009e4000c101b08 */
.L_x_281:
[----:B------:R-:W-:Y:S05]  /*10c0*/  BSYNC.RECONVERGENT B0 ;  /* 0x0000000000007941 */ /* 0x000fea0003800200 */
.L_x_280:
[----:B------:R-:W-:Y:S01]  /*10d0*/  VIADD R2, R7, 0x300 ;  /* 0x0000030007027836 */ /* 0x000fe20000000000 */
[----:B------:R-:W-:Y:S04]  /*10e0*/  BSSY.RECONVERGENT B0, `(.L_x_285) ;  /* 0x0000021000007945 */ /* 0x000fe80003800200 */
[----:B------:R-:W-:-:S13]  /*10f0*/  ISETP.GE.AND P0, PT, R2, R3, PT ;  /* 0x000000030200720c */ /* 0x000fda0003f06270 */
[----:B------:R-:W-:Y:S05]  /*1100*/  @P0 BRA `(.L_x_286) ;  /* 0x0000000000780947 */ /* 0x000fea0003800000 */
[----:B01234-:R-:W2:Y:S01]  /*1110*/  LDG.E.64 R20, desc[UR8][R16.64+0x1400] ;  /* 0x0014000810147981 */ /* 0x01fea2000c1e1b00 */
        /* <DEDUP_REMOVED lines=10> */
[----:B0-----:R-:W-:Y:S01]  /*11c0*/  IMAD.MOV.U32 R18, RZ, RZ, RZ ;  /* 0x000000ffff127224 */ /* 0x001fe200078e00ff */
[----:B-1----:R-:W-:-:S05]  /*11d0*/  IADD3 R9, PT, PT, RZ, -R19, RZ ;  /* 0x80000013ff097210 */ /* 0x002fca0007ffe0ff */
        /* <DEDUP_REMOVED lines=11> */
.L_x_288:
[----:B------:R-:W-:Y:S02]  /*1290*/  MOV R2, R20 ;  /* 0x0000001400027202 */ /* 0x000fe40000000f00 */
[----:B------:R-:W-:-:S07]  /*12a0*/  MOV R4, 0x12c0 ;  /* 0x000012c000047802 */ /* 0x000fce0000000f00 */
[----:B------:R-:W-:Y:S05]  /*12b0*/  CALL.REL.NOINC `($__internal_0_$__cuda_sm20_rem_u64) ;  /* 0x0000003400607944 */ /* 0x000fea0003c00000 */
[----:B------:R-:W-:-:S07]  /*12c0*/  IMAD.MOV.U32 R20, RZ, RZ, R2 ;  /* 0x000000ffff147224 */ /* 0x000fce00078e0002 */
.L_x_289:
[----:B------:R-:W-:Y:S05]  /*12d0*/  BSYNC.RECONVERGENT B1 ;  /* 0x0000000000017941 */ /* 0x000fea0003800200 */
.L_x_287:
[----:B------:R0:W-:Y:S02]  /*12e0*/  STG.E.64 desc[UR8][R10.64+0x1400], R20 ;  /* 0x001400140a007986 */ /* 0x0001e4000c101b08 */
.L_x_286:
[----:B------:R-:W-:Y:S05]  /*12f0*/  BSYNC.RECONVERGENT B0 ;  /* 0x0000000000007941 */ /* 0x000fea0003800200 */
.L_x_285:
        /* <DEDUP_REMOVED lines=28> */
.L_x_293:
[----:B------:R-:W-:Y:S01]  /*14c0*/  IMAD.MOV.U32 R2, RZ, RZ, R20 ;  /* 0x000000ffff027224 */ /* 0x000fe200078e0014 */
[----:B------:R-:W-:-:S07]  /*14d0*/  MOV R4, 0x14f0 ;  /* 0x000014f000047802 */ /* 0x000fce0000000f00 */
[----:B------:R-:W-:Y:S05]  /*14e0*/  CALL.REL.NOINC `($__internal_0_$__cuda_sm20_rem_u64) ;  /* 0x0000003000d47944 */ /* 0x000fea0003c00000 */
[----:B------:R-:W-:-:S07]  /*14f0*/  IMAD.MOV.U32 R20, RZ, RZ, R2 ;  /* 0x000000ffff147224 */ /* 0x000fce00078e0002 */
.L_x_294:
[----:B------:R-:W-:Y:S05]  /*1500*/  BSYNC.RECONVERGENT B1 ;  /* 0x0000000000017941 */ /* 0x000fea0003800200 */
.L_x_292:
[----:B------:R0:W-:Y:S02]  /*1510*/  STG.E.64 desc[UR8][R10.64+0x1800], R20 ;  /* 0x001800140a007986 */ /* 0x0001e4000c101b08 */
.L_x_291:
[----:B------:R-:W-:Y:S05]  /*1520*/  BSYNC.RECONVERGENT B0 ;  /* 0x0000000000007941 */ /* 0x000fea0003800200 */
.L_x_290:
[----:B------:R-:W-:Y:S05]  /*1530*/  @P2 BRA `(.L_x_295) ;  /* 0xffffffec00842947 */ /* 0x000fea000383ffff */
.L_x_254:
[----:B------:R-:W-:-:S13]  /*1540*/  ISETP.NE.AND P0, PT, R8, RZ, PT ;  /* 0x000000ff0800720c */ /* 0x000fda0003f05270 */
[----:B------:R-:W-:Y:S05]  /*1550*/  @!P0 EXIT ;  /* 0x000000000000894d */ /* 0x000fea0003800000 */
[----:B------:R-:W5:Y:S01]  /*1560*/  LDCU UR6, c[0x0][0x388] ;  /* 0x00007100ff0677ac */ /* 0x000f620008000800 */
[----:B------:R-:W-:Y:S01]  /*1570*/  ISETP.GE.U32.AND P0, PT, R8, 0x4, PT ;  /* 0x000000040800780c */ /* 0x000fe20003f06070 */
[----:B-----5:R-:W-:-:S12]  /*1580*/  ULOP3.LUT UR6, UR6, 0x3, URZ, 0xc0, !UPT ;  /* 0x0000000306067892 */ /* 0x020fd8000f8ec0ff */
[----:B------:R-:W-:Y:S05]  /*1590*/  @!P0 BRA `(.L_x_296) ;  /* 0x0000000800748947 */ /* 0x000fea0003800000 */
[----:B------:R-:W-:Y:S01]  /*15a0*/  LEA R9, R5, R0, 0x7 ;  /* 0x0000000005097211 */ /* 0x000fe200078e38ff */
[----:B------:R-:W-:Y:S03]  /*15b0*/  BSSY.RECONVERGENT B0, `(.L_x_297) ;  /* 0x0000025000007945 */ /* 0x000fe60003800200 */
[----:B------:R-:W-:-:S13]  /*15c0*/  ISETP.GE.AND P0, PT, R9, R3, PT ;  /* 0x000000030900720c */ /* 0x000fda0003f06270 */
[----:B------:R-:W-:Y:S05]  /*15d0*/  @P0 BRA `(.L_x_298) ;  /* 0x0000000000880947 */ /* 0x000fea0003800000 */
[----:B01234-:R-:W-:Y:S01]  /*15e0*/  IMAD.WIDE R20, R9, 0x8, R14 ;  /* 0x0000000809147825 */ /* 0x01ffe200078e020e */
[----:B------:R-:W0:Y:S05]  /*15f0*/  LDCU UR7, c[0x0][0x394] ;  /* 0x00007280ff0777ac */ /* 0x000e2a0008000800 */
[----:B------:R-:W0:Y:S01]  /*1600*/  LDG.E.64 R20, desc[UR8][R20.64] ;  /* 0x0000000814147981 */ /* 0x000e22000c1e1b00 */
[----:B------:R-:W-:Y:S01]  /*1610*/  BSSY.RECONVERGENT B1, `(.L_x_299) ;  /* 0x000001c000017945 */ /* 0x000fe20003800200 */
[----:B0-----:R-:W-:-:S04]  /*1620*/  LOP3.LUT R2, R21, UR7, RZ, 0xfc, !PT ;  /* 0x0000000715027c12 */ /* 0x001fc8000f8efcff */
[----:B------:R-:W-:-:S13]  /*1630*/  ISETP.NE.U32.AND P0, PT, R2, RZ, PT ;  /* 0x000000ff0200720c */ /* 0x000fda0003f05070 */
[----:B------:R-:W-:Y:S05]  /*1640*/  @P0 BRA `(.L_x_300) ;  /* 0x0000000000500947 */ /* 0x000fea0003800000 */
[----:B------:R-:W0:Y:S01]  /*1650*/  LDCU UR7, c[0x0][0x390] ;  /* 0x00007200ff0777ac */ /* 0x000e220008000800 */
[----:B------:R-:W-:Y:S01]  /*1660*/  IMAD.MOV.U32 R21, RZ, RZ, RZ ;  /* 0x000000ffff157224 */ /* 0x000fe200078e00ff */
[----:B0-----:R-:W0:Y:S01]  /*1670*/  I2F.U32.RP R4, UR7 ;  /* 0x0000000700047d06 */ /* 0x001e220008209000 */
[----:B------:R-:W-:-:S07]  /*1680*/  ISETP.NE.U32.AND P1, PT, RZ, UR7, PT ;  /* 0x00000007ff007c0c */ /* 0x000fce000bf25070 */
        /* <DEDUP_REMOVED lines=16> */
.L_x_300:
[----:B------:R-:W-:Y:S01]  /*1790*/  IMAD.MOV.U32 R2, RZ, RZ, R20 ;  /* 0x000000ffff027224 */ /* 0x000fe200078e0014 */
[----:B------:R-:W-:-:S07]  /*17a0*/  MOV R4, 0x17c0 ;  /* 0x000017c000047802 */ /* 0x000fce0000000f00 */
[----:B------:R-:W-:Y:S05]  /*17b0*/  CALL.REL.NOINC `($__internal_0_$__cuda_sm20_rem_u64) ;  /* 0x0000003000207944 */ /* 0x000fea0003c00000 */
[----:B------:R-:W-:-:S07]  /*17c0*/  MOV R20, R2 ;  /* 0x0000000200147202 */ /* 0x000fce0000000f00 */
.L_x_301:
[----:B------:R-:W-:Y:S05]  /*17d0*/  BSYNC.RECONVERGENT B1 ;  /* 0x0000000000017941 */ /* 0x000fea0003800200 */
.L_x_299:
[----:B------:R-:W-:-:S05]  /*17e0*/  IMAD.WIDE R6, R9, 0x8, R12 ;  /* 0x0000000809067825 */ /* 0x000fca00078e020c */
[----:B------:R0:W-:Y:S02]  /*17f0*/  STG.E.64 desc[UR8][R6.64], R20 ;  /* 0x0000001406007986 */ /* 0x0001e4000c101b08 */
.L_x_298:
[----:B------:R-:W-:Y:S05]  /*1800*/  BSYNC.RECONVERGENT B0 ;  /* 0x0000000000007941 */ /* 0x000fea0003800200 */
.L_x_297:
[----:B0-----:R-:W-:Y:S01]  /*1810*/  VIADD R7, R9, 0x80 ;  /* 0x0000008009077836 */ /* 0x001fe20000000000 */
[----:B------:R-:W-:Y:S04]  /*1820*/  BSSY.RECONVERGENT B0, `(.L_x_302) ;  /* 0x0000025000007945 */ /* 0x000fe80003800200 */
[----:B------:R-:W-:-:S13]  /*1830*/  ISETP.GE.AND P0, PT, R7, R3, PT ;  /* 0x000000030700720c */ /* 0x000fda0003f06270 */
[----:B------:R-:W-:Y:S05]  /*1840*/  @P0 BRA `(.L_x_303) ;  /* 0x0000000000880947 */ /* 0x000fea0003800000 */
[----:B-1234-:R-:W-:Y:S01]  /*1850*/  IMAD.WIDE R20, R7, 0x8, R14 ;  /* 0x0000000807147825 */ /* 0x01efe200078e020e */
        /* <DEDUP_REMOVED lines=26> */
.L_x_305:
[----:B------:R-:W-:Y:S02]  /*1a00*/  MOV R2, R20 ;  /* 0x0000001400027202 */ /* 0x000fe40000000f00 */
[----:B------:R-:W-:-:S07]  /*1a10*/  MOV R4, 0x1a30 ;  /* 0x00001a3000047802 */ /* 0x000fce0000000f00 */
[----:B------:R-:W-:Y:S05]  /*1a20*/  CALL.REL.NOINC `($__internal_0_$__cuda_sm20_rem_u64) ;  /* 0x0000002c00847944 */ /* 0x000fea0003c00000 */
[----:B------:R-:W-:-:S07]  /*1a30*/  IMAD.MOV.U32 R20, RZ, RZ, R2 ;  /* 0x000000ffff147224 */ /* 0x000fce00078e0002 */
.L_x_306:
[----:B------:R-:W-:Y:S05]  /*1a40*/  BSYNC.RECONVERGENT B1 ;  /* 0x0000000000017941 */ /* 0x000fea0003800200 */
.L_x_304:
[----:B------:R-:W-:-:S05]  /*1a50*/  IMAD.WIDE R6, R7, 0x8, R12 ;  /* 0x0000000807067825 */ /* 0x000fca00078e020c */
[----:B------:R0:W-:Y:S02]  /*1a60*/  STG.E.64 desc[UR8][R6.64], R20 ;  /* 0x0000001406007986 */ /* 0x0001e4000c101b08 */
.L_x_303:
[----:B------:R-:W-:Y:S05]  /*1a70*/  BSYNC.RECONVERGENT B0 ;  /* 0x0000000000007941 */ /* 0x000fea0003800200 */
.L_x_302:
        /* <DEDUP_REMOVED lines=12> */
[----:B------:R-:W-:Y:S01]  /*1b40*/  HFMA2 R21, -RZ, RZ, 0, 0 ;  /* 0x00000000ff157431 */ /* 0x000fe200000001ff */
[----:B0-----:R-:W0:Y:S01]  /*1b50*/  I2F.U32.RP R4, UR7 ;  /* 0x0000000700047d06 */ /* 0x001e220008209000 */
[----:B------:R-:W-:-:S07]  /*1b60*/  ISETP.NE.U32.AND P1, PT, RZ, UR7, PT ;  /* 0x00000007ff007c0c */ /* 0x000fce000bf25070 */
        /* <DEDUP_REMOVED lines=16> */
.L_x_310:
[----:B------:R-:W-:Y:S01]  /*1c70*/  IMAD.MOV.U32 R2, RZ, RZ, R20 ;  /* 0x000000ffff027224 */ /* 0x000fe200078e0014 */
[----:B------:R-:W-:-:S07]  /*1c80*/  MOV R4, 0x1ca0 ;  /* 0x00001ca000047802 */ /* 0x000fce0000000f00 */
[----:B------:R-:W-:Y:S05]  /*1c90*/  CALL.REL.NOINC `($__internal_0_$__cuda_sm20_rem_u64) ;  /* 0x0000002800e87944 */ /* 0x000fea0003c00000 */
[----:B------:R-:W-:-:S07]  /*1ca0*/  IMAD.MOV.U32 R20, RZ, RZ, R2 ;  /* 0x000000ffff147224 */ /* 0x000fce00078e0002 */
.L_x_311:
[----:B------:R-:W-:Y:S05]  /*1cb0*/  BSYNC.RECONVERGENT B1 ;  /* 0x0000000000017941 */ /* 0x000fea0003800200 */
.L_x_309:
[----:B------:R-:W-:-:S05]  /*1cc0*/  IMAD.WIDE R6, R7, 0x8, R12 ;  /* 0x0000000807067825 */ /* 0x000fca00078e020c */
[----:B------:R0:W-:Y:S02]  /*1cd0*/  STG.E.64 desc[UR8][R6.64], R20 ;  /* 0x0000001406007986 */ /* 0x0001e4000c101b08 */
.L_x_308:
[----:B------:R-:W-:Y:S05]  /*1ce0*/  BSYNC.RECONVERGENT B0 ;  /* 0x0000000000007941 */ /* 0x000fea0003800200 */
.L_x_307:
[----:B------:R-:W-:Y:S01]  /*1cf0*/  IADD3 R9, PT, PT, R9, 0x180, RZ ;  /* 0x0000018009097810 */ /* 0x000fe20007ffe0ff */
        /* <DEDUP_REMOVED lines=30> */
.L_x_315:
[----:B------:R-:W-:Y:S01]  /*1ee0*/  IMAD.MOV.U32 R2, RZ, RZ, R20 ;  /* 0x000000ffff027224 */ /* 0x000fe200078e0014 */
[----:B------:R-:W-:-:S07]  /*1ef0*/  MOV R4, 0x1f10 ;  /* 0x00001f1000047802 */ /* 0x000fce0000000f00 */
[----:B------:R-:W-:Y:S05]  /*1f00*/  CALL.REL.NOINC `($__internal_0_$__cuda_sm20_rem_u64) ;  /* 0x00000028004c7944 */ /* 0x000fea0003c00000 */
[----:B------:R-:W-:-:S07]  /*1f10*/  MOV R20, R2 ;  /* 0x0000000200147202 */ /* 0x000fce0000000f00 */
.L_x_316:
[----:B------:R-:W-:Y:S05]  /*1f20*/  BSYNC.RECONVERGENT B1 ;  /* 0x0000000000017941 */ /* 0x000fea0003800200 */
.L_x_314:
[----:B------:R-:W-:-:S05]  /*1f30*/  IMAD.WIDE R6, R9, 0x8, R12 ;  /* 0x0000000809067825 */ /* 0x000fca00078e020c */
[----:B------:R0:W-:Y:S02]  /*1f40*/  STG.E.64 desc[UR8][R6.64], R20 ;  /* 0x0000001406007986 */ /* 0x0001e4000c101b08 */
.L_x_313:
[----:B------:R-:W-:Y:S05]  /*1f50*/  BSYNC.RECONVERGENT B0 ;  /* 0x0000000000007941 */ /* 0x000fea0003800200 */
.L_x_312:
[----:B------:R-:W-:-:S07]  /*1f60*/  VIADD R5, R5, 0x4 ;  /* 0x0000000405057836 */ /* 0x000fce0000000000 */
.L_x_296:
[----:B------:R-:W-:-:S13]  /*1f70*/  ISETP.NE.AND P0, PT, RZ, UR6, PT ;  /* 0x00000006ff007c0c */ /* 0x000fda000bf05270 */
[----:B------:R-:W-:Y:S05]  /*1f80*/  @!P0 EXIT ;  /* 0x000000000000894d */ /* 0x000fea0003800000 */
[----:B------:R-:W-:-:S09]  /*1f90*/  UISETP.NE.AND UP0, UPT, UR6, 0x1, UPT ;  /* 0x000000010600788c */ /* 0x000fd2000bf05270 */
[----:B------:R-:W-:Y:S05]  /*1fa0*/  BRA.U !UP0, `(.L_x_317) ;  /* 0x00000005083c7547 */ /* 0x000fea000b800000 */
[----:B0-----:R-:W-:Y:S01]  /*1fb0*/  IMAD R7, R5, 0x80, R0 ;  /* 0x0000008005077824 */ /* 0x001fe200078e0200 */
        /* <DEDUP_REMOVED lines=30> */
.L_x_321:
[----:B------:R-:W-:Y:S01]  /*21a0*/  IMAD.MOV.U32 R2, RZ, RZ, R20 ;  /* 0x000000ffff027224 */ /* 0x000fe200078e0014 */
[----:B------:R-:W-:-:S07]  /*21b0*/  MOV R4, 0x21d0 ;  /* 0x000021d000047802 */ /* 0x000fce0000000f00 */
[----:B------:R-:W-:Y:S05]  /*21c0*/  CALL.REL.NOINC `($__internal_0_$__cuda_sm20_rem_u64) ;  /* 0x00000024009c7944 */ /* 0x000fea0003c00000 */
[----:B------:R-:W-:-:S07]  /*21d0*/  IMAD.MOV.U32 R20, RZ, RZ, R2 ;  /* 0x000000ffff147224 */ /* 0x000fce00078e0002 */
.L_x_322:
[----:B------:R-:W-:Y:S05]  /*21e0*/  BSYNC.RECONVERGENT B1 ;  /* 0x0000000000017941 */ /* 0x000fea0003800200 */
.L_x_320:
[----:B------:R-:W-:-:S05]  /*21f0*/  IMAD.WIDE R8, R7, 0x8, R12 ;  /* 0x0000000807087825 */ /* 0x000fca00078e020c */
[----:B------:R0:W-:Y:S02]  /*2200*/  STG.E.64 desc[UR8][R8.64], R20 ;  /* 0x0000001408007986 */ /* 0x0001e4000c101b08 */
.L_x_319:
[----:B------:R-:W-:Y:S05]  /*2210*/  BSYNC.RECONVERGENT B0 ;  /* 0x0000000000007941 */ /* 0x000fea0003800200 */
.L_x_318:
        /* <DEDUP_REMOVED lines=31> */
.L_x_326:
[----:B------:R-:W-:Y:S01]  /*2410*/  IMAD.MOV.U32 R2, RZ, RZ, R20 ;  /* 0x000000ffff027224 */ /* 0x000fe200078e0014 */
[----:B------:R-:W-:-:S07]  /*2420*/  MOV R4, 0x2440 ;  /* 0x0000244000047802 */ /* 0x000fce0000000f00 */
[----:B------:R-:W-:Y:S05]  /*2430*/  CALL.REL.NOINC `($__internal_0_$__cuda_sm20_rem_u64) ;  /* 0x0000002400007944 */ /* 0x000fea0003c00000 */
[----:B------:R-:W-:-:S07]  /*2440*/  MOV R20, R2 ;  /* 0x0000000200147202 */ /* 0x000fce0000000f00 */
.L_x_327:
[----:B------:R-:W-:Y:S05]  /*2450*/  BSYNC.RECONVERGENT B1 ;  /* 0x0000000000017941 */ /* 0x000fea0003800200 */
.L_x_325:
[----:B------:R-:W-:-:S05]  /*2460*/  IMAD.WIDE R6, R7, 0x8, R12 ;  /* 0x0000000807067825 */ /* 0x000fca00078e020c */
[----:B------:R0:W-:Y:S02]  /*2470*/  STG.E.64 desc[UR8][R6.64], R20 ;  /* 0x0000001406007986 */ /* 0x0001e4000c101b08 */
.L_x_324:
[----:B------:R-:W-:Y:S05]  /*2480*/  BSYNC.RECONVERGENT B0 ;  /* 0x0000000000007941 */ /* 0x000fea0003800200 */
.L_x_323:
[----:B------:R-:W-:-:S07]  /*2490*/  VIADD R5, R5, 0x2 ;  /* 0x0000000205057836 */ /* 0x000fce0000000000 */
.L_x_317:
[----:B------:R-:W5:Y:S02]  /*24a0*/  LDC R2, c[0x0][0x388] ;  /* 0x0000e200ff027b82 */ /* 0x000f640000000800 */
[----:B-----5:R-:W-:-:S04]  /*24b0*/  LOP3.LUT R2, R2, 0x1, RZ, 0xc0, !PT ;  /* 0x0000000102027812 */ /* 0x020fc800078ec0ff */
[----:B------:R-:W-:-:S13]  /*24c0*/  ISETP.NE.U32.AND P0, PT, R2, 0x1, PT ;  /* 0x000000010200780c */ /* 0x000fda0003f05070 */
[----:B------:R-:W-:Y:S05]  /*24d0*/  @P0 EXIT ;  /* 0x000000000000094d */ /* 0x000fea0003800000 */
[----:B------:R-:W-:-:S05]  /*24e0*/  IMAD R5, R5, 0x80, R0 ;  /* 0x0000008005057824 */ /* 0x000fca00078e0200 */
[----:B------:R-:W-:-:S13]  /*24f0*/  ISETP.GE.AND P0, PT, R5, R3, PT ;  /* 0x000000030500720c */ /* 0x000fda0003f06270 */
[----:B------:R-:W-:Y:S05]  /*2500*/  @P0 EXIT ;  /* 0x000000000000094d */ /* 0x000fea0003800000 */
[----:B------:R-:W-:Y:S01]  /*2510*/  IMAD.WIDE R2, R5, 0x8, R14 ;  /* 0x0000000805027825 */ /* 0x000fe200078e020e */
[----:B------:R-:W5:Y:S05]  /*2520*/  LDCU UR6, c[0x0][0x394] ;  /* 0x00007280ff0677ac */ /* 0x000f6a0008000800 */
[----:B------:R-:W5:Y:S01]  /*2530*/  LDG.E.64 R2, desc[UR8][R2.64] ;  /* 0x0000000802027981 */ /* 0x000f62000c1e1b00 */
[----:B------:R-:W-:Y:S01]  /*2540*/  BSSY.RECONVERGENT B0, `(.L_x_328) ;  /* 0x000001c000007945 */ /* 0x000fe20003800200 */
[----:B-----5:R-:W-:-:S04]  /*2550*/  LOP3.LUT R0, R3, UR6, RZ, 0xfc, !PT ;  /* 0x0000000603007c12 */ /* 0x020fc8000f8efcff */
[----:B------:R-:W-:-:S13]  /*2560*/  ISETP.NE.U32.AND P0, PT, R0, RZ, PT ;  /* 0x000000ff0000720c */ /* 0x000fda0003f05070 */
[----:B------:R-:W-:Y:S05]  /*2570*/  @P0 BRA `(.L_x_329) ;  /* 0x0000000000500947 */ /* 0x000fea0003800000 */
[----:B------:R-:W5:Y:S02]  /*2580*/  LDCU UR6, c[0x0][0x390] ;  /* 0x00007200ff0677ac */ /* 0x000f640008000800 */
[----:B-----5:R-:W5:Y:S01]  /*2590*/  I2F.U32.RP R4, UR6 ;  /* 0x0000000600047d06 */ /* 0x020f620008209000 */
[----:B------:R-:W-:-:S07]  /*25a0*/  ISETP.NE.U32.AND P1, PT, RZ, UR6, PT ;  /* 0x00000006ff007c0c */ /* 0x000fce000bf25070 */
[----:B-----5:R-:W0:Y:S02]  /*25b0*/  MUFU.RCP R4, R4 ;  /* 0x0000000400047308 */ /* 0x020e240000001000 */
[----:B0-----:R-:W-:-:S06]  /*25c0*/  IADD3 R6, PT, PT, R4, 0xffffffe, RZ ;  /* 0x0ffffffe04067810 */ /* 0x001fcc0007ffe0ff */
[----:B------:R0:W5:Y:S02]  /*25d0*/  F2I.FTZ.U32.TRUNC.NTZ R7, R6 ;  /* 0x0000000600077305 */ /* 0x000164000021f000 */
[----:B0-----:R-:W-:Y:S02]  /*25e0*/  IMAD.MOV.U32 R6, RZ, RZ, RZ ;  /* 0x000000ffff067224 */ /* 0x001fe400078e00ff */
[----:B-----5:R-:W-:-:S04]  /*25f0*/  IMAD.MOV R3, RZ, RZ, -R7 ;  /* 0x000000ffff037224 */ /* 0x020fc800078e0a07 */
[----:B------:R-:W-:-:S04]  /*2600*/  IMAD R3, R3, UR6, RZ ;  /* 0x0000000603037c24 */ /* 0x000fc8000f8e02ff */
[----:B------:R-:W-:-:S06]  /*2610*/  IMAD.HI.U32 R3, R7, R3, R6 ;  /* 0x0000000307037227 */ /* 0x000fcc00078e0006 */
[----:B------:R-:W-:-:S05]  /*2620*/  IMAD.HI.U32 R0, R3, R2, RZ ;  /* 0x0000000203007227 */ /* 0x000fca00078e00ff */
[----:B------:R-:W-:-:S05]  /*2630*/  IADD3 R3, PT, PT, -R0, RZ, RZ ;  /* 0x000000ff00037210 */ /* 0x000fca0007ffe1ff */
[----:B------:R-:W-:Y:S02]  /*2640*/  IMAD R2, R3, UR6, R2 ;  /* 0x0000000603027c24 */ /* 0x000fe4000f8e0202 */
[----:B------:R-:W-:-:S03]  /*2650*/  HFMA2 R3, -RZ, RZ, 0, 0 ;  /* 0x00000000ff037431 */ /* 0x000fc600000001ff */
[----:B------:R-:W-:-:S13]  /*2660*/  ISETP.GE.U32.AND P0, PT, R2, UR6, PT ;  /* 0x0000000602007c0c */ /* 0x000fda000bf06070 */
[----:B------:R-:W-:-:S05]  /*2670*/  @P0 VIADD R2, R2, -UR6 ;  /* 0x8000000602020c36 */ /* 0x000fca0008000000 */
[----:B------:R-:W-:-:S13]  /*2680*/  ISETP.GE.U32.AND P0, PT, R2, UR6, PT ;  /* 0x0000000602007c0c */ /* 0x000fda000bf06070 */
[----:B------:R-:W-:Y:S01]  /*2690*/  @P0 VIADD R2, R2, -UR6 ;  /* 0x8000000602020c36 */ /* 0x000fe20008000000 */
[----:B------:R-:W-:Y:S01]  /*26a0*/  @!P1 LOP3.LUT R2, RZ, UR6, RZ, 0x33, !PT ;  /* 0x00000006ff029c12 */ /* 0x000fe2000f8e33ff */
[----:B------:R-:W-:Y:S06]  /*26b0*/  BRA `(.L_x_330) ;  /* 0x0000000000107947 */ /* 0x000fec0003800000 */
.L_x_329:
[----:B01234-:R-:W-:Y:S01]  /*26c0*/  IMAD.MOV.U32 R21, RZ, RZ, R3 ;  /* 0x000000ffff157224 */ /* 0x01ffe200078e0003 */
[----:B------:R-:W-:-:S07]  /*26d0*/  MOV R4, 0x26f0 ;  /* 0x000026f000047802 */ /* 0x000fce0000000f00 */
[----:B------:R-:W-:Y:S05]  /*26e0*/  CALL.REL.NOINC `($__internal_0_$__cuda_sm20_rem_u64) ;  /* 0x0000002000547944 */ /* 0x000fea0003c00000 */
[----:B------:R-:W-:-:S07]  /*26f0*/  IMAD.MOV.U32 R3, RZ, RZ, R21 ;  /* 0x000000ffff037224 */ /* 0x000fce00078e0015 */
.L_x_330:
[----:B------:R-:W-:Y:S05]  /*2700*/  BSYNC.RECONVERGENT B0 ;  /* 0x0000000000007941 */ /* 0x000fea0003800200 */
.L_x_328:
[----:B------:R-:W-:-:S05]  /*2710*/  IMAD.WIDE R12, R5, 0x8, R12 ;  /* 0x00000008050c7825 */ /* 0x000fca00078e020c */
[----:B------:R-:W-:Y:S01]  /*2720*/  STG.E.64 desc[UR8][R12.64], R2 ;  /* 0x000000020c007986 */ /* 0x000fe2000c101b08 */
[----:B------:R-:W-:Y:S05]  /*2730*/  EXIT ;  /* 0x000000000000794d */ /* 0x000fea0003800000 */
.L_x_253:
[----:B------:R-:W-:-:S13]  /*2740*/  ISETP.GE.AND P0, PT, R2, 0x1, PT ;  /* 0x000000010200780c */ /* 0x000fda0003f06270 */
[----:B------:R-:W-:Y:S05]  /*2750*/  @!P0 EXIT ;  /* 0x000000000000894d */ /* 0x000fea0003800000 */
[C---:B------:R-:W-:Y:S02]  /*2760*/  ISETP.GE.U32.AND P0, PT, R2.reuse, 0x8, PT ;  /* 0x000000080200780c */ /* 0x040fe40003f06070 */
[----:B------:R-:W-:Y:S02]  /*2770*/  LOP3.LUT R3, R2, 0x7, RZ, 0xc0, !PT ;  /* 0x0000000702037812 */ /* 0x000fe400078ec0ff */
[----:B------:R-:W-:-:S09]  /*2780*/  MOV R5, RZ ;  /* 0x000000ff00057202 */ /* 0x000fd20000000f00 */
[----:B------:R-:W-:Y:S05]  /*2790*/  @!P0 BRA `(.L_x_331) ;  /* 0x0000001000408947 */ /* 0x000fea0003800000 */
[----:B------:R-:W-:Y:S01]  /*27a0*/  LOP3.LUT R5, R2, 0x7ffffff8, RZ, 0xc0, !PT ;  /* 0x7ffffff802057812 */ /* 0x000fe200078ec0ff */
[C---:B------:R-:W-:Y:S01]  /*27b0*/  IMAD.WIDE.U32 R6, R0.reuse, 0x8, R16 ;  /* 0x0000000800067825 */ /* 0x040fe200078e0010 */
[----:B------:R-:W0:Y:S03]  /*27c0*/  LDCU UR10, c[0x0][0x394] ;  /* 0x00007280ff0a77ac */ /* 0x000e260008000800 */
[----:B------:R-:W-:Y:S01]  /*27d0*/  VIADD R8, R0, 0x80 ;  /* 0x0000008000087836 */ /* 0x000fe20000000000 */
[----:B------:R-:W1:Y:S01]  /*27e0*/  LDCU UR11, c[0x0][0x390] ;  /* 0x00007200ff0b77ac */ /* 0x000e620008000800 */
[----:B------:R-:W-:Y:S01]  /*27f0*/  IMAD.MOV R9, RZ, RZ, -R5 ;  /* 0x000000ffff097224 */ /* 0x000fe200078e0a05 */
[----:B------:R-:W2:Y:S01]  /*2800*/  LDCU.64 UR6, c[0x0][0x3a0] ;  /* 0x00007400ff0677ac */ /* 0x000ea20008000a00 */
[----:B------:R-:W3:Y:S05]  /*2810*/  LDCU.64 UR12, c[0x0][0x398] ;  /* 0x00007300ff0c77ac */ /* 0x000eea0008000a00 */
.L_x_356:
[----:B--2-4-:R-:W-:-:S04]  /*2820*/  IADD3 R20, P0, PT, R6, UR6, RZ ;  /* 0x0000000606147c10 */ /* 0x014fc8000ff1e0ff */
[----:B------:R-:W-:-:S06]  /*2830*/  IADD3.X R21, PT, PT, R7, UR7, RZ, P0, !PT ;  /* 0x0000000707157c10 */ /* 0x000fcc00087fe4ff */
[----:B------:R-:W0:Y:S01]  /*2840*/  LDG.E.64 R20, desc[UR8][R20.64] ;  /* 0x0000000814147981 */ /* 0x000e22000c1e1b00 */
[----:B------:R-:W-:Y:S01]  /*2850*/  IADD3 R9, PT, PT, R9, 0x8, RZ ;  /* 0x0000000809097810 */ /* 0x000fe20007ffe0ff */
[----:B------:R-:W-:Y:S01]  /*2860*/  IMAD.MOV.U32 R18, RZ, RZ, R16 ;  /* 0x000000ffff127224 */ /* 0x000fe200078e0010 */
[----:B------:R-:W-:Y:S01]  /*2870*/  BSSY.RECONVERGENT B0, `(.L_x_332) ;  /* 0x000001f000007945 */ /* 0x000fe20003800200 */
[----:B------:R-:W-:Y:S01]  /*2880*/  IMAD.MOV.U32 R19, RZ, RZ, R17 ;  /* 0x000000ffff137224 */ /* 0x000fe200078e0011 */
[----:B------:R-:W-:Y:S01]  /*2890*/  ISETP.NE.AND P2, PT, R9, RZ, PT ;  /* 0x000000ff0900720c */ /* 0x000fe20003f45270 */
[----:B------:R-:W-:Y:S01]  /*28a0*/  IMAD.WIDE R18, R8, 0x8, R18 ;  /* 0x0000000808127825 */ /* 0x000fe200078e0212 */
[----:B0-----:R-:W-:-:S04]  /*28b0*/  LOP3.LUT R2, R21, UR10, RZ, 0xfc, !PT ;  /* 0x0000000a15027c12 */ /* 0x001fc8000f8efcff */
[----:B------:R-:W-:-:S13]  /*28c0*/  ISETP.NE.U32.AND P0, PT, R2, RZ, PT ;  /* 0x000000ff0200720c */ /* 0x000fda0003f05070 */
[----:B------:R-:W-:Y:S05]  /*28d0*/  @P0 BRA `(.L_x_333) ;  /* 0x00000000004c0947 */ /* 0x000fea0003800000 */
[----:B-1----:R-:W0:Y:S01]  /*28e0*/  I2F.U32.RP R4, UR11 ;  /* 0x0000000b00047d06 */ /* 0x002e220008209000 */
        /* <DEDUP_REMOVED lines=18> */
.L_x_333:
[----:B------:R-:W-:Y:S01]  /*2a10*/  IMAD.MOV.U32 R2, RZ, RZ, R20 ;  /* 0x000000ffff027224 */ /* 0x000fe200078e0014 */
[----:B------:R-:W-:-:S07]  /*2a20*/  MOV R4, 0x2a40 ;  /* 0x00002a4000047802 */ /* 0x000fce0000000f00 */
[----:B-1-3--:R-:W-:Y:S05]  /*2a30*/  CALL.REL.NOINC `($__internal_0_$__cuda_sm20_rem_u64) ;  /* 0x0000001c00807944 */ /* 0x00afea0003c00000 */
[----:B------:R-:W-:Y:S01]  /*2a40*/  IMAD.MOV.U32 R22, RZ, RZ, R2 ;  /* 0x000000ffff167224 */ /* 0x000fe200078e0002 */
[----:B------:R-:W-:-:S07]  /*2a50*/  MOV R23, R21 ;  /* 0x0000001500177202 */ /* 0x000fce0000000f00 */
.L_x_334:
[----:B---3--:R-:W-:Y:S05]  /*2a60*/  BSYNC.RECONVERGENT B0 ;  /* 0x0000000000007941 */ /* 0x008fea0003800200 */
.L_x_332:
[----:B------:R-:W-:Y:S02]  /*2a70*/  IADD3 R24, P0, PT, R6, UR12, RZ ;  /* 0x0000000c06187c10 */ /* 0x000fe4000ff1e0ff */
[----:B------:R-:W-:Y:S02]  /*2a80*/  IADD3 R10, P1, PT, R18, UR6, RZ ;  /* 0x00000006120a7c10 */ /* 0x000fe4000ff3e0ff */
[----:B------:R-:W-:Y:S02]  /*2a90*/  IADD3.X R25, PT, PT, R7, UR13, RZ, P0, !PT ;  /* 0x0000000d07197c10 */ /* 0x000fe400087fe4ff */
[----:B------:R-:W-:-:S03]  /*2aa0*/  IADD3.X R11, PT, PT, R19, UR7, RZ, P1, !PT ;  /* 0x00000007130b7c10 */ /* 0x000fc60008ffe4ff */
[----:B------:R0:W-:Y:S04]  /*2ab0*/  STG.E.64 desc[UR8][R24.64], R22 ;  /* 0x0000001618007986 */ /* 0x0001e8000c101b08 */
[----:B------:R-:W2:Y:S01]  /*2ac0*/  LDG.E.64 R20, desc[UR8][R10.64] ;  /* 0x000000080a147981 */ /* 0x000ea2000c1e1b00 */
[----:B------:R-:W-:Y:S01]  /*2ad0*/  BSSY.RECONVERGENT B0, `(.L_x_335) ;  /* 0x000001c000007945 */ /* 0x000fe20003800200 */
[----:B--2---:R-:W-:-:S04]  /*2ae0*/  LOP3.LUT R2, R21, UR10, RZ, 0xfc, !PT ;  /* 0x0000000a15027c12 */ /* 0x004fc8000f8efcff */
[----:B------:R-:W-:-:S13]  /*2af0*/  ISETP.NE.U32.AND P0, PT, R2, RZ, PT ;  /* 0x000000ff0200720c */ /* 0x000fda0003f05070 */
[----:B0-----:R-:W-:Y:S05]  /*2b00*/  @P0 BRA `(.L_x_336) ;  /* 0x00000000004c0947 */ /* 0x001fea0003800000 */
[----:B------:R-:W0:Y:S01]  /*2b10*/  I2F.U32.RP R4, UR11 ;  /* 0x0000000b00047d06 */ /* 0x000e220008209000 */
[----:B------:R-:W-:Y:S01]  /*2b20*/  HFMA2 R22, -RZ, RZ, 0, 0 ;  /* 0x00000000ff167431 */ /* 0x000fe200000001ff */
[----:B------:R-:W-:-:S06]  /*2b30*/  ISETP.NE.U32.AND P1, PT, RZ, UR11, PT ;  /* 0x0000000bff007c0c */ /* 0x000fcc000bf25070 */
[----:B0-----:R-:W0:Y:S02]  /*2b40*/  MUFU.RCP R4, R4 ;  /* 0x0000000400047308 */ /* 0x001e240000001000 */
[----:B0-----:R-:W-:-:S06]  /*2b50*/  VIADD R23, R4, 0xffffffe ;  /* 0x0ffffffe04177836 */ /* 0x001fcc0000000000 */
[----:B------:R-:W0:Y:S02]  /*2b60*/  F2I.FTZ.U32.TRUNC.NTZ R23, R23 ;  /* 0x0000001700177305 */ /* 0x000e24000021f000 */
[----:B0-----:R-:W-:-:S04]  /*2b70*/  IMAD.MOV R21, RZ, RZ, -R23 ;  /* 0x000000ffff157224 */ /* 0x001fc800078e0a17 */
[----:B------:R-:W-:-:S04]  /*2b80*/  IMAD R21, R21, UR11, RZ ;  /* 0x0000000b15157c24 */ /* 0x000fc8000f8e02ff */
[----:B------:R-:W-:-:S04]  /*2b90*/  IMAD.HI.U32 R21, R23, R21, R22 ;  /* 0x0000001517157227 */ /* 0x000fc800078e0016 */
[----:B------:R-:W-:Y:S02]  /*2ba0*/  IMAD.MOV.U32 R23, RZ, RZ, RZ ;  /* 0x000000ffff177224 */ /* 0x000fe400078e00ff */
        /* <DEDUP_REMOVED lines=9> */
.L_x_336:
[----:B------:R-:W-:Y:S01]  /*2c40*/  IMAD.MOV.U32 R2, RZ, RZ, R20 ;  /* 0x000000ffff027224 */ /* 0x000fe200078e0014 */
[----:B------:R-:W-:-:S07]  /*2c50*/  MOV R4, 0x2c70 ;  /* 0x00002c7000047802 */ /* 0x000fce0000000f00 */
[----:B------:R-:W-:Y:S05]  /*2c60*/  CALL.REL.NOINC `($__internal_0_$__cuda_sm20_rem_u64) ;  /* 0x0000001800f47944 */ /* 0x000fea0003c00000 */
[----:B------:R-:W-:Y:S01]  /*2c70*/  MOV R22, R2 ;  /* 0x0000000200167202 */ /* 0x000fe20000000f00 */
[----:B------:R-:W-:-:S07]  /*2c80*/  IMAD.MOV.U32 R23, RZ, RZ, R21 ;  /* 0x000000ffff177224 */ /* 0x000fce00078e0015 */
.L_x_337:
[----:B------:R-:W-:Y:S05]  /*2c90*/  BSYNC.RECONVERGENT B0 ;  /* 0x0000000000007941 */ /* 0x000fea0003800200 */
.L_x_335:
[----:B------:R-:W-:-:S04]  /*2ca0*/  IADD3 R18, P0, PT, R18, UR12, RZ ;  /* 0x0000000c12127c10 */ /* 0x000fc8000ff1e0ff */
[----:B------:R-:W-:-:S05]  /*2cb0*/  IADD3.X R19, PT, PT, R19, UR13, RZ, P0, !PT ;  /* 0x0000000d13137c10 */ /* 0x000fca00087fe4ff */
[----:B------:R0:W-:Y:S04]  /*2cc0*/  STG.E.64 desc[UR8][R18.64], R22 ;  /* 0x0000001612007986 */ /* 0x0001e8000c101b08 */
[----:B------:R-:W2:Y:S01]  /*2cd0*/  LDG.E.64 R20, desc[UR8][R10.64+0x400] ;  /* 0x000400080a147981 */ /* 0x000ea2000c1e1b00 */
[----:B------:R-:W-:Y:S01]  /*2ce0*/  BSSY.RECONVERGENT B0, `(.L_x_338) ;  /* 0x000001c000007945 */ /* 0x000fe20003800200 */
[----:B--2---:R-:W-:-:S04]  /*2cf0*/  LOP3.LUT R2, R21, UR10, RZ, 0xfc, !PT ;  /* 0x0000000a15027c12 */ /* 0x004fc8000f8efcff */
[----:B------:R-:W-:-:S13]  /*2d00*/  ISETP.NE.U32.AND P0, PT, R2, RZ, PT ;  /* 0x000000ff0200720c */ /* 0x000fda0003f05070 */
[----:B0-----:R-:W-:Y:S05]  /*2d10*/  @P0 BRA `(.L_x_339) ;  /* 0x00000000004c0947 */ /* 0x001fea0003800000 */
[----:B------:R-:W0:Y:S01]  /*2d20*/  I2F.U32.RP R4, UR11 ;  /* 0x0000000b00047d06 */ /* 0x000e220008209000 */
[----:B------:R-:W-:Y:S01]  /*2d30*/  IMAD.MOV.U32 R22, RZ, RZ, RZ ;  /* 0x000000ffff167224 */ /* 0x000fe200078e00ff */
[----:B------:R-:W-:-:S06]  /*2d40*/  ISETP.NE.U32.AND P1, PT, RZ, UR11, PT ;  /* 0x0000000bff007c0c */ /* 0x000fcc000bf25070 */
[----:B0-----:R-:W0:Y:S02]  /*2d50*/  MUFU.RCP R4, R4 ;  /* 0x0000000400047308 */ /* 0x001e240000001000 */
[----:B0-----:R-:W-:-:S06]  /*2d60*/  VIADD R23, R4, 0xffffffe ;  /* 0x0ffffffe04177836 */ /* 0x001fcc0000000000 */
[----:B------:R-:W0:Y:S02]  /*2d70*/  F2I.FTZ.U32.TRUNC.NTZ R23, R23 ;  /* 0x0000001700177305 */ /* 0x000e24000021f000 */
[----:B0-----:R-:W-:-:S05]  /*2d80*/  IADD3 R21, PT, PT, RZ, -R23, RZ ;  /* 0x80000017ff157210 */ /* 0x001fca0007ffe0ff */
[----:B------:R-:W-:-:S04]  /*2d90*/  IMAD R21, R21, UR11, RZ ;  /* 0x0000000b15157c24 */ /* 0x000fc8000f8e02ff */
[----:B------:R-:W-:-:S04]  /*2da0*/  IMAD.HI.U32 R21, R23, R21, R22 ;  /* 0x0000001517157227 */ /* 0x000fc800078e0016 */
[----:B------:R-:W-:Y:S02]  /*2db0*/  IMAD.MOV.U32 R23, RZ, RZ, RZ ;  /* 0x000000ffff177224 */ /* 0x000fe400078e00ff */
        /* <DEDUP_REMOVED lines=9> */
.L_x_339:
[----:B------:R-:W-:Y:S02]  /*2e50*/  MOV R2, R20 ;  /* 0x0000001400027202 */ /* 0x000fe40000000f00 */
[----:B------:R-:W-:-:S07]  /*2e60*/  MOV R4, 0x2e80 ;  /* 0x00002e8000047802 */ /* 0x000fce0000000f00 */
[----:B------:R-:W-:Y:S05]  /*2e70*/  CALL.REL.NOINC `($__internal_0_$__cuda_sm20_rem_u64) ;  /* 0x0000001800707944 */ /* 0x000fea0003c00000 */
[----:B------:R-:W-:Y:S02]  /*2e80*/  IMAD.MOV.U32 R22, RZ, RZ, R2 ;  /* 0x000000ffff167224 */ /* 0x000fe400078e0002 */
[----:B------:R-:W-:-:S07]  /*2e90*/  IMAD.MOV.U32 R23, RZ, RZ, R21 ;  /* 0x000000ffff177224 */ /* 0x000fce00078e0015 */
.L_x_340:
[----:B------:R-:W-:Y:S05]  /*2ea0*/  BSYNC.RECONVERGENT B0 ;  /* 0x0000000000007941 */ /* 0x000fea0003800200 */
.L_x_338:
        /* <DEDUP_REMOVED lines=10> */
[----:B0-----:R-:W-:-:S06]  /*2f50*/  IADD3 R23, PT, PT, R4, 0xffffffe, RZ ;  /* 0x0ffffffe04177810 */ /* 0x001fcc0007ffe0ff */
[----:B------:R-:W0:Y:S02]  /*2f60*/  F2I.FTZ.U32.TRUNC.NTZ R23, R23 ;  /* 0x0000001700177305 */ /* 0x000e24000021f000 */
[----:B0-----:R-:W-:-:S04]  /*2f70*/  IMAD.MOV R21, RZ, RZ, -R23 ;  /* 0x000000ffff157224 */ /* 0x001fc800078e0a17 */
[----:B------:R-:W-:-:S04]  /*2f80*/  IMAD R21, R21, UR11, RZ ;  /* 0x0000000b15157c24 */ /* 0x000fc8000f8e02ff */
[----:B------:R-:W-:-:S04]  /*2f90*/  IMAD.HI.U32 R21, R23, R21, R22 ;  /* 0x0000001517157227 */ /* 0x000fc800078e0016 */
[----:B------:R-:W-:Y:S02]  /*2fa0*/  HFMA2 R23, -RZ, RZ, 0, 0 ;  /* 0x00000000ff177431 */ /* 0x000fe400000001ff */
        /* <DEDUP_REMOVED lines=9> */
.L_x_342:
[----:B------:R-:W-:Y:S01]  /*3040*/  IMAD.MOV.U32 R2, RZ, RZ, R20 ;  /* 0x000000ffff027224 */ /* 0x000fe200078e0014 */
[----:B------:R-:W-:-:S07]  /*3050*/  MOV R4, 0x3070 ;  /* 0x0000307000047802 */ /* 0x000fce0000000f00 */
[----:B------:R-:W-:Y:S05]  /*3060*/  CALL.REL.NOINC `($__internal_0_$__cuda_sm20_rem_u64) ;  /* 0x0000001400f47944 */ /* 0x000fea0003c00000 */
[----:B------:R-:W-:Y:S01]  /*3070*/  IMAD.MOV.U32 R22, RZ, RZ, R2 ;  /* 0x000000ffff167224 */ /* 0x000fe200078e0002 */
[----:B------:R-:W-:-:S07]  /*3080*/  MOV R23, R21 ;  /* 0x0000001500177202 */ /* 0x000fce0000000f00 */
.L_x_343:
[----:B------:R-:W-:Y:S05]  /*3090*/  BSYNC.RECONVERGENT B0 ;  /* 0x0000000000007941 */ /* 0x000fea0003800200 */
.L_x_341:
        /* <DEDUP_REMOVED lines=25> */
.L_x_345:
[----:B------:R-:W-:Y:S01]  /*3230*/  IMAD.MOV.U32 R2, RZ, RZ, R20 ;  /* 0x000000ffff027224 */ /* 0x000fe200078e0014 */
[----:B------:R-:W-:-:S07]  /*3240*/  MOV R4, 0x3260 ;  /* 0x0000326000047802 */ /* 0x000fce0000000f00 */
[----:B------:R-:W-:Y:S05]  /*3250*/  CALL.REL.NOINC `($__internal_0_$__cuda_sm20_rem_u64) ;  /* 0x0000001400787944 */ /* 0x000fea0003c00000 */
[----:B------:R-:W-:Y:S01]  /*3260*/  MOV R22, R2 ;  /* 0x0000000200167202 */ /* 0x000fe20000000f00 */
[----:B------:R-:W-:-:S07]  /*3270*/  IMAD.MOV.U32 R23, RZ, RZ, R21 ;  /* 0x000000ffff177224 */ /* 0x000fce00078e0015 */
.L_x_346:
[----:B------:R-:W-:Y:S05]  /*3280*/  BSYNC.RECONVERGENT B0 ;  /* 0x0000000000007941 */ /* 0x000fea0003800200 */
.L_x_344:
        /* <DEDUP_REMOVED lines=25> */
.L_x_348:
[----:B------:R-:W-:Y:S02]  /*3420*/  MOV R2, R20 ;  /* 0x0000001400027202 */ /* 0x000fe40000000f00 */
[----:B------:R-:W-:-:S07]  /*3430*/  MOV R4, 0x3450 ;  /* 0x0000345000047802 */ /* 0x000fce0000000f00 */
[----:B------:R-:W-:Y:S05]  /*3440*/  CALL.REL.NOINC `($__internal_0_$__cuda_sm20_rem_u64) ;  /* 0x0000001000fc7944 */ /* 0x000fea0003c00000 */
[----:B------:R-:W-:Y:S02]  /*3450*/  IMAD.MOV.U32 R22, RZ, RZ, R2 ;  /* 0x000000ffff167224 */ /* 0x000fe400078e0002 */
[----:B------:R-:W-:-:S07]  /*3460*/  IMAD.MOV.U32 R23, RZ, RZ, R21 ;  /* 0x000000ffff177224 */ /* 0x000fce00078e0015 */
.L_x_349:
[----:B------:R-:W-:Y:S05]  /*3470*/  BSYNC.RECONVERGENT B0 ;  /* 0x0000000000007941 */ /* 0x000fea0003800200 */
.L_x_347:
        /* <DEDUP_REMOVED lines=25> */
.L_x_351:
[----:B------:R-:W-:Y:S01]  /*3610*/  IMAD.MOV.U32 R2, RZ, RZ, R20 ;  /* 0x000000ffff027224 */ /* 0x000fe200078e0014 */
[----:B------:R-:W-:-:S07]  /*3620*/  MOV R4, 0x3640 ;  /* 0x0000364000047802 */ /* 0x000fce0000000f00 */
[----:B------:R-:W-:Y:S05]  /*3630*/  CALL.REL.NOINC `($__internal_0_$__cuda_sm20_rem_u64) ;  /* 0x0000001000807944 */ /* 0x000fea0003c00000 */
[----:B------:R-:W-:Y:S01]  /*3640*/  IMAD.MOV.U32 R22, RZ, RZ, R2 ;  /* 0x000000ffff167224 */ /* 0x000fe200078e0002 */
[----:B------:R-:W-:-:S07]  /*3650*/  MOV R23, R21 ;  /* 0x0000001500177202 */ /* 0x000fce0000000f00 */
.L_x_352:
[----:B------:R-:W-:Y:S05]  /*3660*/  BSYNC.RECONVERGENT B0 ;  /* 0x0000000000007941 */ /* 0x000fea0003800200 */
.L_x_350:
[----:B------:R0:W-:Y:S04]  /*3670*/  STG.E.64 desc[UR8][R18.64+0x1400], R22 ;  /* 0x0014001612007986 */ /* 0x0001e8000c101b08 */
[----:B------:R-:W2:Y:S01]  /*3680*/  LDG.E.64 R20, desc[UR8][R10.64+0x1800] ;  /* 0x001800080a147981 */ /* 0x000ea2000c1e1b00 */
[----:B------:R-:W-:Y:S01]  /*3690*/  BSSY.RECONVERGENT B0, `(.L_x_353) ;  /* 0x000001b000007945 */ /* 0x000fe20003800200 */
[----:B--2---:R-:W-:-:S04]  /*36a0*/  LOP3.LUT R2, R21, UR10, RZ, 0xfc, !PT ;  /* 0x0000000a15027c12 */ /* 0x004fc8000f8efcff */
[----:B------:R-:W-:-:S13]  /*36b0*/  ISETP.NE.U32.AND P0, PT, R2, RZ, PT ;  /* 0x000000ff0200720c */ /* 0x000fda0003f05070 */
[----:B0-----:R-:W-:Y:S05]  /*36c0*/  @P0 BRA `(.L_x_354) ;  /* 0x00000000004c0947 */ /* 0x001fea0003800000 */
[----:B------:R-:W0:Y:S01]  /*36d0*/  I2F.U32.RP R4, UR11 ;  /* 0x0000000b00047d06 */ /* 0x000e220008209000 */
[----:B------:R-:W-:-:S07]  /*36e0*/  ISETP.NE.U32.AND P1, PT, RZ, UR11, PT ;  /* 0x0000000bff007c0c */ /* 0x000fce000bf25070 */
        /* <DEDUP_REMOVED lines=8> */
[----:B------:R-:W-:Y:S02]  /*3770*/  IMAD.MOV R11, RZ, RZ, -R2 ;  /* 0x000000ffff0b7224 */ /* 0x000fe400078e0a02 */
[----:B------:R-:W-:Y:S02]  /*3780*/  IMAD.MOV.U32 R21, RZ, RZ, RZ ;  /* 0x000000ffff157224 */ /* 0x000fe400078e00ff */
[----:B------:R-:W-:-:S05]  /*3790*/  IMAD R20, R11, UR11, R20 ;  /* 0x0000000b0b147c24 */ /* 0x000fca000f8e0214 */
[----:B------:R-:W-:-:S13]  /*37a0*/  ISETP.GE.U32.AND P0, PT, R20, UR11, PT ;  /* 0x0000000b14007c0c */ /* 0x000fda000bf06070 */
[----:B------:R-:W-:-:S05]  /*37b0*/  @P0 VIADD R20, R20, -UR11 ;  /* 0x8000000b14140c36 */ /* 0x000fca0008000000 */
[----:B------:R-:W-:-:S13]  /*37c0*/  ISETP.GE.U32.AND P0, PT, R20, UR11, PT ;  /* 0x0000000b14007c0c */ /* 0x000fda000bf06070 */
[----:B------:R-:W-:Y:S02]  /*37d0*/  @P0 IADD3 R20, PT, PT, R20, -UR11, RZ ;  /* 0x8000000b14140c10 */ /* 0x000fe4000fffe0ff */
[----:B------:R-:W-:Y:S01]  /*37e0*/  @!P1 LOP3.LUT R20, RZ, UR11, RZ, 0x33, !PT ;  /* 0x0000000bff149c12 */ /* 0x000fe2000f8e33ff */
[----:B------:R-:W-:Y:S06]  /*37f0*/  BRA `(.L_x_355) ;  /* 0x0000000000107947 */ /* 0x000fec0003800000 */
.L_x_354:
[----:B------:R-:W-:Y:S01]  /*3800*/  IMAD.MOV.U32 R2, RZ, RZ, R20 ;  /* 0x000000ffff027224 */ /* 0x000fe200078e0014 */
[----:B------:R-:W-:-:S07]  /*3810*/  MOV R4, 0x3830 ;  /* 0x0000383000047802 */ /* 0x000fce0000000f00 */
[----:B------:R-:W-:Y:S05]  /*3820*/  CALL.REL.NOINC `($__internal_0_$__cuda_sm20_rem_u64) ;  /* 0x0000001000047944 */ /* 0x000fea0003c00000 */
[----:B------:R-:W-:-:S07]  /*3830*/  MOV R20, R2 ;  /* 0x0000000200147202 */ /* 0x000fce0000000f00 */
.L_x_355:
[----:B------:R-:W-:Y:S05]  /*3840*/  BSYNC.RECONVERGENT B0 ;  /* 0x0000000000007941 */ /* 0x000fea0003800200 */
.L_x_353:
[----:B------:R4:W-:Y:S01]  /*3850*/  STG.E.64 desc[UR8][R18.64+0x1800], R20 ;  /* 0x0018001412007986 */ /* 0x0009e2000c101b08 */
[----:B------:R-:W-:Y:S01]  /*3860*/  IADD3 R6, P0, PT, R6, 0x2000, RZ ;  /* 0x0000200006067810 */ /* 0x000fe20007f1e0ff */
[----:B------:R-:W-:-:S04]  /*3870*/  VIADD R8, R8, 0x400 ;  /* 0x0000040008087836 */ /* 0x000fc80000000000 */
[----:B------:R-:W-:Y:S01]  /*3880*/  IMAD.X R7, RZ, RZ, R7, P0 ;  /* 0x000000ffff077224 */ /* 0x000fe200000e0607 */
[----:B------:R-:W-:Y:S07]  /*3890*/  @P2 BRA `(.L_x_356) ;  /* 0xffffffec00e02947 */ /* 0x000fee000383ffff */
.L_x_331:
[----:B------:R-:W-:-:S13]  /*38a0*/  ISETP.NE.AND P0, PT, R3, RZ, PT ;  /* 0x000000ff0300720c */ /* 0x000fda0003f05270 */
[----:B------:R-:W-:Y:S05]  /*38b0*/  @!P0 EXIT ;  /* 0x000000000000894d */ /* 0x000fea0003800000 */
[----:B------:R-:W0:Y:S01]  /*38c0*/  LDCU UR6, c[0x0][0x388] ;  /* 0x00007100ff0677ac */ /* 0x000e220008000800 */
[----:B------:R-:W-:Y:S01]  /*38d0*/  ISETP.GE.U32.AND P0, PT, R3, 0x4, PT ;  /* 0x000000040300780c */ /* 0x000fe20003f06070 */
[----:B0-----:R-:W-:-:S12]  /*38e0*/  ULOP3.LUT UR6, UR6, 0x3, URZ, 0xc0, !UPT ;  /* 0x0000000306067892 */ /* 0x001fd8000f8ec0ff */
[----:B------:R-:W-:Y:S05]  /*38f0*/  @!P0 BRA `(.L_x_357) ;  /* 0x0000000800108947 */ /* 0x000fea0003800000 */
[----:B------:R-:W-:Y:S01]  /*3900*/  LEA R3, R5, R0, 0x7 ;  /* 0x0000000005037211 */ /* 0x000fe200078e38ff */
[----:B------:R-:W0:Y:S04]  /*3910*/  LDCU UR7, c[0x0][0x394] ;  /* 0x00007280ff0777ac */ /* 0x000e280008000800 */
[----:B------:R-:W-:-:S05]  /*3920*/  IMAD.WIDE R6, R3, 0x8, R14 ;  /* 0x0000000803067825 */ /* 0x000fca00078e020e */
[----:B----4-:R-:W0:Y:S01]  /*3930*/  LDG.E.64 R20, desc[UR8][R6.64] ;  /* 0x0000000806147981 */ /* 0x010e22000c1e1b00 */
        /* <DEDUP_REMOVED lines=24> */
.L_x_359:
[----:B------:R-:W-:Y:S01]  /*3ac0*/  IMAD.MOV.U32 R2, RZ, RZ, R20 ;  /* 0x000000ffff027224 */ /* 0x000fe200078e0014 */
[----:B------:R-:W-:-:S07]  /*3ad0*/  MOV R4, 0x3af0 ;  /* 0x00003af000047802 */ /* 0x000fce0000000f00 */
[----:B------:R-:W-:Y:S05]  /*3ae0*/  CALL.REL.NOINC `($__internal_0_$__cuda_sm20_rem_u64) ;  /* 0x0000000c00547944 */ /* 0x000fea0003c00000 */
[----:B------:R-:W-:-:S07]  /*3af0*/  MOV R20, R2 ;  /* 0x0000000200147202 */ /* 0x000fce0000000f00 */
.L_x_360:
[----:B------:R-:W-:Y:S05]  /*3b00*/  BSYNC.RECONVERGENT B0 ;  /* 0x0000000000007941 */ /* 0x000fea0003800200 */
.L_x_358:
[----:B------:R-:W-:Y:S01]  /*3b10*/  IMAD.WIDE R8, R3, 0x8, R12 ;  /* 0x0000000803087825 */ /* 0x000fe200078e020c */
[----:B------:R-:W0:Y:S04]  /*3b20*/  LDCU UR7, c[0x0][0x394] ;  /* 0x00007280ff0777ac */ /* 0x000e280008000800 */
[----:B------:R1:W-:Y:S04]  /*3b30*/  STG.E.64 desc[UR8][R8.64], R20 ;  /* 0x0000001408007986 */ /* 0x0003e8000c101b08 */
[----:B------:R-:W0:Y:S01]  /*3b40*/  LDG.E.64 R2, desc[UR8][R6.64+0x400] ;  /* 0x0004000806027981 */ /* 0x000e22000c1e1b00 */
[----:B------:R-:W-:Y:S01]  /*3b50*/  BSSY.RECONVERGENT B0, `(.L_x_361) ;  /* 0x000001c000007945 */ /* 0x000fe20003800200 */
[----:B0-----:R-:W-:-:S04]  /*3b60*/  LOP3.LUT R4, R3, UR7, RZ, 0xfc, !PT ;  /* 0x0000000703047c12 */ /* 0x001fc8000f8efcff */
[----:B------:R-:W-:-:S13]  /*3b70*/  ISETP.NE.U32.AND P0, PT, R4, RZ, PT ;  /* 0x000000ff0400720c */ /* 0x000fda0003f05070 */
[----:B-1----:R-:W-:Y:S05]  /*3b80*/  @P0 BRA `(.L_x_362) ;  /* 0x0000000000500947 */ /* 0x002fea0003800000 */
        /* <DEDUP_REMOVED lines=20> */
.L_x_362:
[----:B------:R-:W-:Y:S01]  /*3cd0*/  IMAD.MOV.U32 R21, RZ, RZ, R3 ;  /* 0x000000ffff157224 */ /* 0x000fe200078e0003 */
[----:B------:R-:W-:-:S07]  /*3ce0*/  MOV R4, 0x3d00 ;  /* 0x00003d0000047802 */ /* 0x000fce0000000f00 */
[----:B------:R-:W-:Y:S05]  /*3cf0*/  CALL.REL.NOINC `($__internal_0_$__cuda_sm20_rem_u64) ;  /* 0x0000000800d07944 */ /* 0x000fea0003c00000 */
[----:B------:R-:W-:-:S07]  /*3d00*/  MOV R20, R2 ;  /* 0x0000000200147202 */ /* 0x000fce0000000f00 */
.L_x_363:
[----:B------:R-:W-:Y:S05]  /*3d10*/  BSYNC.RECONVERGENT B0 ;  /* 0x0000000000007941 */ /* 0x000fea0003800200 */
.L_x_361:
[----:B------:R0:W-:Y:S01]  /*3d20*/  STG.E.64 desc[UR8][R8.64+0x400], R20 ;  /* 0x0004001408007986 */ /* 0x0001e2000c101b08 */
[----:B------:R-:W1:Y:S03]  /*3d30*/  LDCU UR7, c[0x0][0x394] ;  /* 0x00007280ff0777ac */ /* 0x000e660008000800 */
[----:B------:R-:W1:Y:S01]  /*3d40*/  LDG.E.64 R2, desc[UR8][R6.64+0x800] ;  /* 0x0008000806027981 */ /* 0x000e62000c1e1b00 */
[----:B------:R-:W-:Y:S01]  /*3d50*/  BSSY.RECONVERGENT B0, `(.L_x_364) ;  /* 0x000001c000007945 */ /* 0x000fe20003800200 */
[----:B-1----:R-:W-:-:S04]  /*3d60*/  LOP3.LUT R4, R3, UR7, RZ, 0xfc, !PT ;  /* 0x0000000703047c12 */ /* 0x002fc8000f8efcff */
[----:B------:R-:W-:-:S13]  /*3d70*/  ISETP.NE.U32.AND P0, PT, R4, RZ, PT ;  /* 0x000000ff0400720c */ /* 0x000fda0003f05070 */
[----:B0-----:R-:W-:Y:S05]  /*3d80*/  @P0 BRA `(.L_x_365) ;  /* 0x0000000000500947 */ /* 0x001fea0003800000 */
        /* <DEDUP_REMOVED lines=20> */
.L_x_365:
[----:B------:R-:W-:Y:S01]  /*3ed0*/  IMAD.MOV.U32 R21, RZ, RZ, R3 ;  /* 0x000000ffff157224 */ /* 0x000fe200078e0003 */
[----:B------:R-:W-:-:S07]  /*3ee0*/  MOV R4, 0x3f00 ;  /* 0x00003f0000047802 */ /* 0x000fce0000000f00 */
[----:B------:R-:W-:Y:S05]  /*3ef0*/  CALL.REL.NOINC `($__internal_0_$__cuda_sm20_rem_u64) ;  /* 0x0000000800507944 */ /* 0x000fea0003c00000 */
[----:B------:R-:W-:-:S07]  /*3f00*/  MOV R20, R2 ;  /* 0x0000000200147202 */ /* 0x000fce0000000f00 */
.L_x_366:
[----:B------:R-:W-:Y:S05]  /*3f10*/  BSYNC.RECONVERGENT B0 ;  /* 0x0000000000007941 */ /* 0x000fea0003800200 */
.L_x_364:
[----:B------:R0:W-:Y:S01]  /*3f20*/  STG.E.64 desc[UR8][R8.64+0x800], R20 ;  /* 0x0008001408007986 */ /* 0x0001e2000c101b08 */
[----:B------:R-:W1:Y:S03]  /*3f30*/  LDCU UR7, c[0x0][0x394] ;  /* 0x00007280ff0777ac */ /* 0x000e660008000800 */
[----:B------:R-:W1:Y:S01]  /*3f40*/  LDG.E.64 R2, desc[UR8][R6.64+0xc00] ;  /* 0x000c000806027981 */ /* 0x000e62000c1e1b00 */
[----:B------:R-:W-:Y:S01]  /*3f50*/  BSSY.RECONVERGENT B0, `(.L_x_367) ;  /* 0x000001c000007945 */ /* 0x000fe20003800200 */
[----:B-1----:R-:W-:-:S04]  /*3f60*/  LOP3.LUT R4, R3, UR7, RZ, 0xfc, !PT ;  /* 0x0000000703047c12 */ /* 0x002fc8000f8efcff */
[----:B------:R-:W-:-:S13]  /*3f70*/  ISETP.NE.U32.AND P0, PT, R4, RZ, PT ;  /* 0x000000ff0400720c */ /* 0x000fda0003f05070 */
[----:B0-----:R-:W-:Y:S05]  /*3f80*/  @P0 BRA `(.L_x_368) ;  /* 0x0000000000500947 */ /* 0x001fea0003800000 */
[----:B------:R-:W0:Y:S02]  /*3f90*/  LDCU UR7, c[0x0][0x390] ;  /* 0x00007200ff0777ac */ /* 0x000e240008000800 */
        /* <DEDUP_REMOVED lines=11> */
[----:B------:R-:W-:Y:S02]  /*4050*/  IMAD R2, R3, UR7, R2 ;  /* 0x0000000703027c24 */ /* 0x000fe4000f8e0202 */
[----:B------:R-:W-:-:S03]  /*4060*/  IMAD.MOV.U32 R3, RZ, RZ, RZ ;  /* 0x000000ffff037224 */ /* 0x000fc600078e00ff */
[----:B------:R-:W-:-:S13]  /*4070*/  ISETP.GE.U32.AND P0, PT, R2, UR7, PT ;  /* 0x0000000702007c0c */ /* 0x000fda000bf06070 */
[----:B------:R-:W-:-:S05]  /*4080*/  @P0 VIADD R2, R2, -UR7 ;  /* 0x8000000702020c36 */ /* 0x000fca0008000000 */
[----:B------:R-:W-:-:S13]  /*4090*/  ISETP.GE.U32.AND P0, PT, R2, UR7, PT ;  /* 0x0000000702007c0c */ /* 0x000fda000bf06070 */
[----:B------:R-:W-:Y:S02]  /*40a0*/  @P0 IADD3 R2, PT, PT, R2, -UR7, RZ ;  /* 0x8000000702020c10 */ /* 0x000fe4000fffe0ff */
[----:B------:R-:W-:Y:S01]  /*40b0*/  @!P1 LOP3.LUT R2, RZ, UR7, RZ, 0x33, !PT ;  /* 0x00000007ff029c12 */ /* 0x000fe2000f8e33ff */
[----:B------:R-:W-:Y:S06]  /*40c0*/  BRA `(.L_x_369) ;  /* 0x0000000000107947 */ /* 0x000fec0003800000 */
.L_x_368:
[----:B------:R-:W-:Y:S01]  /*40d0*/  IMAD.MOV.U32 R21, RZ, RZ, R3 ;  /* 0x000000ffff157224 */ /* 0x000fe200078e0003 */
[----:B------:R-:W-:-:S07]  /*40e0*/  MOV R4, 0x4100 ;  /* 0x0000410000047802 */ /* 0x000fce0000000f00 */
[----:B------:R-:W-:Y:S05]  /*40f0*/  CALL.REL.NOINC `($__internal_0_$__cuda_sm20_rem_u64) ;  /* 0x0000000400d07944 */ /* 0x000fea0003c00000 */
[----:B------:R-:W-:-:S07]  /*4100*/  MOV R3, R21 ;  /* 0x0000001500037202 */ /* 0x000fce0000000f00 */
.L_x_369:
[----:B------:R-:W-:Y:S05]  /*4110*/  BSYNC.RECONVERGENT B0 ;  /* 0x0000000000007941 */ /* 0x000fea0003800200 */
.L_x_367:
[----:B------:R0:W-:Y:S01]  /*4120*/  STG.E.64 desc[UR8][R8.64+0xc00], R2 ;  /* 0x000c000208007986 */ /* 0x0001e2000c101b08 */
[----:B------:R-:W-:-:S07]  /*4130*/  VIADD R5, R5, 0x4 ;  /* 0x0000000405057836 */ /* 0x000fce0000000000 */
.L_x_357:
[----:B------:R-:W-:-:S13]  /*4140*/  ISETP.NE.AND P0, PT, RZ, UR6, PT ;  /* 0x00000006ff007c0c */ /* 0x000fda000bf05270 */
[----:B------:R-:W-:Y:S05]  /*4150*/  @!P0 EXIT ;  /* 0x000000000000894d */ /* 0x000fea0003800000 */
[----:B------:R-:W-:-:S09]  /*4160*/  UISETP.NE.AND UP0, UPT, UR6, 0x1, UPT ;  /* 0x000000010600788c */ /* 0x000fd2000bf05270 */
[----:B------:R-:W-:Y:S05]  /*4170*/  BRA.U !UP0, `(.L_x_370) ;  /* 0x0000000508107547 */ /* 0x000fea000b800000 */
[----:B0-----:R-:W-:Y:S01]  /*4180*/  IMAD R3, R5, 0x80, R0 ;  /* 0x0000008005037824 */ /* 0x001fe200078e0200 */
[----:B------:R-:W0:Y:S03]  /*4190*/  LDCU UR6, c[0x0][0x394] ;  /* 0x00007280ff0677ac */ /* 0x000e260008000800 */
[----:B------:R-:W-:-:S05]  /*41a0*/  IMAD.WIDE R6, R3, 0x8, R14 ;  /* 0x0000000803067825 */ /* 0x000fca00078e020e */
[----:B----4-:R-:W0:Y:S01]  /*41b0*/  LDG.E.64 R20, desc[UR8][R6.64] ;  /* 0x0000000806147981 */ /* 0x010e22000c1e1b00 */
        /* <DEDUP_REMOVED lines=24> */
.L_x_372:
[----:B------:R-:W-:Y:S01]  /*4340*/  IMAD.MOV.U32 R2, RZ, RZ, R20 ;  /* 0x000000ffff027224 */ /* 0x000fe200078e0014 */
[----:B------:R-:W-:-:S07]  /*4350*/  MOV R4, 0x4370 ;  /* 0x0000437000047802 */ /* 0x000fce0000000f00 */
[----:B------:R-:W-:Y:S05]  /*4360*/  CALL.REL.NOINC `($__internal_0_$__cuda_sm20_rem_u64) ;  /* 0x0000000400347944 */ /* 0x000fea0003c00000 */
[----:B------:R-:W-:-:S07]  /*4370*/  IMAD.MOV.U32 R20, RZ, RZ, R2 ;  /* 0x000000ffff147224 */ /* 0x000fce00078e0002 */
.L_x_373:
[----:B------:R-:W-:Y:S05]  /*4380*/  BSYNC.RECONVERGENT B0 ;  /* 0x0000000000007941 */ /* 0x000fea0003800200 */
.L_x_371:
        /* <DEDUP_REMOVED lines=8> */
[----:B------:R-:W0:Y:S02]  /*4410*/  LDCU UR6, c[0x0][0x390] ;  /* 0x00007200ff0677ac */ /* 0x000e240008000800 */
        /* <DEDUP_REMOVED lines=11> */
[----:B------:R-:W-:Y:S01]  /*44d0*/  IMAD R2, R3, UR6, R2 ;  /* 0x0000000603027c24 */ /* 0x000fe2000f8e0202 */
[----:B------:R-:W-:-:S04]  /*44e0*/  MOV R3, RZ ;  /* 0x000000ff00037202 */ /* 0x000fc80000000f00 */
[----:B------:R-:W-:-:S13]  /*44f0*/  ISETP.GE.U32.AND P0, PT, R2, UR6, PT ;  /* 0x0000000602007c0c */ /* 0x000fda000bf06070 */
[----:B------:R-:W-:-:S05]  /*4500*/  @P0 VIADD R2, R2, -UR6 ;  /* 0x8000000602020c36 */ /* 0x000fca0008000000 */
[----:B------:R-:W-:-:S13]  /*4510*/  ISETP.GE.U32.AND P0, PT, R2, UR6, PT ;  /* 0x0000000602007c0c */ /* 0x000fda000bf06070 */
[----:B------:R-:W-:Y:S01]  /*4520*/  @P0 VIADD R2, R2, -UR6 ;  /* 0x8000000602020c36 */ /* 0x000fe20008000000 */
[----:B------:R-:W-:Y:S01]  /*4530*/  @!P1 LOP3.LUT R2, RZ, UR6, RZ, 0x33, !PT ;  /* 0x00000006ff029c12 */ /* 0x000fe2000f8e33ff */
[----:B------:R-:W-:Y:S06]  /*4540*/  BRA `(.L_x_376) ;  /* 0x0000000000107947 */ /* 0x000fec0003800000 */
.L_x_375:
[----:B------:R-:W-:Y:S01]  /*4550*/  IMAD.MOV.U32 R21, RZ, RZ, R3 ;  /* 0x000000ffff157224 */ /* 0x000fe200078e0003 */
[----:B------:R-:W-:-:S07]  /*4560*/  MOV R4, 0x4580 ;  /* 0x0000458000047802 */ /* 0x000fce0000000f00 */
[----:B------:R-:W-:Y:S05]  /*4570*/  CALL.REL.NOINC `($__internal_0_$__cuda_sm20_rem_u64) ;  /* 0x0000000000b07944 */ /* 0x000fea0003c00000 */
[----:B------:R-:W-:-:S07]  /*4580*/  IMAD.MOV.U32 R3, RZ, RZ, R21 ;  /* 0x000000ffff037224 */ /* 0x000fce00078e0015 */
.L_x_376:
[----:B------:R-:W-:Y:S05]  /*4590*/  BSYNC.RECONVERGENT B0 ;  /* 0x0000000000007941 */ /* 0x000fea0003800200 */
.L_x_374:
[----:B------:R1:W-:Y:S01]  /*45a0*/  STG.E.64 desc[UR8][R8.64+0x400], R2 ;  /* 0x0004000208007986 */ /* 0x0003e2000c101b08 */
[----:B------:R-:W-:-:S07]  /*45b0*/  IADD3 R5, PT, PT, R5, 0x2, RZ ;  /* 0x0000000205057810 */ /* 0x000fce0007ffe0ff */
.L_x_370:
[----:B01----:R-:W0:Y:S02]  /*45c0*/  LDC R2, c[0x0][0x388] ;  /* 0x0000e200ff027b82 */ /* 0x003e240000000800 */
[----:B0-----:R-:W-:-:S04]  /*45d0*/  LOP3.LUT R2, R2, 0x1, RZ, 0xc0, !PT ;  /* 0x0000000102027812 */ /* 0x001fc800078ec0ff */
[----:B------:R-:W-:-:S13]  /*45e0*/  ISETP.NE.U32.AND P0, PT, R2, 0x1, PT ;  /* 0x000000010200780c */ /* 0x000fda0003f05070 */
[----:B------:R-:W-:Y:S05]  /*45f0*/  @P0 EXIT ;  /* 0x000000000000094d */ /* 0x000fea0003800000 */
[----:B------:R-:W-:Y:S01]  /*4600*/  IMAD R5, R5, 0x80, R0 ;  /* 0x0000008005057824 */ /* 0x000fe200078e0200 */
[----:B------:R-:W0:Y:S03]  /*4610*/  LDCU UR6, c[0x0][0x394] ;  /* 0x00007280ff0677ac */ /* 0x000e260008000800 */
[----:B------:R-:W-:-:S06]  /*4620*/  IMAD.WIDE R2, R5, 0x8, R14 ;  /* 0x0000000805027825 */ /* 0x000fcc00078e020e */
[----:B------:R-:W0:Y:S01]  /*4630*/  LDG.E.64 R2, desc[UR8][R2.64] ;  /* 0x0000000802027981 */ /* 0x000e22000c1e1b00 */
[----:B------:R-:W-:Y:S01]  /*4640*/  BSSY.RECONVERGENT B0, `(.L_x_377) ;  /* 0x000001c000007945 */ /* 0x000fe20003800200 */
[----:B0-----:R-:W-:-:S04]  /*4650*/  LOP3.LUT R0, R3, UR6, RZ, 0xfc, !PT ;  /* 0x0000000603007c12 */ /* 0x001fc8000f8efcff */
[----:B------:R-:W-:-:S13]  /*4660*/  ISETP.NE.U32.AND P0, PT, R0, RZ, PT ;  /* 0x000000ff0000720c */ /* 0x000fda0003f05070 */
[----:B------:R-:W-:Y:S05]  /*4670*/  @P0 BRA `(.L_x_378) ;  /* 0x0000000000500947 */ /* 0x000fea0003800000 */
[----:B------:R-:W0:Y:S02]  /*4680*/  LDCU UR6, c[0x0][0x390] ;  /* 0x00007200ff0677ac */ /* 0x000e240008000800 */
        /* <DEDUP_REMOVED lines=11> */
[----:B------:R-:W-:Y:S02]  /*4740*/  IMAD R2, R3, UR6, R2 ;  /* 0x0000000603027c24 */ /* 0x000fe4000f8e0202 */
[----:B------:R-:W-:-:S03]  /*4750*/  IMAD.MOV.U32 R3, RZ, RZ, RZ ;  /* 0x000000ffff037224 */ /* 0x000fc600078e00ff */
[----:B------:R-:W-:-:S13]  /*4760*/  ISETP.GE.U32.AND P0, PT, R2, UR6, PT ;  /* 0x0000000602007c0c */ /* 0x000fda000bf06070 */
[----:B------:R-:W-:-:S04]  /*4770*/  @P0 IADD3 R2, PT, PT, R2, -UR6, RZ ;  /* 0x8000000602020c10 */ /* 0x000fc8000fffe0ff */
[----:B------:R-:W-:-:S13]  /*4780*/  ISETP.GE.U32.AND P0, PT, R2, UR6, PT ;  /* 0x0000000602007c0c */ /* 0x000fda000bf06070 */
[----:B------:R-:W-:Y:S01]  /*4790*/  @P0 VIADD R2, R2, -UR6 ;  /* 0x8000000602020c36 */ /* 0x000fe20008000000 */
[----:B------:R-:W-:Y:S01]  /*47a0*/  @!P1 LOP3.LUT R2, RZ, UR6, RZ, 0x33, !PT ;  /* 0x00000006ff029c12 */ /* 0x000fe2000f8e33ff */
[----:B------:R-:W-:Y:S06]  /*47b0*/  BRA `(.L_x_379) ;  /* 0x0000000000107947 */ /* 0x000fec0003800000 */
.L_x_378:
[----:B----4-:R-:W-:Y:S02]  /*47c0*/  MOV R21, R3 ;  /* 0x0000000300157202 */ /* 0x010fe40000000f00 */
[----:B------:R-:W-:-:S07]  /*47d0*/  MOV R4, 0x47f0 ;  /* 0x000047f000047802 */ /* 0x000fce0000000f00 */
[----:B------:R-:W-:Y:S05]  /*47e0*/  CALL.REL.NOINC `($__internal_0_$__cuda_sm20_rem_u64) ;  /* 0x0000000000147944 */ /* 0x000fea0003c00000 */
[----:B------:R-:W-:-:S07]  /*47f0*/  IMAD.MOV.U32 R3, RZ, RZ, R21 ;  /* 0x000000ffff037224 */ /* 0x000fce00078e0015 */
.L_x_379:
[----:B------:R-:W-:Y:S05]  /*4800*/  BSYNC.RECONVERGENT B0 ;  /* 0x0000000000007941 */ /* 0x000fea0003800200 */
.L_x_377:
[----:B------:R-:W-:-:S05]  /*4810*/  IMAD.WIDE R12, R5, 0x8, R12 ;  /* 0x00000008050c7825 */ /* 0x000fca00078e020c */
[----:B------:R-:W-:Y:S01]  /*4820*/  STG.E.64 desc[UR8][R12.64], R2 ;  /* 0x000000020c007986 */ /* 0x000fe2000c101b08 */
[----:B------:R-:W-:Y:S05]  /*4830*/  EXIT ;  /* 0x000000000000794d */ /* 0x000fea0003800000 */
        .weak           $__internal_0_$__cuda_sm20_rem_u64
        .type           $__internal_0_$__cuda_sm20_rem_u64,@function
        .size           $__internal_0_$__cuda_sm20_rem_u64,(.L_x_1169 - $__internal_0_$__cuda_sm20_rem_u64)
$__internal_0_$__cuda_sm20_rem_u64:
[----:B------:R-:W0:Y:S08]  /*4840*/  I2F.U64.RP R23, UR4 ;  /* 0x0000000400177d12 */ /* 0x000e300008309000 */
[----:B0-----:R-:W0:Y:S02]  /*4850*/  MUFU.RCP R24, R23 ;  /* 0x0000001700187308 */ /* 0x001e240000001000 */
[----:B0-----:R-:W-:-:S06]  /*4860*/  VIADD R24, R24, 0x1ffffffe ;  /* 0x1ffffffe18187836 */ /* 0x001fcc0000000000 */
[----:B------:R-:W0:Y:S02]  /*4870*/  F2I.U64.TRUNC R24, R24 ;  /* 0x0000001800187311 */ /* 0x000e24000020d800 */
[----:B0-----:R-:W-:-:S04]  /*4880*/  IMAD.WIDE.U32 R26, R24, UR4, RZ ;  /* 0x00000004181a7c25 */ /* 0x001fc8000f8e00ff */
[C---:B------:R-:W-:Y:S01]  /*4890*/  IMAD R22, R24.reuse, UR5, R27 ;  /* 0x0000000518167c24 */ /* 0x040fe2000f8e021b */
[----:B------:R-:W-:Y:S01]  /*48a0*/  IADD3 R20, P0, PT, RZ, -R26, RZ ;  /* 0x8000001aff147210 */ /* 0x000fe20007f1e0ff */
[----:B------:R-:W-:Y:S02]  /*48b0*/  IMAD.MOV.U32 R27, RZ, RZ, R24 ;  /* 0x000000ffff1b7224 */ /* 0x000fe400078e0018 */
[----:B------:R-:W-:Y:S02]  /*48c0*/  IMAD R22, R25, UR4, R22 ;  /* 0x0000000419167c24 */ /* 0x000fe4000f8e0216 */
[----:B------:R-:W-:-:S03]  /*48d0*/  IMAD.HI.U32 R26, R24, R20, RZ ;  /* 0x00000014181a7227 */ /* 0x000fc600078e00ff */
[----:B------:R-:W-:-:S05]  /*48e0*/  IADD3.X R22, PT, PT, RZ, ~R22, RZ, P0, !PT ;  /* 0x80000016ff167210 */ /* 0x000fca00007fe4ff */
[----:B------:R-:W-:-:S04]  /*48f0*/  IMAD.WIDE.U32 R26, P0, R24, R22, R26 ;  /* 0x00000016181a7225 */ /* 0x000fc8000780001a */
[C---:B------:R-:W-:Y:S02]  /*4900*/  IMAD R23, R25.reuse, R22, RZ ;  /* 0x0000001619177224 */ /* 0x040fe400078e02ff */
[----:B------:R-:W-:-:S04]  /*4910*/  IMAD.HI.U32 R20, P1, R25, R20, R26 ;  /* 0x0000001419147227 */ /* 0x000fc8000782001a */
[----:B------:R-:W-:Y:S01]  /*4920*/  IMAD.HI.U32 R22, R25, R22, RZ ;  /* 0x0000001619167227 */ /* 0x000fe200078e00ff */
[----:B------:R-:W-:-:S03]  /*4930*/  IADD3 R27, P3, PT, R23, R20, RZ ;  /* 0x00000014171b7210 */ /* 0x000fc60007f7e0ff */
[----:B------:R-:W-:Y:S02]  /*4940*/  IMAD.X R20, R22, 0x1, R25, P0 ;  /* 0x0000000116147824 */ /* 0x000fe400000e0619 */
[----:B------:R-:W-:-:S03]  /*4950*/  IMAD.WIDE.U32 R22, R27, UR4, RZ ;  /* 0x000000041b167c25 */ /* 0x000fc6000f8e00ff */
[----:B------:R-:W-:Y:S01]  /*4960*/  IADD3.X R20, PT, PT, RZ, RZ, R20, P3, P1 ;  /* 0x000000ffff147210 */ /* 0x000fe20001fe2414 */
[----:B------:R-:W-:Y:S01]  /*4970*/  IMAD R23, R27, UR5, R23 ;  /* 0x000000051b177c24 */ /* 0x000fe2000f8e0217 */
[----:B------:R-:W-:-:S03]  /*4980*/  IADD3 R25, P0, PT, RZ, -R22, RZ ;  /* 0x80000016ff197210 */ /* 0x000fc60007f1e0ff */
[----:B------:R-:W-:Y:S02]  /*4990*/  IMAD R23, R20, UR4, R23 ;  /* 0x0000000414177c24 */ /* 0x000fe4000f8e0217 */
[----:B------:R-:W-:-:S03]  /*49a0*/  IMAD.HI.U32 R26, R27, R25, RZ ;  /* 0x000000191b1a7227 */ /* 0x000fc600078e00ff */
[----:B------:R-:W-:-:S05]  /*49b0*/  IADD3.X R23, PT, PT, RZ, ~R23, RZ, P0, !PT ;  /* 0x80000017ff177210 */ /* 0x000fca00007fe4ff */
[----:B------:R-:W-:-:S04]  /*49c0*/  IMAD.WIDE.U32 R26, P0, R27, R23, R26 ;  /* 0x000000171b1a7225 */ /* 0x000fc8000780001a */
[----:B------:R-:W-:-:S04]  /*49d0*/  IMAD.HI.U32 R22, P1, R20, R25, R26 ;  /* 0x0000001914167227 */ /* 0x000fc8000782001a */
[CC--:B------:R-:W-:Y:S02]  /*49e0*/  IMAD R25, R20.reuse, R23.reuse, RZ ;  /* 0x0000001714197224 */ /* 0x0c0fe400078e02ff */
[----:B------:R-:W-:-:S03]  /*49f0*/  IMAD.HI.U32 R23, R20, R23, RZ ;  /* 0x0000001714177227 */ /* 0x000fc600078e00ff */
[----:B------:R-:W-:Y:S01]  /*4a00*/  IADD3 R22, P3, PT, R25, R22, RZ ;  /* 0x0000001619167210 */ /* 0x000fe20007f7e0ff */
[----:B------:R-:W-:Y:S02]  /*4a10*/  IMAD.X R20, R23, 0x1, R20, P0 ;  /* 0x0000000117147824 */ /* 0x000fe400000e0614 */
[----:B------:R-:W-:Y:S02]  /*4a20*/  IMAD.MOV.U32 R25, RZ, RZ, RZ ;  /* 0x000000ffff197224 */ /* 0x000fe400078e00ff */
[----:B------:R-:W-:Y:S01]  /*4a30*/  IMAD.HI.U32 R24, R22, R2, RZ ;  /* 0x0000000216187227 */ /* 0x000fe200078e00ff */
[----:B------:R-:W-:-:S03]  /*4a40*/  IADD3.X R20, PT, PT, RZ, RZ, R20, P3, P1 ;  /* 0x000000ffff147210 */ /* 0x000fc60001fe2414 */
[----:B------:R-:W-:-:S04]  /*4a50*/  IMAD.WIDE.U32 R24, R22, R21, R24 ;  /* 0x0000001516187225 */ /* 0x000fc800078e0018 */
[C---:B------:R-:W-:Y:S02]  /*4a60*/  IMAD R22, R20.reuse, R21, RZ ;  /* 0x0000001514167224 */ /* 0x040fe400078e02ff */
[----:B------:R-:W-:-:S04]  /*4a70*/  IMAD.HI.U32 R23, P0, R20, R2, R24 ;  /* 0x0000000214177227 */ /* 0x000fc80007800018 */
[----:B------:R-:W-:Y:S01]  /*4a80*/  IMAD.HI.U32 R20, R20, R21, RZ ;  /* 0x0000001514147227 */ /* 0x000fe200078e00ff */
[----:B------:R-:W-:-:S04]  /*4a90*/  IADD3 R22, P1, PT, R22, R23, RZ ;  /* 0x0000001716167210 */ /* 0x000fc80007f3e0ff */
[----:B------:R-:W-:Y:S01]  /*4aa0*/  IADD3.X R20, PT, PT, R20, RZ, RZ, P0, !PT ;  /* 0x000000ff14147210 */ /* 0x000fe200007fe4ff */
[----:B------:R-:W-:-:S04]  /*4ab0*/  IMAD.WIDE.U32 R24, R22, UR4, RZ ;  /* 0x0000000416187c25 */ /* 0x000fc8000f8e00ff */
[----:B------:R-:W-:Y:S01]  /*4ac0*/  IMAD.X R20, RZ, RZ, R20, P1 ;  /* 0x000000ffff147224 */ /* 0x000fe200008e0614 */
[----:B------:R-:W-:Y:S01]  /*4ad0*/  IADD3 R2, P1, PT, -R24, R2, RZ ;  /* 0x0000000218027210 */ /* 0x000fe20007f3e1ff */
[----:B------:R-:W-:Y:S01]  /*4ae0*/  IMAD R23, R22, UR5, R25 ;  /* 0x0000000516177c24 */ /* 0x000fe2000f8e0219 */
[----:B------:R-:W-:Y:S02]  /*4af0*/  MOV R22, R4 ;  /* 0x0000000400167202 */ /* 0x000fe40000000f00 */
[----:B------:R-:W-:Y:S01]  /*4b00*/  ISETP.GE.U32.AND P0, PT, R2, UR4, PT ;  /* 0x0000000402007c0c */ /* 0x000fe2000bf06070 */
[----:B------:R-:W-:-:S04]  /*4b10*/  IMAD R20, R20, UR4, R23 ;  /* 0x0000000414147c24 */ /* 0x000fc8000f8e0217 */
[----:B------:R-:W-:Y:S01]  /*4b20*/  IMAD.X R21, R21, 0x1, ~R20, P1 ;  /* 0x0000000115157824 */ /* 0x000fe200008e0e14 */
[----:B------:R-:W-:-:S04]  /*4b30*/  IADD3 R23, P1, PT, R2, -UR4, RZ ;  /* 0x8000000402177c10 */ /* 0x000fc8000ff3e0ff */
[C---:B------:R-:W-:Y:S02]  /*4b40*/  ISETP.GE.U32.AND.EX P0, PT, R21.reuse, UR5, PT, P0 ;  /* 0x0000000515007c0c */ /* 0x040fe4000bf06100 */
[----:B------:R-:W-:Y:S02]  /*4b50*/  IADD3.X R20, PT, PT, R21, ~UR5, RZ, P1, !PT ;  /* 0x8000000515147c10 */ /* 0x000fe40008ffe4ff */
[----:B------:R-:W-:Y:S02]  /*4b60*/  SEL R23, R23, R2, P0 ;  /* 0x0000000217177207 */ /* 0x000fe40000000000 */
[----:B------:R-:W-:Y:S02]  /*4b70*/  SEL R20, R20, R21, P0 ;  /* 0x0000001514147207 */ /* 0x000fe40000000000 */
[C---:B------:R-:W-:Y:S02]  /*4b80*/  ISETP.GE.U32.AND P0, PT, R23.reuse, UR4, PT ;  /* 0x0000000417007c0c */ /* 0x040fe4000bf06070 */
[----:B------:R-:W-:-:S02]  /*4b90*/  IADD3 R2, P3, PT, R23, -UR4, RZ ;  /* 0x8000000417027c10 */ /* 0x000fc4000ff7e0ff */
[C---:B------:R-:W-:Y:S02]  /*4ba0*/  ISETP.GE.U32.AND.EX P0, PT, R20.reuse, UR5, PT, P0 ;  /* 0x0000000514007c0c */ /* 0x040fe4000bf06100 */
[----:B------:R-:W-:Y:S02]  /*4bb0*/  ISETP.NE.U32.AND P1, PT, RZ, UR4, PT ;  /* 0x00000004ff007c0c */ /* 0x000fe4000bf25070 */
[----:B------:R-:W-:Y:S02]  /*4bc0*/  IADD3.X R21, PT, PT, R20, ~UR5, RZ, P3, !PT ;  /* 0x8000000514157c10 */ /* 0x000fe40009ffe4ff */
[----:B------:R-:W-:Y:S01]  /*4bd0*/  SEL R2, R2, R23, P0 ;  /* 0x0000001702027207 */ /* 0x000fe20000000000 */
[----:B------:R-:W-:Y:S01]  /*4be0*/  IMAD.MOV.U32 R23, RZ, RZ, 0x0 ;  /* 0x00000000ff177424 */ /* 0x000fe200078e00ff */
[----:B------:R-:W-:Y:S02]  /*4bf0*/  ISETP.NE.AND.EX P1, PT, RZ, UR5, PT, P1 ;  /* 0x00000005ff007c0c */ /* 0x000fe4000bf25310 */
[----:B------:R-:W-:-:S02]  /*4c00*/  SEL R21, R21, R20, P0 ;  /* 0x0000001415157207 */ /* 0x000fc40000000000 */
[----:B------:R-:W-:Y:S02]  /*4c10*/  SEL R2, R2, 0xffffffff, P1 ;  /* 0xffffffff02027807 */ /* 0x000fe40000800000 */
[----:B------:R-:W-:Y:S01]  /*4c20*/  SEL R21, R21, 0xffffffff, P1 ;  /* 0xffffffff15157807 */ /* 0x000fe20000800000 */
[----:B------:R-:W-:Y:S06]  /*4c30*/  RET.REL.NODEC R22 `(_ZN3cub18CUB_300001_SM_10006detail9transform16transform_kernelINS2_10policy_hubILb1EN4cuda3std3__45tupleIJPyEEEE10policy1000El8last_merS9_JS9_EEEvT0_iT1_T2_DpNS2_10kernel_argIT3_EE) ;  /* 0xffffffb016f07950 */ /* 0x000fec0003c3ffff */
.L_x_380:
        /* <DEDUP_REMOVED lines=12> */
.L_x_1169:


//--------------------- .text._ZN3cub18CUB_300001_SM_10006detail9transform16transform_kernelINS2_10policy_hubILb1EN4cuda3std3__45tupleIJPyEEEE10policy1000Ei8last_merS9_JS9_EEEvT0_iT1_T2_DpNS2_10kernel_argIT3_EE --------------------------
	.section	.text._ZN3cub18CUB_300001_SM_10006detail9transform16transform_kernelINS2_10policy_hubILb1EN4cuda3std3__45tupleIJPyEEEE10policy1000Ei8last_merS9_JS9_EEEvT0_iT1_T2_DpNS2_10kernel_argIT3_EE,"ax",@progbits
	.align	128
        .global         _ZN3cub18CUB_300001_SM_10006detail9transform16transform_kernelINS2_10policy_hubILb1EN4cuda3std3__45tupleIJPyEEEE10policy1000Ei8last_merS9_JS9_EEEvT0_iT1_T2_DpNS2_10kernel_argIT3_EE
        .type           _ZN3cub18CUB_300001_SM_10006detail9transform16transform_kernelINS2_10policy_hubILb1EN4cuda3std3__45tupleIJPyEEEE10policy1000Ei8last_merS9_JS9_EEEvT0_iT1_T2_DpNS2_10kernel_argIT3_EE,@function
        .size           _ZN3cub18CUB_300001_SM_10006detail9transform16transform_kernelINS2_10policy_hubILb1EN4cuda3std3__45tupleIJPyEEEE10policy1000Ei8last_merS9_JS9_EEEvT0_iT1_T2_DpNS2_10kernel_argIT3_EE,(.L_x_1170 - _ZN3cub18CUB_300001_SM_10006detail9transform16transform_kernelINS2_10policy_hubILb1EN4cuda3std3__45tupleIJPyEEEE10policy1000Ei8last_merS9_JS9_EEEvT0_iT1_T2_DpNS2_10kernel_argIT3_EE)
        .other          _ZN3cub18CUB_300001_SM_10006detail9transform16transform_kernelINS2_10policy_hubILb1EN4cuda3std3__45tupleIJPyEEEE10policy1000Ei8last_merS9_JS9_EEEvT0_iT1_T2_DpNS2_10kernel_argIT3_EE,@"STO_CUDA_ENTRY STV_DEFAULT"
_ZN3cub18CUB_300001_SM_10006detail9transform16transform_kernelINS2_10policy_hubILb1EN4cuda3std3__45tupleIJPyEEEE10policy1000Ei8last_merS9_JS9_EEEvT0_iT1_T2_DpNS2_10kernel_argIT3_EE:
.text._ZN3cub18CUB_300001_SM_10006detail9transform16transform_kernelINS2_10policy_hubILb1EN4cuda3std3__45tupleIJPyEEEE10policy1000Ei8last_merS9_JS9_EEEvT0_iT1_T2_DpNS2_10kernel_argIT3_EE:
[----:B------:R-:W-:Y:S08]  /*0000*/  LDC R1, c[0x0][0x37c] ;  /* 0x0000df00ff017b82 */ /* 0x000ff00000000800 */
[----:B------:R-:W0:Y:S01]  /*0010*/  LDC.64 R4, c[0x0][0x380] ;  /* 0x0000e000ff047b82 */ /* 0x000e220000000a00 */
[----:B------:R-:W1:Y:S01]  /*0020*/  S2R R0, SR_TID.X ;  /* 0x0000000000007919 */ /* 0x000e620000002100 */
[----:B------:R-:W-:Y:S06]  /*0030*/  BSSY.RECONVERGENT B0, `(.L_x_381) ;  /* 0x0000013000007945 */ /* 0x000fec0003800200 */
[----:B------:R-:W2:Y:S01]  /*0040*/  S2UR UR4, SR_CTAID.X ;  /* 0x00000000000479c3 */ /* 0x000ea20000002500 */
[----:B0-----:R-:W-:-:S04]  /*0050*/  IMAD.SHL.U32 R3, R5, 0x80, RZ ;  /* 0x0000008005037824 */ /* 0x001fc800078e00ff */
[----:B--2---:R-:W-:Y:S02]  /*0060*/  IMAD R19, R3, UR4, RZ ;  /* 0x0000000403137c24 */ /* 0x004fe4000f8e02ff */
[----:B-1----:R-:W-:Y:S02]  /*0070*/  IMAD.SHL.U32 R9, R0, 0x80, RZ ;  /* 0x0000008000097824 */ /* 0x002fe400078e00ff */
[----:B------:R-:W-:-:S05]  /*0080*/  IMAD.IADD R4, R4, 0x1, -R19 ;  /* 0x0000000104047824 */ /* 0x000fca00078e0a13 */
[----:B------:R-:W-:-:S04]  /*0090*/  VIMNMX R2, PT, PT, R3, R4, PT ;  /* 0x0000000403027248 */ /* 0x000fc80003fe0100 */
[----:B------:R-:W-:-:S04]  /*00a0*/  SHF.L.U32 R8, R2, 0x3, RZ ;  /* 0x0000000302087819 */ /* 0x000fc800000006ff */
[----:B------:R-:W-:-:S13]  /*00b0*/  ISETP.GE.AND P0, PT, R9, R8, PT ;  /* 0x000000080900720c */ /* 0x000fda0003f06270 */
[----:B------:R-:W-:Y:S05]  /*00c0*/  @P0 BRA `(.L_x_382) ;  /* 0x0000000000240947 */ /* 0x000fea0003800000 */
[----:B------:R-:W0:Y:S02]  /*00d0*/  LDC.64 R6, c[0x0][0x398] ;  /* 0x0000e600ff067b82 */ /* 0x000e240000000a00 */
[----:B0-----:R-:W-:-:S04]  /*00e0*/  IMAD.WIDE.U32 R6, R0, 0x80, R6 ;  /* 0x0000008000067825 */ /* 0x001fc800078e0006 */
[----:B------:R-:W-:-:S07]  /*00f0*/  IMAD.WIDE R6, R19, 0x8, R6 ;  /* 0x0000000813067825 */ /* 0x000fce00078e0206 */
.L_x_383:
[----:B------:R-:W-:Y:S01]  /*0100*/  VIADD R9, R9, 0x4000 ;  /* 0x0000400009097836 */ /* 0x000fe20000000000 */
[----:B------:R0:W-:Y:S04]  /*0110*/  CCTL.E.PF2 [R6] ;  /* 0x000000000600798f */ /* 0x0001e80000800100 */
[----:B------:R-:W-:Y:S02]  /*0120*/  ISETP.GE.AND P0, PT, R9, R8, PT ;  /* 0x000000080900720c */ /* 0x000fe40003f06270 */
[----:B0-----:R-:W-:-:S05]  /*0130*/  IADD3 R6, P1, PT, R6, 0x4000, RZ ;  /* 0x0000400006067810 */ /* 0x001fca0007f3e0ff */
[----:B------:R-:W-:-:S06]  /*0140*/  IMAD.X R7, RZ, RZ, R7, P1 ;  /* 0x000000ffff077224 */ /* 0x000fcc00008e0607 */
[----:B------:R-:W-:Y:S05]  /*0150*/  @!P0 BRA `(.L_x_383) ;  /* 0xfffffffc00e88947 */ /* 0x000fea000383ffff */
.L_x_382:
[----:B------:R-:W-:Y:S05]  /*0160*/  BSYNC.RECONVERGENT B0 ;  /* 0x0000000000007941 */ /* 0x000fea0003800200 */
.L_x_381:
[----:B------:R-:W0:Y:S01]  /*0170*/  LDCU.128 UR12, c[0x0][0x390] ;  /* 0x00007200ff0c77ac */ /* 0x000e220008000c00 */
[----:B------:R-:W-:Y:S01]  /*0180*/  ISETP.GT.AND P0, PT, R3, R4, PT ;  /* 0x000000040300720c */ /* 0x000fe20003f04270 */
[----:B------:R-:W-:Y:S01]  /*0190*/  IMAD.WIDE R18, R19, 0x8, RZ ;  /* 0x0000000813127825 */ /* 0x000fe200078e02ff */
[----:B------:R-:W1:Y:S01]  /*01a0*/  LDCU.64 UR8, c[0x0][0x358] ;  /* 0x00006b00ff0877ac */ /* 0x000e620008000a00 */
[----:B------:R-:W2:Y:S01]  /*01b0*/  LDCU.64 UR4, c[0x0][0x388] ;  /* 0x00007100ff0477ac */ /* 0x000ea20008000a00 */
[C---:B0-----:R-:W-:Y:S02]  /*01c0*/  IADD3 R16, P1, PT, R18.reuse, UR14, RZ ;  /* 0x0000000e12107c10 */ /* 0x041fe4000ff3e0ff */
[----:B------:R-:W-:Y:S02]  /*01d0*/  IADD3 R14, P2, PT, R18, UR12, RZ ;  /* 0x0000000c120e7c10 */ /* 0x000fe4000ff5e0ff */
[C---:B------:R-:W-:Y:S02]  /*01e0*/  IADD3.X R17, PT, PT, R19.reuse, UR15, RZ, P1, !PT ;  /* 0x0000000f13117c10 */ /* 0x040fe40008ffe4ff */
[----:B------:R-:W-:-:S03]  /*01f0*/  IADD3.X R15, PT, PT, R19, UR13, RZ, P2, !PT ;  /* 0x0000000d130f7c10 */ /* 0x000fc600097fe4ff */
[----:B-12---:R-:W-:Y:S06]  /*0200*/  @P0 BRA `(.L_x_384) ;  /* 0x0000001c00b00947 */ /* 0x006fec0003800000 */
[----:B------:R-:W-:-:S13]  /*0210*/  ISETP.GE.AND P0, PT, R5, 0x1, PT ;  /* 0x000000010500780c */ /* 0x000fda0003f06270 */
[----:B------:R-:W-:Y:S05]  /*0220*/  @!P0 EXIT ;  /* 0x000000000000894d */ /* 0x000fea0003800000 */
[C---:B------:R-:W-:Y:S01]  /*0230*/  ISETP.GE.U32.AND P0, PT, R5.reuse, 0x8, PT ;  /* 0x000000080500780c */ /* 0x040fe20003f06070 */
[----:B------:R-:W-:Y:S01]  /*0240*/  IMAD.MOV.U32 R3, RZ, RZ, RZ ;  /* 0x000000ffff037224 */ /* 0x000fe200078e00ff */
[----:B------:R-:W-:-:S11]  /*0250*/  LOP3.LUT R2, R5, 0x7, RZ, 0xc0, !PT ;  /* 0x0000000705027812 */ /* 0x000fd600078ec0ff */
[----:B------:R-:W-:Y:S05]  /*0260*/  @!P0 BRA `(.L_x_385) ;  /* 0x0000000c00e88947 */ /* 0x000fea0003800000 */
[C---:B------:R-:W-:Y:S01]  /*0270*/  IMAD.WIDE.U32 R6, R0.reuse, 0x8, R18 ;  /* 0x0000000800067825 */ /* 0x040fe200078e0012 */
[----:B------:R-:W-:Y:S01]  /*0280*/  LOP3.LUT R3, R5, 0x7ffffff8, RZ, 0xc0, !PT ;  /* 0x7ffffff805037812 */ /* 0x000fe200078ec0ff */
[----:B------:R-:W0:Y:S02]  /*0290*/  LDCU UR6, c[0x0][0x38c] ;  /* 0x00007180ff0677ac */ /* 0x000e240008000800 */
[----:B------:R-:W-:Y:S01]  /*02a0*/  IMAD.MOV.U32 R5, RZ, RZ, R7 ;  /* 0x000000ffff057224 */ /* 0x000fe200078e0007 */
[----:B------:R-:W-:Y:S01]  /*02b0*/  MOV R4, R6 ;  /* 0x0000000600047202 */ /* 0x000fe20000000f00 */
[----:B------:R-:W-:Y:S01]  /*02c0*/  VIADD R6, R0, 0x80 ;  /* 0x0000008000067836 */ /* 0x000fe20000000000 */
[----:B------:R-:W1:Y:S01]  /*02d0*/  LDCU UR7, c[0x0][0x388] ;  /* 0x00007100ff0777ac */ /* 0x000e620008000800 */
[----:B------:R-:W-:Y:S01]  /*02e0*/  IMAD.MOV R7, RZ, RZ, -R3 ;  /* 0x000000ffff077224 */ /* 0x000fe200078e0a03 */
[----:B------:R-:W2:Y:S01]  /*02f0*/  LDCU.64 UR10, c[0x0][0x398] ;  /* 0x00007300ff0a77ac */ /* 0x000ea20008000a00 */
[----:B------:R-:W3:Y:S01]  /*0300*/  LDCU.64 UR16, c[0x0][0x390] ;  /* 0x00007200ff1077ac */ /* 0x000ee20008000a00 */
[----:B------:R-:W4:Y:S04]  /*0310*/  LDCU.128 UR12, c[0x0][0x390] ;  /* 0x00007200ff0c77ac */ /* 0x000f280008000c00 */
.L_x_410:
[----:B0-2---:R-:W-:-:S04]  /*0320*/  IADD3 R8, P0, PT, R4, UR10, RZ ;  /* 0x0000000a04087c10 */ /* 0x005fc8000ff1e0ff */
[----:B------:R-:W-:-:S06]  /*0330*/  IADD3.X R9, PT, PT, R5, UR11, RZ, P0, !PT ;  /* 0x0000000b05097c10 */ /* 0x000fcc00087fe4ff */
[----:B------:R-:W0:Y:S01]  /*0340*/  LDG.E.64 R8, desc[UR8][R8.64] ;  /* 0x0000000808087981 */ /* 0x000e22000c1e1b00 */
[----:B------:R-:W-:Y:S01]  /*0350*/  IADD3 R7, PT, PT, R7, 0x8, RZ ;  /* 0x0000000807077810 */ /* 0x000fe20007ffe0ff */
[----:B------:R-:W-:Y:S01]  /*0360*/  BSSY.RECONVERGENT B0, `(.L_x_386) ;  /* 0x000001b000007945 */ /* 0x000fe20003800200 */
[----:B------:R-:W-:Y:S02]  /*0370*/  IMAD.WIDE R20, R6, 0x8, R18 ;  /* 0x0000000806147825 */ /* 0x000fe400078e0212 */
[----:B------:R-:W-:Y:S02]  /*0380*/  ISETP.NE.AND P2, PT, R7, RZ, PT ;  /* 0x000000ff0700720c */ /* 0x000fe40003f45270 */
[----:B0-----:R-:W-:-:S04]  /*0390*/  LOP3.LUT R10, R9, UR6, RZ, 0xfc, !PT ;  /* 0x00000006090a7c12 */ /* 0x001fc8000f8efcff */
[----:B------:R-:W-:-:S13]  /*03a0*/  ISETP.NE.U32.AND P0, PT, R10, RZ, PT ;  /* 0x000000ff0a00720c */ /* 0x000fda0003f05070 */
[----:B------:R-:W-:Y:S05]  /*03b0*/  @P0 BRA `(.L_x_387) ;  /* 0x00000000004c0947 */ /* 0x000fea0003800000 */
[----:B-1----:R-:W0:Y:S01]  /*03c0*/  I2F.U32.RP R9, UR7 ;  /* 0x0000000700097d06 */ /* 0x002e220008209000 */
[----:B------:R-:W-:-:S07]  /*03d0*/  ISETP.NE.U32.AND P1, PT, RZ, UR7, PT ;  /* 0x00000007ff007c0c */ /* 0x000fce000bf25070 */
[----:B0-----:R-:W0:Y:S02]  /*03e0*/  MUFU.RCP R9, R9 ;  /* 0x0000000900097308 */ /* 0x001e240000001000 */
[----:B0-----:R-:W-:Y:S02]  /*03f0*/  VIADD R10, R9, 0xffffffe ;  /* 0x0ffffffe090a7836 */ /* 0x001fe40000000000 */
[----:B------:R-:W-:-:S04]  /*0400*/  IMAD.MOV.U32 R9, RZ, RZ, RZ ;  /* 0x000000ffff097224 */ /* 0x000fc800078e00ff */
        /* <DEDUP_REMOVED lines=14> */
.L_x_387:
[----:B------:R-:W-:-:S07]  /*04f0*/  MOV R10, 0x510 ;  /* 0x00000510000a7802 */ /* 0x000fce0000000f00 */
[----:B-1-34-:R-:W-:Y:S05]  /*0500*/  CALL.REL.NOINC `($__internal_1_$__cuda_sm20_rem_u64) ;  /* 0x0000003c009c7944 */ /* 0x01afea0003c00000 */
.L_x_388:
[----:B---34-:R-:W-:Y:S05]  /*0510*/  BSYNC.RECONVERGENT B0 ;  /* 0x0000000000007941 */ /* 0x018fea0003800200 */
.L_x_386:
[----:B------:R-:W-:Y:S02]  /*0520*/  IADD3 R10, P0, PT, R4, UR12, RZ ;  /* 0x0000000c040a7c10 */ /* 0x000fe4000ff1e0ff */
[----:B------:R-:W-:Y:S02]  /*0530*/  IADD3 R12, P1, PT, R20, UR14, RZ ;  /* 0x0000000e140c7c10 */ /* 0x000fe4000ff3e0ff */
[----:B------:R-:W-:Y:S02]  /*0540*/  IADD3.X R11, PT, PT, R5, UR13, RZ, P0, !PT ;  /* 0x0000000d050b7c10 */ /* 0x000fe400087fe4ff */
[----:B------:R-:W-:-:S03]  /*0550*/  IADD3.X R13, PT, PT, R21, UR15, RZ, P1, !PT ;  /* 0x0000000f150d7c10 */ /* 0x000fc60008ffe4ff */
[----:B------:R0:W-:Y:S04]  /*0560*/  STG.E.64 desc[UR8][R10.64], R8 ;  /* 0x000000080a007986 */ /* 0x0001e8000c101b08 */
[----:B0-----:R-:W2:Y:S01]  /*0570*/  LDG.E.64 R8, desc[UR8][R12.64] ;  /* 0x000000080c087981 */ /* 0x001ea2000c1e1b00 */
[----:B------:R-:W-:Y:S01]  /*0580*/  BSSY.RECONVERGENT B0, `(.L_x_389) ;  /* 0x0000019000007945 */ /* 0x000fe20003800200 */
[----:B--2---:R-:W-:-:S04]  /*0590*/  LOP3.LUT R22, R9, UR6, RZ, 0xfc, !PT ;  /* 0x0000000609167c12 */ /* 0x004fc8000f8efcff */
[----:B------:R-:W-:-:S13]  /*05a0*/  ISETP.NE.U32.AND P0, PT, R22, RZ, PT ;  /* 0x000000ff1600720c */ /* 0x000fda0003f05070 */
[----:B------:R-:W-:Y:S05]  /*05b0*/  @P0 BRA `(.L_x_390) ;  /* 0x00000000004c0947 */ /* 0x000fea0003800000 */
[----:B------:R-:W0:Y:S01]  /*05c0*/  I2F.U32.RP R22, UR7 ;  /* 0x0000000700167d06 */ /* 0x000e220008209000 */
        /* <DEDUP_REMOVED lines=18> */
.L_x_390:
[----:B------:R-:W-:-:S07]  /*06f0*/  MOV R10, 0x710 ;  /* 0x00000710000a7802 */ /* 0x000fce0000000f00 */
[----:B------:R-:W-:Y:S05]  /*0700*/  CALL.REL.NOINC `($__internal_1_$__cuda_sm20_rem_u64) ;  /* 0x0000003c001c7944 */ /* 0x000fea0003c00000 */
.L_x_391:
[----:B------:R-:W-:Y:S05]  /*0710*/  BSYNC.RECONVERGENT B0 ;  /* 0x0000000000007941 */ /* 0x000fea0003800200 */
.L_x_389:
[----:B------:R-:W-:-:S04]  /*0720*/  IADD3 R20, P0, PT, R20, UR16, RZ ;  /* 0x0000001014147c10 */ /* 0x000fc8000ff1e0ff */
[----:B------:R-:W-:-:S05]  /*0730*/  IADD3.X R21, PT, PT, R21, UR17, RZ, P0, !PT ;  /* 0x0000001115157c10 */ /* 0x000fca00087fe4ff */
        /* <DEDUP_REMOVED lines=25> */
.L_x_393:
[----:B------:R-:W-:-:S07]  /*08d0*/  MOV R10, 0x8f0 ;  /* 0x000008f0000a7802 */ /* 0x000fce0000000f00 */
[----:B------:R-:W-:Y:S05]  /*08e0*/  CALL.REL.NOINC `($__internal_1_$__cuda_sm20_rem_u64) ;  /* 0x0000003800a47944 */ /* 0x000fea0003c00000 */
.L_x_394:
[----:B------:R-:W-:Y:S05]  /*08f0*/  BSYNC.RECONVERGENT B0 ;  /* 0x0000000000007941 */ /* 0x000fea0003800200 */
.L_x_392:
        /* <DEDUP_REMOVED lines=25> */
.L_x_396:
[----:B------:R-:W-:-:S07]  /*0a90*/  MOV R10, 0xab0 ;  /* 0x00000ab0000a7802 */ /* 0x000fce0000000f00 */
[----:B------:R-:W-:Y:S05]  /*0aa0*/  CALL.REL.NOINC `($__internal_1_$__cuda_sm20_rem_u64) ;  /* 0x0000003800347944 */ /* 0x000fea0003c00000 */
.L_x_397:
[----:B------:R-:W-:Y:S05]  /*0ab0*/  BSYNC.RECONVERGENT B0 ;  /* 0x0000000000007941 */ /* 0x000fea0003800200 */
.L_x_395:
        /* <DEDUP_REMOVED lines=11> */
[----:B0-----:R-:W-:Y:S02]  /*0b70*/  IMAD.MOV.U32 R10, RZ, RZ, RZ ;  /* 0x000000ffff0a7224 */ /* 0x001fe400078e00ff */
[----:B-1----:R-:W-:-:S04]  /*0b80*/  IMAD.MOV R9, RZ, RZ, -R11 ;  /* 0x000000ffff097224 */ /* 0x002fc800078e0a0b */
[----:B------:R-:W-:-:S04]  /*0b90*/  IMAD R9, R9, UR7, RZ ;  /* 0x0000000709097c24 */ /* 0x000fc8000f8e02ff */
[----:B------:R-:W-:-:S06]  /*0ba0*/  IMAD.HI.U32 R9, R11, R9, R10 ;  /* 0x000000090b097227 */ /* 0x000fcc00078e000a */
[----:B------:R-:W-:-:S05]  /*0bb0*/  IMAD.HI.U32 R9, R9, R8, RZ ;  /* 0x0000000809097227 */ /* 0x000fca00078e00ff */
[----:B------:R-:W-:-:S05]  /*0bc0*/  IADD3 R9, PT, PT, -R9, RZ, RZ ;  /* 0x000000ff09097210 */ /* 0x000fca0007ffe1ff */
[----:B------:R-:W-:Y:S02]  /*0bd0*/  IMAD R8, R9, UR7, R8 ;  /* 0x0000000709087c24 */ /* 0x000fe4000f8e0208 */
[----:B------:R-:W-:-:S03]  /*0be0*/  IMAD.MOV.U32 R9, RZ, RZ, RZ ;  /* 0x000000ffff097224 */ /* 0x000fc600078e00ff */
[----:B------:R-:W-:-:S13]  /*0bf0*/  ISETP.GE.U32.AND P0, PT, R8, UR7, PT ;  /* 0x0000000708007c0c */ /* 0x000fda000bf06070 */
[----:B------:R-:W-:-:S05]  /*0c00*/  @P0 VIADD R8, R8, -UR7 ;  /* 0x8000000708080c36 */ /* 0x000fca0008000000 */
[----:B------:R-:W-:-:S13]  /*0c10*/  ISETP.GE.U32.AND P0, PT, R8, UR7, PT ;  /* 0x0000000708007c0c */ /* 0x000fda000bf06070 */
[----:B------:R-:W-:Y:S01]  /*0c20*/  @P0 VIADD R8, R8, -UR7 ;  /* 0x8000000708080c36 */ /* 0x000fe20008000000 */
[----:B------:R-:W-:Y:S01]  /*0c30*/  @!P1 LOP3.LUT R8, RZ, UR7, RZ, 0x33, !PT ;  /* 0x00000007ff089c12 */ /* 0x000fe2000f8e33ff */
[----:B------:R-:W-:Y:S06]  /*0c40*/  BRA `(.L_x_400) ;  /* 0x0000000000087947 */ /* 0x000fec0003800000 */
.L_x_399:
[----:B------:R-:W-:-:S07]  /*0c50*/  MOV R10, 0xc70 ;  /* 0x00000c70000a7802 */ /* 0x000fce0000000f00 */
[----:B------:R-:W-:Y:S05]  /*0c60*/  CALL.REL.NOINC `($__internal_1_$__cuda_sm20_rem_u64) ;  /* 0x0000003400c47944 */ /* 0x000fea0003c00000 */
.L_x_400:
[----:B------:R-:W-:Y:S05]  /*0c70*/  BSYNC.RECONVERGENT B0 ;  /* 0x0000000000007941 */ /* 0x000fea0003800200 */
.L_x_398:
        /* <DEDUP_REMOVED lines=25> */
.L_x_402:
[----:B------:R-:W-:-:S07]  /*0e10*/  MOV R10, 0xe30 ;  /* 0x00000e30000a7802 */ /* 0x000fce0000000f00 */
[----:B------:R-:W-:Y:S05]  /*0e20*/  CALL.REL.NOINC `($__internal_1_$__cuda_sm20_rem_u64) ;  /* 0x0000003400547944 */ /* 0x000fea0003c00000 */
.L_x_403:
[----:B------:R-:W-:Y:S05]  /*0e30*/  BSYNC.RECONVERGENT B0 ;  /* 0x0000000000007941 */ /* 0x000fea0003800200 */
.L_x_401:
        /* <DEDUP_REMOVED lines=25> */
.L_x_405:
[----:B------:R-:W-:-:S07]  /*0fd0*/  MOV R10, 0xff0 ;  /* 0x00000ff0000a7802 */ /* 0x000fce0000000f00 */
[----:B------:R-:W-:Y:S05]  /*0fe0*/  CALL.REL.NOINC `($__internal_1_$__cuda_sm20_rem_u64) ;  /* 0x0000003000e47944 */ /* 0x000fea0003c00000 */
.L_x_406:
[----:B------:R-:W-:Y:S05]  /*0ff0*/  BSYNC.RECONVERGENT B0 ;  /* 0x0000000000007941 */ /* 0x000fea0003800200 */
.L_x_404:
        /* <DEDUP_REMOVED lines=25> */
.L_x_408:
[----:B------:R-:W-:-:S07]  /*1190*/  MOV R10, 0x11b0 ;  /* 0x000011b0000a7802 */ /* 0x000fce0000000f00 */
[----:B------:R-:W-:Y:S05]  /*11a0*/  CALL.REL.NOINC `($__internal_1_$__cuda_sm20_rem_u64) ;  /* 0x0000003000747944 */ /* 0x000fea0003c00000 */
.L_x_409:
[----:B------:R-:W-:Y:S05]  /*11b0*/  BSYNC.RECONVERGENT B0 ;  /* 0x0000000000007941 */ /* 0x000fea0003800200 */
.L_x_407:
[----:B------:R0:W-:Y:S01]  /*11c0*/  STG.E.64 desc[UR8][R20.64+0x1800], R8 ;  /* 0x0018000814007986 */ /* 0x0001e2000c101b08 */
[----:B------:R-:W-:Y:S01]  /*11d0*/  IADD3 R4, P0, PT, R4, 0x2000, RZ ;  /* 0x0000200004047810 */ /* 0x000fe20007f1e0ff */
[----:B------:R-:W-:-:S04]  /*11e0*/  VIADD R6, R6, 0x400 ;  /* 0x0000040006067836 */ /* 0x000fc80000000000 */
[----:B------:R-:W-:Y:S01]  /*11f0*/  IMAD.X R5, RZ, RZ, R5, P0 ;  /* 0x000000ffff057224 */ /* 0x000fe200000e0605 */
[----:B------:R-:W-:Y:S07]  /*1200*/  @P2 BRA `(.L_x_410) ;  /* 0xfffffff000442947 */ /* 0x000fee000383ffff */
.L_x_385:
[----:B------:R-:W-:-:S13]  /*1210*/  ISETP.NE.AND P0, PT, R2, RZ, PT ;  /* 0x000000ff0200720c */ /* 0x000fda0003f05270 */
[----:B------:R-:W-:Y:S05]  /*1220*/  @!P0 EXIT ;  /* 0x000000000000894d */ /* 0x000fea0003800000 */
[----:B------:R-:W1:Y:S01]  /*1230*/  LDCU UR6, c[0x0][0x384] ;  /* 0x00007080ff0677ac */ /* 0x000e620008000800 */
[----:B------:R-:W-:Y:S01]  /*1240*/  ISETP.GE.U32.AND P0, PT, R2, 0x4, PT ;  /* 0x000000040200780c */ /* 0x000fe20003f06070 */
[----:B-1----:R-:W-:-:S12]  /*1250*/  ULOP3.LUT UR6, UR6, 0x3, URZ, 0xc0, !UPT ;  /* 0x0000000306067892 */ /* 0x002fd8000f8ec0ff */
[----:B------:R-:W-:Y:S05]  /*1260*/  @!P0 BRA `(.L_x_411) ;  /* 0x0000000400f08947 */ /* 0x000fea0003800000 */
[----:B------:R-:W-:Y:S01]  /*1270*/  IMAD R5, R3, 0x80, R0 ;  /* 0x0000008003057824 */ /* 0x000fe200078e0200 */
[----:B------:R-:W1:Y:S03]  /*1280*/  LDCU UR7, c[0x0][0x38c] ;  /* 0x00007180ff0777ac */ /* 0x000e660008000800 */
[----:B------:R-:W-:-:S05]  /*1290*/  IMAD.WIDE R6, R5, 0x8, R16 ;  /* 0x0000000805067825 */ /* 0x000fca00078e0210 */
[----:B0-----:R-:W1:Y:S01]  /*12a0*/  LDG.E.64 R8, desc[UR8][R6.64] ;  /* 0x0000000806087981 */ /* 0x001e62000c1e1b00 */
[----:B------:R-:W-:Y:S01]  /*12b0*/  BSSY.RECONVERGENT B0, `(.L_x_412) ;  /* 0x000001a000007945 */ /* 0x000fe20003800200 */
[----:B-1----:R-:W-:-:S04]  /*12c0*/  LOP3.LUT R2, R9, UR7, RZ, 0xfc, !PT ;  /* 0x0000000709027c12 */ /* 0x002fc8000f8efcff */
[----:B------:R-:W-:-:S13]  /*12d0*/  ISETP.NE.U32.AND P0, PT, R2, RZ, PT ;  /* 0x000000ff0200720c */ /* 0x000fda0003f05070 */
[----:B------:R-:W-:Y:S05]  /*12e0*/  @P0 BRA `(.L_x_413) ;  /* 0x0000000000500947 */ /* 0x000fea0003800000 */
        /* <DEDUP_REMOVED lines=20> */
.L_x_413:
[----:B------:R-:W-:-:S07]  /*1430*/  MOV R10, 0x1450 ;  /* 0x00001450000a7802 */ /* 0x000fce0000000f00 */
[----:B------:R-:W-:Y:S05]  /*1440*/  CALL.REL.NOINC `($__internal_1_$__cuda_sm20_rem_u64) ;  /* 0x0000002c00cc7944 */ /* 0x000fea0003c00000 */
.L_x_414:
[----:B------:R-:W-:Y:S05]  /*1450*/  BSYNC.RECONVERGENT B0 ;  /* 0x0000000000007941 */ /* 0x000fea0003800200 */
.L_x_412:
[----:B------:R-:W-:Y:S01]  /*1460*/  IMAD.WIDE R4, R5, 0x8, R14 ;  /* 0x0000000805047825 */ /* 0x000fe200078e020e */
[----:B------:R-:W0:Y:S04]  /*1470*/  LDCU UR7, c[0x0][0x38c] ;  /* 0x00007180ff0777ac */ /* 0x000e280008000800 */
[----:B------:R1:W-:Y:S04]  /*1480*/  STG.E.64 desc[UR8][R4.64], R8 ;  /* 0x0000000804007986 */ /* 0x0003e8000c101b08 */
[----:B-1----:R-:W0:Y:S01]  /*1490*/  LDG.E.64 R8, desc[UR8][R6.64+0x400] ;  /* 0x0004000806087981 */ /* 0x002e22000c1e1b00 */
        /* <DEDUP_REMOVED lines=24> */
.L_x_416:
[----:B------:R-:W-:-:S07]  /*1620*/  MOV R10, 0x1640 ;  /* 0x00001640000a7802 */ /* 0x000fce0000000f00 */
[----:B------:R-:W-:Y:S05]  /*1630*/  CALL.REL.NOINC `($__internal_1_$__cuda_sm20_rem_u64) ;  /* 0x0000002c00507944 */ /* 0x000fea0003c00000 */
.L_x_417:
[----:B------:R-:W-:Y:S05]  /*1640*/  BSYNC.RECONVERGENT B0 ;  /* 0x0000000000007941 */ /* 0x000fea0003800200 */
.L_x_415:
[----:B------:R0:W-:Y:S01]  /*1650*/  STG.E.64 desc[UR8][R4.64+0x400], R8 ;  /* 0x0004000804007986 */ /* 0x0001e2000c101b08 */
[----:B------:R-:W1:Y:S03]  /*1660*/  LDCU UR7, c[0x0][0x38c] ;  /* 0x00007180ff0777ac */ /* 0x000e660008000800 */
        /* <DEDUP_REMOVED lines=25> */
.L_x_419:
[----:B------:R-:W-:-:S07]  /*1800*/  MOV R10, 0x1820 ;  /* 0x00001820000a7802 */ /* 0x000fce0000000f00 */
[----:B------:R-:W-:Y:S05]  /*1810*/  CALL.REL.NOINC `($__internal_1_$__cuda_sm20_rem_u64) ;  /* 0x0000002800d87944 */ /* 0x000fea0003c00000 */
.L_x_420:
[----:B------:R-:W-:Y:S05]  /*1820*/  BSYNC.RECONVERGENT B0 ;  /* 0x0000000000007941 */ /* 0x000fea0003800200 */
.L_x_418:
        /* <DEDUP_REMOVED lines=27> */
.L_x_422:
[----:B------:R-:W-:-:S07]  /*19e0*/  MOV R10, 0x1a00 ;  /* 0x00001a00000a7802 */ /* 0x000fce0000000f00 */
[----:B------:R-:W-:Y:S05]  /*19f0*/  CALL.REL.NOINC `($__internal_1_$__cuda_sm20_rem_u64) ;  /* 0x0000002800607944 */ /* 0x000fea0003c00000 */
.L_x_423:
[----:B------:R-:W-:Y:S05]  /*1a00*/  BSYNC.RECONVERGENT B0 ;  /* 0x0000000000007941 */ /* 0x000fea0003800200 */
.L_x_421:
[----:B------:R1:W-:Y:S01]  /*1a10*/  STG.E.64 desc[UR8][R4.64+0xc00], R8 ;  /* 0x000c000804007986 */ /* 0x0003e2000c101b08 */
[----:B------:R-:W-:-:S07]  /*1a20*/  IADD3 R3, PT, PT, R3, 0x4, RZ ;  /* 0x0000000403037810 */ /* 0x000fce0007ffe0ff */
.L_x_411:
[----:B------:R-:W-:-:S13]  /*1a30*/  ISETP.NE.AND P0, PT, RZ, UR6, PT ;  /* 0x00000006ff007c0c */ /* 0x000fda000bf05270 */
[----:B------:R-:W-:Y:S05]  /*1a40*/  @!P0 EXIT ;  /* 0x000000000000894d */ /* 0x000fea0003800000 */
[----:B------:R-:W-:-:S09]  /*1a50*/  UISETP.NE.AND UP0, UPT, UR6, 0x1, UPT ;  /* 0x000000010600788c */ /* 0x000fd2000bf05270 */
[----:B------:R-:W-:Y:S05]  /*1a60*/  BRA.U !UP0, `(.L_x_424) ;  /* 0x0000000508007547 */ /* 0x000fea000b800000 */
[----:B-1----:R-:W-:Y:S01]  /*1a70*/  IMAD R5, R3, 0x80, R0 ;  /* 0x0000008003057824 */ /* 0x002fe200078e0200 */
        /* <DEDUP_REMOVED lines=27> */
.L_x_426:
[----:B------:R-:W-:-:S07]  /*1c30*/  MOV R10, 0x1c50 ;  /* 0x00001c50000a7802 */ /* 0x000fce0000000f00 */
[----:B------:R-:W-:Y:S05]  /*1c40*/  CALL.REL.NOINC `($__internal_1_$__cuda_sm20_rem_u64) ;  /* 0x0000002400cc7944 */ /* 0x000fea0003c00000 */
.L_x_427:
[----:B------:R-:W-:Y:S05]  /*1c50*/  BSYNC.RECONVERGENT B0 ;  /* 0x0000000000007941 */ /* 0x000fea0003800200 */
.L_x_425:
        /* <DEDUP_REMOVED lines=28> */
.L_x_429:
[----:B------:R-:W-:-:S07]  /*1e20*/  MOV R10, 0x1e40 ;  /* 0x00001e40000a7802 */ /* 0x000fce0000000f00 */
[----:B------:R-:W-:Y:S05]  /*1e30*/  CALL.REL.NOINC `($__internal_1_$__cuda_sm20_rem_u64) ;  /* 0x0000002400507944 */ /* 0x000fea0003c00000 */
.L_x_430:
[----:B------:R-:W-:Y:S05]  /*1e40*/  BSYNC.RECONVERGENT B0 ;  /* 0x0000000000007941 */ /* 0x000fea0003800200 */
.L_x_428:
[----:B------:R2:W-:Y:S01]  /*1e50*/  STG.E.64 desc[UR8][R4.64+0x400], R8 ;  /* 0x0004000804007986 */ /* 0x0005e2000c101b08 */
[----:B------:R-:W-:-:S07]  /*1e60*/  IADD3 R3, PT, PT, R3, 0x2, RZ ;  /* 0x0000000203037810 */ /* 0x000fce0007ffe0ff */
.L_x_424:
[----:B------:R-:W3:Y:S02]  /*1e70*/  LDC R2, c[0x0][0x384] ;  /* 0x0000e100ff027b82 */ /* 0x000ee40000000800 */
[----:B---3--:R-:W-:-:S04]  /*1e80*/  LOP3.LUT R2, R2, 0x1, RZ, 0xc0, !PT ;  /* 0x0000000102027812 */ /* 0x008fc800078ec0ff */
[----:B------:R-:W-:-:S13]  /*1e90*/  ISETP.NE.U32.AND P0, PT, R2, 0x1, PT ;  /* 0x000000010200780c */ /* 0x000fda0003f05070 */
[----:B------:R-:W-:Y:S05]  /*1ea0*/  @P0 EXIT ;  /* 0x000000000000094d */ /* 0x000fea0003800000 */
[----:B------:R-:W-:Y:S01]  /*1eb0*/  IMAD R3, R3, 0x80, R0 ;  /* 0x0000008003037824 */ /* 0x000fe200078e0200 */
[----:B------:R-:W3:Y:S03]  /*1ec0*/  LDCU UR6, c[0x0][0x38c] ;  /* 0x00007180ff0677ac */ /* 0x000ee60008000800 */
[----:B012---:R-:W-:-:S06]  /*1ed0*/  IMAD.WIDE R8, R3, 0x8, R16 ;  /* 0x0000000803087825 */ /* 0x007fcc00078e0210 */
[----:B------:R-:W3:Y:S01]  /*1ee0*/  LDG.E.64 R8, desc[UR8][R8.64] ;  /* 0x0000000808087981 */ /* 0x000ee2000c1e1b00 */
[----:B------:R-:W-:Y:S01]  /*1ef0*/  BSSY.RECONVERGENT B0, `(.L_x_431) ;  /* 0x000001a000007945 */ /* 0x000fe20003800200 */
[----:B---3--:R-:W-:-:S04]  /*1f00*/  LOP3.LUT R0, R9, UR6, RZ, 0xfc, !PT ;  /* 0x0000000609007c12 */ /* 0x008fc8000f8efcff */
[----:B------:R-:W-:-:S13]  /*1f10*/  ISETP.NE.U32.AND P0, PT, R0, RZ, PT ;  /* 0x000000ff0000720c */ /* 0x000fda0003f05070 */
[----:B------:R-:W-:Y:S05]  /*1f20*/  @P0 BRA `(.L_x_432) ;  /* 0x0000000000500947 */ /* 0x000fea0003800000 */
[----:B------:R-:W0:Y:S01]  /*1f30*/  LDCU UR6, c[0x0][0x388] ;  /* 0x00007100ff0677ac */ /* 0x000e220008000800 */
[----:B------:R-:W-:Y:S01]  /*1f40*/  MOV R9, RZ ;  /* 0x000000ff00097202 */ /* 0x000fe20000000f00 */
        /* <DEDUP_REMOVED lines=18> */
.L_x_432:
[----:B------:R-:W-:-:S07]  /*2070*/  MOV R10, 0x2090 ;  /* 0x00002090000a7802 */ /* 0x000fce0000000f00 */
[----:B------:R-:W-:Y:S05]  /*2080*/  CALL.REL.NOINC `($__internal_1_$__cuda_sm20_rem_u64) ;  /* 0x0000002000bc7944 */ /* 0x000fea0003c00000 */
.L_x_433:
[----:B------:R-:W-:Y:S05]  /*2090*/  BSYNC.RECONVERGENT B0 ;  /* 0x0000000000007941 */ /* 0x000fea0003800200 */
.L_x_431:
[----:B------:R-:W-:-:S05]  /*20a0*/  IMAD.WIDE R14, R3, 0x8, R14 ;  /* 0x00000008030e7825 */ /* 0x000fca00078e020e */
[----:B------:R-:W-:Y:S01]  /*20b0*/  STG.E.64 desc[UR8][R14.64], R8 ;  /* 0x000000080e007986 */ /* 0x000fe2000c101b08 */
[----:B------:R-:W-:Y:S05]  /*20c0*/  EXIT ;  /* 0x000000000000794d */ /* 0x000fea0003800000 */
.L_x_384:
[----:B------:R-:W-:-:S13]  /*20d0*/  ISETP.GE.AND P0, PT, R5, 0x1, PT ;  /* 0x000000010500780c */ /* 0x000fda0003f06270 */
[----:B------:R-:W-:Y:S05]  /*20e0*/  @!P0 EXIT ;  /* 0x000000000000894d */ /* 0x000fea0003800000 */
[C---:B------:R-:W-:Y:S01]  /*20f0*/  ISETP.GE.U32.AND P0, PT, R5.reuse, 0x8, PT ;  /* 0x000000080500780c */ /* 0x040fe20003f06070 */
[----:B------:R-:W-:Y:S01]  /*2100*/  IMAD.MOV.U32 R13, RZ, RZ, RZ ;  /* 0x000000ffff0d7224 */ /* 0x000fe200078e00ff */
[----:B------:R-:W-:-:S11]  /*2110*/  LOP3.LUT R3, R5, 0x7, RZ, 0xc0, !PT ;  /* 0x0000000705037812 */ /* 0x000fd600078ec0ff */
[----:B------:R-:W-:Y:S05]  /*2120*/  @!P0 BRA `(.L_x_434) ;  /* 0x00000010004c8947 */ /* 0x000fea0003800000 */
[----:B------:R-:W-:Y:S01]  /*2130*/  LOP3.LUT R13, R5, 0x7ffffff8, RZ, 0xc0, !PT ;  /* 0x7ffffff8050d7812 */ /* 0x000fe200078ec0ff */
[----:B------:R-:W-:Y:S01]  /*2140*/  IMAD.MOV.U32 R5, RZ, RZ, RZ ;  /* 0x000000ffff057224 */ /* 0x000fe200078e00ff */
[----:B------:R-:W0:Y:S01]  /*2150*/  LDCU UR6, c[0x0][0x38c] ;  /* 0x00007180ff0677ac */ /* 0x000e220008000800 */
[----:B------:R-:W1:Y:S05]  /*2160*/  LDCU UR7, c[0x0][0x388] ;  /* 0x00007100ff0777ac */ /* 0x000e6a0008000800 */
.L_x_475:
[C---:B------:R-:W-:Y:S01]  /*2170*/  IMAD R7, R5.reuse, 0x80, R0 ;  /* 0x0000008005077824 */ /* 0x040fe200078e0200 */
[----:B------:R-:W-:Y:S01]  /*2180*/  IADD3 R5, PT, PT, R5, 0x8, RZ ;  /* 0x0000000805057810 */ /* 0x000fe20007ffe0ff */
[----:B------:R-:W-:Y:S03]  /*2190*/  BSSY.RECONVERGENT B0, `(.L_x_435) ;  /* 0x0000022000007945 */ /* 0x000fe60003800200 */
[----:B------:R-:W-:Y:S02]  /*21a0*/  ISETP.GE.AND P0, PT, R7, R2, PT ;  /* 0x000000020700720c */ /* 0x000fe40003f06270 */
[----:B------:R-:W-:-:S11]  /*21b0*/  ISETP.NE.AND P2, PT, R5, R13, PT ;  /* 0x0000000d0500720c */ /* 0x000fd60003f45270 */
[----:B01----:R-:W-:Y:S05]  /*21c0*/  @P0 BRA `(.L_x_436) ;  /* 0x0000000000780947 */ /* 0x003fea0003800000 */
[----:B------:R-:W-:-:S06]  /*21d0*/  IMAD.WIDE.U32 R8, R7, 0x8, R16 ;  /* 0x0000000807087825 */ /* 0x000fcc00078e0010 */
[----:B------:R-:W0:Y:S01]  /*21e0*/  LDG.E.64 R8, desc[UR8][R8.64] ;  /* 0x0000000808087981 */ /* 0x000e22000c1e1b00 */
[----:B------:R-:W-:Y:S01]  /*21f0*/  BSSY.RECONVERGENT B1, `(.L_x_437) ;  /* 0x0000019000017945 */ /* 0x000fe20003800200 */
[----:B0-----:R-:W-:-:S04]  /*2200*/  LOP3.LUT R4, R9, UR6, RZ, 0xfc, !PT ;  /* 0x0000000609047c12 */ /* 0x001fc8000f8efcff */
[----:B------:R-:W-:-:S13]  /*2210*/  ISETP.NE.U32.AND P0, PT, R4, RZ, PT ;  /* 0x000000ff0400720c */ /* 0x000fda0003f05070 */
[----:B------:R-:W-:Y:S05]  /*2220*/  @P0 BRA `(.L_x_438) ;  /* 0x00000000004c0947 */ /* 0x000fea0003800000 */
[----:B-1----:R-:W0:Y:S01]  /*2230*/  I2F.U32.RP R6, UR7 ;  /* 0x0000000700067d06 */ /* 0x002e220008209000 */
        /* <DEDUP_REMOVED lines=18> */
.L_x_438:
[----:B------:R-:W-:-:S07]  /*2360*/  MOV R10, 0x2380 ;  /* 0x00002380000a7802 */ /* 0x000fce0000000f00 */
[----:B-1----:R-:W-:Y:S05]  /*2370*/  CALL.REL.NOINC `($__internal_1_$__cuda_sm20_rem_u64) ;  /* 0x0000002000007944 */ /* 0x002fea0003c00000 */
.L_x_439:
[----:B------:R-:W-:Y:S05]  /*2380*/  BSYNC.RECONVERGENT B1 ;  /* 0x0000000000017941 */ /* 0x000fea0003800200 */
.L_x_437:
[----:B------:R-:W-:-:S05]  /*2390*/  IMAD.WIDE.U32 R10, R7, 0x8, R14 ;  /* 0x00000008070a7825 */ /* 0x000fca00078e000e */
[----:B------:R2:W-:Y:S02]  /*23a0*/  STG.E.64 desc[UR8][R10.64], R8 ;  /* 0x000000080a007986 */ /* 0x0005e4000c101b08 */
.L_x_436:
[----:B01----:R-:W-:Y:S05]  /*23b0*/  BSYNC.RECONVERGENT B0 ;  /* 0x0000000000007941 */ /* 0x003fea0003800200 */
.L_x_435:
[----:B------:R-:W-:Y:S01]  /*23c0*/  IADD3 R19, PT, PT, R7, 0x80, RZ ;  /* 0x0000008007137810 */ /* 0x000fe20007ffe0ff */
[----:B------:R-:W-:Y:S03]  /*23d0*/  BSSY.RECONVERGENT B0, `(.L_x_440) ;  /* 0x0000021000007945 */ /* 0x000fe60003800200 */
[C---:B------:R-:W-:Y:S01]  /*23e0*/  ISETP.GE.AND P0, PT, R19.reuse, R2, PT ;  /* 0x000000021300720c */ /* 0x040fe20003f06270 */
[----:B------:R-:W-:-:S04]  /*23f0*/  IMAD.WIDE R20, R19, 0x8, R16 ;  /* 0x0000000813147825 */ /* 0x000fc800078e0210 */
[----:B------:R-:W-:-:S08]  /*2400*/  IMAD.WIDE R18, R19, 0x8, R14 ;  /* 0x0000000813127825 */ /* 0x000fd000078e020e */
[----:B------:R-:W-:Y:S05]  /*2410*/  @P0 BRA `(.L_x_441) ;  /* 0x0000000000700947 */ /* 0x000fea0003800000 */
[----:B--2---:R-:W2:Y:S01]  /*2420*/  LDG.E.64 R8, desc[UR8][R20.64] ;  /* 0x0000000814087981 */ /* 0x004ea2000c1e1b00 */
        /* <DEDUP_REMOVED lines=23> */
.L_x_443:
[----:B------:R-:W-:-:S07]  /*25a0*/  MOV R10, 0x25c0 ;  /* 0x000025c0000a7802 */ /* 0x000fce0000000f00 */
[----:B------:R-:W-:Y:S05]  /*25b0*/  CALL.REL.NOINC `($__internal_1_$__cuda_sm20_rem_u64) ;  /* 0x0000001c00707944 */ /* 0x000fea0003c00000 */
.L_x_444:
[----:B------:R-:W-:Y:S05]  /*25c0*/  BSYNC.RECONVERGENT B1 ;  /* 0x0000000000017941 */ /* 0x000fea0003800200 */
.L_x_442:
[----:B------:R0:W-:Y:S02]  /*25d0*/  STG.E.64 desc[UR8][R18.64], R8 ;  /* 0x0000000812007986 */ /* 0x0001e4000c101b08 */
.L_x_441:
[----:B------:R-:W-:Y:S05]  /*25e0*/  BSYNC.RECONVERGENT B0 ;  /* 0x0000000000007941 */ /* 0x000fea0003800200 */
.L_x_440:
[----:B0-2---:R-:W-:Y:S01]  /*25f0*/  VIADD R9, R7, 0x100 ;  /* 0x0000010007097836 */ /* 0x005fe20000000000 */
[----:B------:R-:W-:Y:S04]  /*2600*/  BSSY.RECONVERGENT B0, `(.L_x_445) ;  /* 0x000001f000007945 */ /* 0x000fe80003800200 */
[----:B------:R-:W-:-:S13]  /*2610*/  ISETP.GE.AND P0, PT, R9, R2, PT ;  /* 0x000000020900720c */ /* 0x000fda0003f06270 */
[----:B------:R-:W-:Y:S05]  /*2620*/  @P0 BRA `(.L_x_446) ;  /* 0x0000000000700947 */ /* 0x000fea0003800000 */
[----:B------:R-:W2:Y:S01]  /*2630*/  LDG.E.64 R8, desc[UR8][R20.64+0x400] ;  /* 0x0004000814087981 */ /* 0x000ea2000c1e1b00 */
        /* <DEDUP_REMOVED lines=23> */
.L_x_448:
[----:B------:R-:W-:-:S07]  /*27b0*/  MOV R10, 0x27d0 ;  /* 0x000027d0000a7802 */ /* 0x000fce0000000f00 */
[----:B------:R-:W-:Y:S05]  /*27c0*/  CALL.REL.NOINC `($__internal_1_$__cuda_sm20_rem_u64) ;  /* 0x0000001800ec7944 */ /* 0x000fea0003c00000 */
.L_x_449:
[----:B------:R-:W-:Y:S05]  /*27d0*/  BSYNC.RECONVERGENT B1 ;  /* 0x0000000000017941 */ /* 0x000fea0003800200 */
.L_x_447:
[----:B------:R0:W-:Y:S02]  /*27e0*/  STG.E.64 desc[UR8][R18.64+0x400], R8 ;  /* 0x0004000812007986 */ /* 0x0001e4000c101b08 */
.L_x_446:
[----:B------:R-:W-:Y:S05]  /*27f0*/  BSYNC.RECONVERGENT B0 ;  /* 0x0000000000007941 */ /* 0x000fea0003800200 */
.L_x_445:
[----:B0-----:R-:W-:Y:S01]  /*2800*/  VIADD R9, R7, 0x180 ;  /* 0x0000018007097836 */ /* 0x001fe20000000000 */
        /* <DEDUP_REMOVED lines=27> */
.L_x_453:
[----:B------:R-:W-:-:S07]  /*29c0*/  MOV R10, 0x29e0 ;  /* 0x000029e0000a7802 */ /* 0x000fce0000000f00 */
[----:B------:R-:W-:Y:S05]  /*29d0*/  CALL.REL.NOINC `($__internal_1_$__cuda_sm20_rem_u64) ;  /* 0x0000001800687944 */ /* 0x000fea0003c00000 */
.L_x_454:
[----:B------:R-:W-:Y:S05]  /*29e0*/  BSYNC.RECONVERGENT B1 ;  /* 0x0000000000017941 */ /* 0x000fea0003800200 */
.L_x_452:
[----:B------:R0:W-:Y:S02]  /*29f0*/  STG.E.64 desc[UR8][R18.64+0x800], R8 ;  /* 0x0008000812007986 */ /* 0x0001e4000c101b08 */
.L_x_451:
[----:B------:R-:W-:Y:S05]  /*2a00*/  BSYNC.RECONVERGENT B0 ;  /* 0x0000000000007941 */ /* 0x000fea0003800200 */
.L_x_450:
[----:B0-----:R-:W-:Y:S01]  /*2a10*/  IADD3 R9, PT, PT, R7, 0x200, RZ ;  /* 0x0000020007097810 */ /* 0x001fe20007ffe0ff */
[----:B------:R-:W-:Y:S03]  /*2a20*/  BSSY.RECONVERGENT B0, `(.L_x_455) ;  /* 0x000001f000007945 */ /* 0x000fe60003800200 */
        /* <DEDUP_REMOVED lines=26> */
.L_x_458:
[----:B------:R-:W-:-:S07]  /*2bd0*/  MOV R10, 0x2bf0 ;  /* 0x00002bf0000a7802 */ /* 0x000fce0000000f00 */
[----:B------:R-:W-:Y:S05]  /*2be0*/  CALL.REL.NOINC `($__internal_1_$__cuda_sm20_rem_u64) ;  /* 0x0000001400e47944 */ /* 0x000fea0003c00000 */
.L_x_459:
[----:B------:R-:W-:Y:S05]  /*2bf0*/  BSYNC.RECONVERGENT B1 ;  /* 0x0000000000017941 */ /* 0x000fea0003800200 */
.L_x_457:
[----:B------:R0:W-:Y:S02]  /*2c00*/  STG.E.64 desc[UR8][R18.64+0xc00], R8 ;  /* 0x000c000812007986 */ /* 0x0001e4000c101b08 */
.L_x_456:
[----:B------:R-:W-:Y:S05]  /*2c10*/  BSYNC.RECONVERGENT B0 ;  /* 0x0000000000007941 */ /* 0x000fea0003800200 */
.L_x_455:
        /* <DEDUP_REMOVED lines=28> */
.L_x_463:
[----:B------:R-:W-:-:S07]  /*2de0*/  MOV R10, 0x2e00 ;  /* 0x00002e00000a7802 */ /* 0x000fce0000000f00 */
[----:B------:R-:W-:Y:S05]  /*2df0*/  CALL.REL.NOINC `($__internal_1_$__cuda_sm20_rem_u64) ;  /* 0x0000001400607944 */ /* 0x000fea0003c00000 */
.L_x_464:
[----:B------:R-:W-:Y:S05]  /*2e00*/  BSYNC.RECONVERGENT B1 ;  /* 0x0000000000017941 */ /* 0x000fea0003800200 */
.L_x_462:
[----:B------:R0:W-:Y:S02]  /*2e10*/  STG.E.64 desc[UR8][R18.64+0x1000], R8 ;  /* 0x0010000812007986 */ /* 0x0001e4000c101b08 */
.L_x_461:
[----:B------:R-:W-:Y:S05]  /*2e20*/  BSYNC.RECONVERGENT B0 ;  /* 0x0000000000007941 */ /* 0x000fea0003800200 */
.L_x_460:
        /* <DEDUP_REMOVED lines=28> */
.L_x_468:
[----:B------:R-:W-:-:S07]  /*2ff0*/  MOV R10, 0x3010 ;  /* 0x00003010000a7802 */ /* 0x000fce0000000f00 */
[----:B------:R-:W-:Y:S05]  /*3000*/  CALL.REL.NOINC `($__internal_1_$__cuda_sm20_rem_u64) ;  /* 0x0000001000dc7944 */ /* 0x000fea0003c00000 */
.L_x_469:
[----:B------:R-:W-:Y:S05]  /*3010*/  BSYNC.RECONVERGENT B1 ;  /* 0x0000000000017941 */ /* 0x000fea0003800200 */
.L_x_467:
[----:B------:R0:W-:Y:S02]  /*3020*/  STG.E.64 desc[UR8][R18.64+0x1400], R8 ;  /* 0x0014000812007986 */ /* 0x0001e4000c101b08 */
.L_x_466:
[----:B------:R-:W-:Y:S05]  /*3030*/  BSYNC.RECONVERGENT B0 ;  /* 0x0000000000007941 */ /* 0x000fea0003800200 */
.L_x_465:
[----:B------:R-:W-:Y:S01]  /*3040*/  IADD3 R7, PT, PT, R7, 0x380, RZ ;  /* 0x0000038007077810 */ /* 0x000fe20007ffe0ff */
[----:B------:R-:W-:Y:S03]  /*3050*/  BSSY.RECONVERGENT B0, `(.L_x_470) ;  /* 0x000001f000007945 */ /* 0x000fe60003800200 */
        /* <DEDUP_REMOVED lines=10> */
[----:B0-----:R-:W-:Y:S02]  /*3100*/  VIADD R6, R9, 0xffffffe ;  /* 0x0ffffffe09067836 */ /* 0x001fe40000000000 */
[----:B------:R-:W-:-:S04]  /*3110*/  IMAD.MOV.U32 R9, RZ, RZ, RZ ;  /* 0x000000ffff097224 */ /* 0x000fc800078e00ff */
        /* <DEDUP_REMOVED lines=14> */
.L_x_473:
[----:B------:R-:W-:-:S07]  /*3200*/  MOV R10, 0x3220 ;  /* 0x00003220000a7802 */ /* 0x000fce0000000f00 */
[----:B------:R-:W-:Y:S05]  /*3210*/  CALL.REL.NOINC `($__internal_1_$__cuda_sm20_rem_u64) ;  /* 0x0000001000587944 */ /* 0x000fea0003c00000 */
.L_x_474:
[----:B------:R-:W-:Y:S05]  /*3220*/  BSYNC.RECONVERGENT B1 ;  /* 0x0000000000017941 */ /* 0x000fea0003800200 */
.L_x_472:
[----:B------:R1:W-:Y:S02]  /*3230*/  STG.E.64 desc[UR8][R18.64+0x1800], R8 ;  /* 0x0018000812007986 */ /* 0x0003e4000c101b08 */
.L_x_471:
[----:B------:R-:W-:Y:S05]  /*3240*/  BSYNC.RECONVERGENT B0 ;  /* 0x0000000000007941 */ /* 0x000fea0003800200 */
.L_x_470:
[----:B------:R-:W-:Y:S05]  /*3250*/  @P2 BRA `(.L_x_475) ;  /* 0xffffffec00c42947 */ /* 0x000fea000383ffff */
.L_x_434:
[----:B------:R-:W-:-:S13]  /*3260*/  ISETP.NE.AND P0, PT, R3, RZ, PT ;  /* 0x000000ff0300720c */ /* 0x000fda0003f05270 */
[----:B------:R-:W-:Y:S05]  /*3270*/  @!P0 EXIT ;  /* 0x000000000000894d */ /* 0x000fea0003800000 */
[----:B------:R-:W2:Y:S01]  /*3280*/  LDCU UR6, c[0x0][0x384] ;  /* 0x00007080ff0677ac */ /* 0x000ea20008000800 */
[----:B------:R-:W-:Y:S01]  /*3290*/  ISETP.GE.U32.AND P0, PT, R3, 0x4, PT ;  /* 0x000000040300780c */ /* 0x000fe20003f06070 */
[----:B--2---:R-:W-:-:S12]  /*32a0*/  ULOP3.LUT UR6, UR6, 0x3, URZ, 0xc0, !UPT ;  /* 0x0000000306067892 */ /* 0x004fd8000f8ec0ff */
[----:B------:R-:W-:Y:S05]  /*32b0*/  @!P0 BRA `(.L_x_476) ;  /* 0x0000000800548947 */ /* 0x000fea0003800000 */
[----:B------:R-:W-:Y:S01]  /*32c0*/  IMAD R5, R13, 0x80, R0 ;  /* 0x000000800d057824 */ /* 0x000fe200078e0200 */
[----:B------:R-:W-:Y:S04]  /*32d0*/  BSSY.RECONVERGENT B0, `(.L_x_477) ;  /* 0x0000023000007945 */ /* 0x000fe80003800200 */
[----:B------:R-:W-:-:S13]  /*32e0*/  ISETP.GE.AND P0, PT, R5, R2, PT ;  /* 0x000000020500720c */ /* 0x000fda0003f06270 */
[----:B------:R-:W-:Y:S05]  /*32f0*/  @P0 BRA `(.L_x_478) ;  /* 0x0000000000800947 */ /* 0x000fea0003800000 */
[----:B01----:R-:W-:Y:S01]  /*3300*/  IMAD.WIDE R8, R5, 0x8, R16 ;  /* 0x0000000805087825 */ /* 0x003fe200078e0210 */
[----:B------:R-:W0:Y:S05]  /*3310*/  LDCU UR7, c[0x0][0x38c] ;  /* 0x00007180ff0777ac */ /* 0x000e2a0008000800 */
[----:B------:R-:W0:Y:S01]  /*3320*/  LDG.E.64 R8, desc[UR8][R8.64] ;  /* 0x0000000808087981 */ /* 0x000e22000c1e1b00 */
[----:B------:R-:W-:Y:S01]  /*3330*/  BSSY.RECONVERGENT B1, `(.L_x_479) ;  /* 0x000001a000017945 */ /* 0x000fe20003800200 */
[----:B0-----:R-:W-:-:S04]  /*3340*/  LOP3.LUT R3, R9, UR7, RZ, 0xfc, !PT ;  /* 0x0000000709037c12 */ /* 0x001fc8000f8efcff */
[----:B------:R-:W-:-:S13]  /*3350*/  ISETP.NE.U32.AND P0, PT, R3, RZ, PT ;  /* 0x000000ff0300720c */ /* 0x000fda0003f05070 */
[----:B------:R-:W-:Y:S05]  /*3360*/  @P0 BRA `(.L_x_480) ;  /* 0x0000000000500947 */ /* 0x000fea0003800000 */
[----:B------:R-:W0:Y:S01]  /*3370*/  LDCU UR7, c[0x0][0x388] ;  /* 0x00007100ff0777ac */ /* 0x000e220008000800 */
[----:B------:R-:W-:Y:S01]  /*3380*/  MOV R9, RZ ;  /* 0x000000ff00097202 */ /* 0x000fe20000000f00 */
        /* <DEDUP_REMOVED lines=18> */
.L_x_480:
[----:B------:R-:W-:-:S07]  /*34b0*/  MOV R10, 0x34d0 ;  /* 0x000034d0000a7802 */ /* 0x000fce0000000f00 */
[----:B------:R-:W-:Y:S05]  /*34c0*/  CALL.REL.NOINC `($__internal_1_$__cuda_sm20_rem_u64) ;  /* 0x0000000c00ac7944 */ /* 0x000fea0003c00000 */
.L_x_481:
[----:B------:R-:W-:Y:S05]  /*34d0*/  BSYNC.RECONVERGENT B1 ;  /* 0x0000000000017941 */ /* 0x000fea0003800200 */
.L_x_479:
[----:B------:R-:W-:-:S05]  /*34e0*/  IMAD.WIDE R6, R5, 0x8, R14 ;  /* 0x0000000805067825 */ /* 0x000fca00078e020e */
[----:B------:R2:W-:Y:S02]  /*34f0*/  STG.E.64 desc[UR8][R6.64], R8 ;  /* 0x0000000806007986 */ /* 0x0005e4000c101b08 */
.L_x_478:
[----:B------:R-:W-:Y:S05]  /*3500*/  BSYNC.RECONVERGENT B0 ;  /* 0x0000000000007941 */ /* 0x000fea0003800200 */
.L_x_477:
[----:B------:R-:W-:Y:S01]  /*3510*/  VIADD R3, R5, 0x80 ;  /* 0x0000008005037836 */ /* 0x000fe20000000000 */
[----:B------:R-:W-:Y:S04]  /*3520*/  BSSY.RECONVERGENT B0, `(.L_x_482) ;  /* 0x0000023000007945 */ /* 0x000fe80003800200 */
[----:B------:R-:W-:-:S13]  /*3530*/  ISETP.GE.AND P0, PT, R3, R2, PT ;  /* 0x000000020300720c */ /* 0x000fda0003f06270 */
[----:B------:R-:W-:Y:S05]  /*3540*/  @P0 BRA `(.L_x_483) ;  /* 0x0000000000800947 */ /* 0x000fea0003800000 */
[----:B012---:R-:W-:Y:S01]  /*3550*/  IMAD.WIDE R8, R3, 0x8, R16 ;  /* 0x0000000803087825 */ /* 0x007fe200078e0210 */
[----:B------:R-:W0:Y:S05]  /*3560*/  LDCU UR7, c[0x0][0x38c] ;  /* 0x00007180ff0777ac */ /* 0x000e2a0008000800 */
        /* <DEDUP_REMOVED lines=25> */
.L_x_485:
[----:B------:R-:W-:-:S07]  /*3700*/  MOV R10, 0x3720 ;  /* 0x00003720000a7802 */ /* 0x000fce0000000f00 */
[----:B------:R-:W-:Y:S05]  /*3710*/  CALL.REL.NOINC `($__internal_1_$__cuda_sm20_rem_u64) ;  /* 0x0000000c00187944 */ /* 0x000fea0003c00000 */
.L_x_486:
[----:B------:R-:W-:Y:S05]  /*3720*/  BSYNC.RECONVERGENT B1 ;  /* 0x0000000000017941 */ /* 0x000fea0003800200 */
.L_x_484:
[----:B------:R-:W-:-:S05]  /*3730*/  IMAD.WIDE R6, R3, 0x8, R14 ;  /* 0x0000000803067825 */ /* 0x000fca00078e020e */
[----:B------:R3:W-:Y:S02]  /*3740*/  STG.E.64 desc[UR8][R6.64], R8 ;  /* 0x0000000806007986 */ /* 0x0007e4000c101b08 */
.L_x_483:
[----:B------:R-:W-:Y:S05]  /*3750*/  BSYNC.RECONVERGENT B0 ;  /* 0x0000000000007941 */ /* 0x000fea0003800200 */
.L_x_482:
[----:B------:R-:W-:Y:S01]  /*3760*/  IADD3 R3, PT, PT, R5, 0x100, RZ ;  /* 0x0000010005037810 */ /* 0x000fe20007ffe0ff */
[----:B------:R-:W-:Y:S03]  /*3770*/  BSSY.RECONVERGENT B0, `(.L_x_487) ;  /* 0x0000023000007945 */ /* 0x000fe60003800200 */
[----:B------:R-:W-:-:S13]  /*3780*/  ISETP.GE.AND P0, PT, R3, R2, PT ;  /* 0x000000020300720c */ /* 0x000fda0003f06270 */
[----:B------:R-:W-:Y:S05]  /*3790*/  @P0 BRA `(.L_x_488) ;  /* 0x0000000000800947 */ /* 0x000fea0003800000 */
[----:B0123--:R-:W-:Y:S01]  /*37a0*/  IMAD.WIDE R8, R3, 0x8, R16 ;  /* 0x0000000803087825 */ /* 0x00ffe200078e0210 */
        /* <DEDUP_REMOVED lines=26> */
.L_x_490:
[----:B------:R-:W-:-:S07]  /*3950*/  MOV R10, 0x3970 ;  /* 0x00003970000a7802 */ /* 0x000fce0000000f00 */
[----:B------:R-:W-:Y:S05]  /*3960*/  CALL.REL.NOINC `($__internal_1_$__cuda_sm20_rem_u64) ;  /* 0x0000000800847944 */ /* 0x000fea0003c00000 */
.L_x_491:
[----:B------:R-:W-:Y:S05]  /*3970*/  BSYNC.RECONVERGENT B1 ;  /* 0x0000000000017941 */ /* 0x000fea0003800200 */
.L_x_489:
[----:B------:R-:W-:-:S05]  /*3980*/  IMAD.WIDE R6, R3, 0x8, R14 ;  /* 0x0000000803067825 */ /* 0x000fca00078e020e */
[----:B------:R4:W-:Y:S02]  /*3990*/  STG.E.64 desc[UR8][R6.64], R8 ;  /* 0x0000000806007986 */ /* 0x0009e4000c101b08 */
.L_x_488:
[----:B------:R-:W-:Y:S05]  /*39a0*/  BSYNC.RECONVERGENT B0 ;  /* 0x0000000000007941 */ /* 0x000fea0003800200 */
.L_x_487:
[----:B------:R-:W-:Y:S01]  /*39b0*/  VIADD R5, R5, 0x180 ;  /* 0x0000018005057836 */ /* 0x000fe20000000000 */
[----:B------:R-:W-:Y:S04]  /*39c0*/  BSSY.RECONVERGENT B0, `(.L_x_492) ;  /* 0x0000023000007945 */ /* 0x000fe80003800200 */
        /* <DEDUP_REMOVED lines=29> */
.L_x_495:
[----:B------:R-:W-:-:S07]  /*3ba0*/  MOV R10, 0x3bc0 ;  /* 0x00003bc0000a7802 */ /* 0x000fce0000000f00 */
[----:B------:R-:W-:Y:S05]  /*3bb0*/  CALL.REL.NOINC `($__internal_1_$__cuda_sm20_rem_u64) ;  /* 0x0000000400f07944 */ /* 0x000fea0003c00000 */
.L_x_496:
[----:B------:R-:W-:Y:S05]  /*3bc0*/  BSYNC.RECONVERGENT B1 ;  /* 0x0000000000017941 */ /* 0x000fea0003800200 */
.L_x_494:
[----:B------:R-:W-:-:S05]  /*3bd0*/  IMAD.WIDE R4, R5, 0x8, R14 ;  /* 0x0000000805047825 */ /* 0x000fca00078e020e */
[----:B------:R0:W-:Y:S02]  /*3be0*/  STG.E.64 desc[UR8][R4.64], R8 ;  /* 0x0000000804007986 */ /* 0x0001e4000c101b08 */
.L_x_493:
[----:B------:R-:W-:Y:S05]  /*3bf0*/  BSYNC.RECONVERGENT B0 ;  /* 0x0000000000007941 */ /* 0x000fea0003800200 */
.L_x_492:
[----:B------:R-:W-:-:S07]  /*3c00*/  VIADD R13, R13, 0x4 ;  /* 0x000000040d0d7836 */ /* 0x000fce0000000000 */
.L_x_476:
[----:B------:R-:W-:-:S13]  /*3c10*/  ISETP.NE.AND P0, PT, RZ, UR6, PT ;  /* 0x00000006ff007c0c */ /* 0x000fda000bf05270 */
[----:B------:R-:W-:Y:S05]  /*3c20*/  @!P0 EXIT ;  /* 0x000000000000894d */ /* 0x000fea0003800000 */
[----:B------:R-:W-:-:S09]  /*3c30*/  UISETP.NE.AND UP0, UPT, UR6, 0x1, UPT ;  /* 0x000000010600788c */ /* 0x000fd2000bf05270 */
[----:B------:R-:W-:Y:S05]  /*3c40*/  BRA.U !UP0, `(.L_x_497) ;  /* 0x00000005082c7547 */ /* 0x000fea000b800000 */
[----:B------:R-:W-:Y:S01]  /*3c50*/  IMAD R3, R13, 0x80, R0 ;  /* 0x000000800d037824 */ /* 0x000fe200078e0200 */
        /* <DEDUP_REMOVED lines=15> */
[----:B0-----:R-:W-:-:S06]  /*3d50*/  IADD3 R7, PT, PT, R6, 0xffffffe, RZ ;  /* 0x0ffffffe06077810 */ /* 0x001fcc0007ffe0ff */
[----:B------:R-:W0:Y:S02]  /*3d60*/  F2I.FTZ.U32.TRUNC.NTZ R5, R7 ;  /* 0x0000000700057305 */ /* 0x000e24000021f000 */
[----:B0-----:R-:W-:-:S04]  /*3d70*/  IMAD.MOV R9, RZ, RZ, -R5 ;  /* 0x000000ffff097224 */ /* 0x001fc800078e0a05 */
[----:B------:R-:W-:-:S04]  /*3d80*/  IMAD R9, R9, UR6, RZ ;  /* 0x0000000609097c24 */ /* 0x000fc8000f8e02ff */
[----:B------:R-:W-:-:S06]  /*3d90*/  IMAD.HI.U32 R9, R5, R9, R4 ;  /* 0x0000000905097227 */ /* 0x000fcc00078e0004 */
[----:B------:R-:W-:-:S04]  /*3da0*/  IMAD.HI.U32 R4, R9, R8, RZ ;  /* 0x0000000809047227 */ /* 0x000fc800078e00ff */
[----:B------:R-:W-:Y:S01]  /*3db0*/  HFMA2 R9, -RZ, RZ, 0, 0 ;  /* 0x00000000ff097431 */ /* 0x000fe200000001ff */
        /* <DEDUP_REMOVED lines=8> */
.L_x_501:
[----:B------:R-:W-:-:S07]  /*3e40*/  MOV R10, 0x3e60 ;  /* 0x00003e60000a7802 */ /* 0x000fce0000000f00 */
[----:B------:R-:W-:Y:S05]  /*3e50*/  CALL.REL.NOINC `($__internal_1_$__cuda_sm20_rem_u64) ;  /* 0x0000000400487944 */ /* 0x000fea0003c00000 */
.L_x_502:
[----:B------:R-:W-:Y:S05]  /*3e60*/  BSYNC.RECONVERGENT B1 ;  /* 0x0000000000017941 */ /* 0x000fea0003800200 */
.L_x_500:
[----:B------:R-:W-:-:S05]  /*3e70*/  IMAD.WIDE R4, R3, 0x8, R14 ;  /* 0x0000000803047825 */ /* 0x000fca00078e020e */
[----:B------:R0:W-:Y:S02]  /*3e80*/  STG.E.64 desc[UR8][R4.64], R8 ;  /* 0x0000000804007986 */ /* 0x0001e4000c101b08 */
.L_x_499:
[----:B------:R-:W-:Y:S05]  /*3e90*/  BSYNC.RECONVERGENT B0 ;  /* 0x0000000000007941 */ /* 0x000fea0003800200 */
.L_x_498:
        /* <DEDUP_REMOVED lines=17> */
[----:B------:R-:W0:Y:S02]  /*3fb0*/  F2I.FTZ.U32.TRUNC.NTZ R5, R7 ;  /* 0x0000000700057305 */ /* 0x000e24000021f000 */
[----:B0-----:R-:W-:-:S05]  /*3fc0*/  IADD3 R9, PT, PT, RZ, -R5, RZ ;  /* 0x80000005ff097210 */ /* 0x001fca0007ffe0ff */
[----:B------:R-:W-:-:S04]  /*3fd0*/  IMAD R9, R9, UR6, RZ ;  /* 0x0000000609097c24 */ /* 0x000fc8000f8e02ff */
[----:B------:R-:W-:-:S06]  /*3fe0*/  IMAD.HI.U32 R9, R5, R9, R4 ;  /* 0x0000000905097227 */ /* 0x000fcc00078e0004 */
[----:B------:R-:W-:-:S04]  /*3ff0*/  IMAD.HI.U32 R4, R9, R8, RZ ;  /* 0x0000000809047227 */ /* 0x000fc800078e00ff */
[----:B------:R-:W-:Y:S02]  /*4000*/  IMAD.MOV R5, RZ, RZ, -R4 ;  /* 0x000000ffff057224 */ /* 0x000fe400078e0a04 */
[----:B------:R-:W-:Y:S02]  /*4010*/  IMAD.MOV.U32 R9, RZ, RZ, RZ ;  /* 0x000000ffff097224 */ /* 0x000fe400078e00ff */
[----:B------:R-:W-:-:S05]  /*4020*/  IMAD R8, R5, UR6, R8 ;  /* 0x0000000605087c24 */ /* 0x000fca000f8e0208 */
[----:B------:R-:W-:-:S13]  /*4030*/  ISETP.GE.U32.AND P0, PT, R8, UR6, PT ;  /* 0x0000000608007c0c */ /* 0x000fda000bf06070 */
[----:B------:R-:W-:-:S04]  /*4040*/  @P0 IADD3 R8, PT, PT, R8, -UR6, RZ ;  /* 0x8000000608080c10 */ /* 0x000fc8000fffe0ff */
[----:B------:R-:W-:-:S13]  /*4050*/  ISETP.GE.U32.AND P0, PT, R8, UR6, PT ;  /* 0x0000000608007c0c */ /* 0x000fda000bf06070 */
[----:B------:R-:W-:Y:S01]  /*4060*/  @P0 VIADD R8, R8, -UR6 ;  /* 0x8000000608080c36 */ /* 0x000fe20008000000 */
[----:B------:R-:W-:Y:S01]  /*4070*/  @!P1 LOP3.LUT R8, RZ, UR6, RZ, 0x33, !PT ;  /* 0x00000006ff089c12 */ /* 0x000fe2000f8e33ff */
[----:B------:R-:W-:Y:S06]  /*4080*/  BRA `(.L_x_507) ;  /* 0x0000000000087947 */ /* 0x000fec0003800000 */
.L_x_506:
[----:B------:R-:W-:-:S07]  /*4090*/  MOV R10, 0x40b0 ;  /* 0x000040b0000a7802 */ /* 0x000fce0000000f00 */
[----:B------:R-:W-:Y:S05]  /*40a0*/  CALL.REL.NOINC `($__internal_1_$__cuda_sm20_rem_u64) ;  /* 0x0000000000b47944 */ /* 0x000fea0003c00000 */
.L_x_507:
[----:B------:R-:W-:Y:S05]  /*40b0*/  BSYNC.RECONVERGENT B1 ;  /* 0x0000000000017941 */ /* 0x000fea0003800200 */
.L_x_505:
[----:B------:R-:W-:-:S05]  /*40c0*/  IMAD.WIDE R4, R3, 0x8, R14 ;  /* 0x0000000803047825 */ /* 0x000fca00078e020e */
[----:B------:R0:W-:Y:S02]  /*40d0*/  STG.E.64 desc[UR8][R4.64], R8 ;  /* 0x0000000804007986 */ /* 0x0001e4000c101b08 */
.L_x_504:
[----:B------:R-:W-:Y:S05]  /*40e0*/  BSYNC.RECONVERGENT B0 ;  /* 0x0000000000007941 */ /* 0x000fea0003800200 */
.L_x_503:
[----:B------:R-:W-:-:S07]  /*40f0*/  IADD3 R13, PT, PT, R13, 0x2, RZ ;  /* 0x000000020d0d7810 */ /* 0x000fce0007ffe0ff */
.L_x_497:
[----:B------:R-:W5:Y:S02]  /*4100*/  LDC R3, c[0x0][0x384] ;  /* 0x0000e100ff037b82 */ /* 0x000f640000000800 */
[----:B-----5:R-:W-:-:S04]  /*4110*/  LOP3.LUT R3, R3, 0x1, RZ, 0xc0, !PT ;  /* 0x0000000103037812 */ /* 0x020fc800078ec0ff */
[----:B------:R-:W-:-:S13]  /*4120*/  ISETP.NE.U32.AND P0, PT, R3, 0x1, PT ;  /* 0x000000010300780c */ /* 0x000fda0003f05070 */
[----:B------:R-:W-:Y:S05]  /*4130*/  @P0 EXIT ;  /* 0x000000000000094d */ /* 0x000fea0003800000 */
[----:B------:R-:W-:-:S05]  /*4140*/  IMAD R13, R13, 0x80, R0 ;  /* 0x000000800d0d7824 */ /* 0x000fca00078e0200 */
[----:B------:R-:W-:-:S13]  /*4150*/  ISETP.GE.AND P0, PT, R13, R2, PT ;  /* 0x000000020d00720c */ /* 0x000fda0003f06270 */
[----:B------:R-:W-:Y:S05]  /*4160*/  @P0 EXIT ;  /* 0x000000000000094d */ /* 0x000fea0003800000 */
        /* <DEDUP_REMOVED lines=27> */
.L_x_509:
[----:B------:R-:W-:-:S07]  /*4320*/  MOV R10, 0x4340 ;  /* 0x00004340000a7802 */ /* 0x000fce0000000f00 */
[----:B------:R-:W-:Y:S05]  /*4330*/  CALL.REL.NOINC `($__internal_1_$__cuda_sm20_rem_u64) ;  /* 0x0000000000107944 */ /* 0x000fea0003c00000 */
.L_x_510:
[----:B------:R-:W-:Y:S05]  /*4340*/  BSYNC.RECONVERGENT B0 ;  /* 0x0000000000007941 */ /* 0x000fea0003800200 */
.L_x_508:
[----:B------:R-:W-:-:S05]  /*4350*/  IMAD.WIDE R14, R13, 0x8, R14 ;  /* 0x000000080d0e7825 */ /* 0x000fca00078e020e */
[----:B------:R-:W-:Y:S01]  /*4360*/  STG.E.64 desc[UR8][R14.64], R8 ;  /* 0x000000080e007986 */ /* 0x000fe2000c101b08 */
[----:B------:R-:W-:Y:S05]  /*4370*/  EXIT ;  /* 0x000000000000794d */ /* 0x000fea0003800000 */
        .weak           $__internal_1_$__cuda_sm20_rem_u64
        .type           $__internal_1_$__cuda_sm20_rem_u64,@function
        .size           $__internal_1_$__cuda_sm20_rem_u64,(.L_x_1170 - $__internal_1_$__cuda_sm20_rem_u64)
$__internal_1_$__cuda_sm20_rem_u64:
[----:B------:R-:W0:Y:S08]  /*4380*/  I2F.U64.RP R22, UR4 ;  /* 0x0000000400167d12 */ /* 0x000e300008309000 */
[----:B0-----:R-:W0:Y:S02]  /*4390*/  MUFU.RCP R24, R22 ;  /* 0x0000001600187308 */ /* 0x001e240000001000 */
[----:B0-----:R-:W-:-:S06]  /*43a0*/  IADD3 R24, PT, PT, R24, 0x1ffffffe, RZ ;  /* 0x1ffffffe18187810 */ /* 0x001fcc0007ffe0ff */
[----:B------:R-:W0:Y:S02]  /*43b0*/  F2I.U64.TRUNC R24, R24 ;  /* 0x0000001800187311 */ /* 0x000e24000020d800 */
[----:B0-----:R-:W-:-:S04]  /*43c0*/  IMAD.WIDE.U32 R26, R24, UR4, RZ ;  /* 0x00000004181a7c25 */ /* 0x001fc8000f8e00ff */
[C---:B------:R-:W-:Y:S01]  /*43d0*/  IMAD R23, R24.reuse, UR5, R27 ;  /* 0x0000000518177c24 */ /* 0x040fe2000f8e021b */
[----:B------:R-:W-:Y:S01]  /*43e0*/  IADD3 R11, P0, PT, RZ, -R26, RZ ;  /* 0x8000001aff0b7210 */ /* 0x000fe20007f1e0ff */
[----:B------:R-:W-:Y:S02]  /*43f0*/  IMAD.MOV.U32 R27, RZ, RZ, R24 ;  /* 0x000000ffff1b7224 */ /* 0x000fe400078e0018 */
[----:B------:R-:W-:Y:S02]  /*4400*/  IMAD R23, R25, UR4, R23 ;  /* 0x0000000419177c24 */ /* 0x000fe4000f8e0217 */
[----:B------:R-:W-:-:S04]  /*4410*/  IMAD.HI.U32 R26, R24, R11, RZ ;  /* 0x0000000b181a7227 */ /* 0x000fc800078e00ff */
[----:B------:R-:W-:-:S04]  /*4420*/  IMAD.X R23, RZ, RZ, ~R23, P0 ;  /* 0x000000ffff177224 */ /* 0x000fc800000e0e17 */
[----:B------:R-:W-:-:S04]  /*4430*/  IMAD.WIDE.U32 R26, P0, R24, R23, R26 ;  /* 0x00000017181a7225 */ /* 0x000fc8000780001a */
[C---:B------:R-:W-:Y:S02]  /*4440*/  IMAD R22, R25.reuse, R23, RZ ;  /* 0x0000001719167224 */ /* 0x040fe400078e02ff */
[----:B------:R-:W-:-:S04]  /*4450*/  IMAD.HI.U32 R11, P1, R25, R11, R26 ;  /* 0x0000000b190b7227 */ /* 0x000fc8000782001a */
[----:B------:R-:W-:Y:S01]  /*4460*/  IMAD.HI.U32 R23, R25, R23, RZ ;  /* 0x0000001719177227 */ /* 0x000fe200078e00ff */
[----:B------:R-:W-:-:S04]  /*4470*/  IADD3 R27, P3, PT, R22, R11, RZ ;  /* 0x0000000b161b7210 */ /* 0x000fc80007f7e0ff */
[----:B------:R-:W-:Y:S01]  /*4480*/  IADD3.X R11, PT, PT, R23, R25, RZ, P0, !PT ;  /* 0x00000019170b7210 */ /* 0x000fe200007fe4ff */
[----:B------:R-:W-:-:S03]  /*4490*/  IMAD.WIDE.U32 R24, R27, UR4, RZ ;  /* 0x000000041b187c25 */ /* 0x000fc6000f8e00ff */
[----:B------:R-:W-:Y:S01]  /*44a0*/  IADD3.X R11, PT, PT, RZ, RZ, R11, P3, P1 ;  /* 0x000000ffff0b7210 */ /* 0x000fe20001fe240b */
[----:B------:R-:W-:Y:S01]  /*44b0*/  IMAD R22, R27, UR5, R25 ;  /* 0x000000051b167c24 */ /* 0x000fe2000f8e0219 */
[----:B------:R-:W-:Y:S02]  /*44c0*/  IADD3 R24, P0, PT, RZ, -R24, RZ ;  /* 0x80000018ff187210 */ /* 0x000fe40007f1e0ff */
[----:B------:R-:W-:Y:S01]  /*44d0*/  MOV R25, RZ ;  /* 0x000000ff00197202 */ /* 0x000fe20000000f00 */
[----:B------:R-:W-:Y:S02]  /*44e0*/  IMAD R22, R11, UR4, R22 ;  /* 0x000000040b167c24 */ /* 0x000fe4000f8e0216 */
[----:B------:R-:W-:-:S04]  /*44f0*/  IMAD.HI.U32 R26, R27, R24, RZ ;  /* 0x000000181b1a7227 */ /* 0x000fc800078e00ff */
[----:B------:R-:W-:-:S04]  /*4500*/  IMAD.X R22, RZ, RZ, ~R22, P0 ;  /* 0x000000ffff167224 */ /* 0x000fc800000e0e16 */
[----:B------:R-:W-:-:S04]  /*4510*/  IMAD.WIDE.U32 R26, P0, R27, R22, R26 ;  /* 0x000000161b1a7225 */ /* 0x000fc8000780001a */
[----:B------:R-:W-:-:S04]  /*4520*/  IMAD.HI.U32 R23, P1, R11, R24, R26 ;  /* 0x000000180b177227 */ /* 0x000fc8000782001a */
[CC--:B------:R-:W-:Y:S02]  /*4530*/  IMAD R24, R11.reuse, R22.reuse, RZ ;  /* 0x000000160b187224 */ /* 0x0c0fe400078e02ff */
[----:B------:R-:W-:-:S03]  /*4540*/  IMAD.HI.U32 R22, R11, R22, RZ ;  /* 0x000000160b167227 */ /* 0x000fc600078e00ff */
[----:B------:R-:W-:Y:S01]  /*4550*/  IADD3 R23, P3, PT, R24, R23, RZ ;  /* 0x0000001718177210 */ /* 0x000fe20007f7e0ff */
[----:B------:R-:W-:-:S04]  /*4560*/  IMAD.X R22, R22, 0x1, R11, P0 ;  /* 0x0000000116167824 */ /* 0x000fc800000e060b */
[----:B------:R-:W-:Y:S01]  /*4570*/  IMAD.HI.U32 R24, R23, R8, RZ ;  /* 0x0000000817187227 */ /* 0x000fe200078e00ff */
[----:B------:R-:W-:-:S03]  /*4580*/  IADD3.X R22, PT, PT, RZ, RZ, R22, P3, P1 ;  /* 0x000000ffff167210 */ /* 0x000fc60001fe2416 */
[----:B------:R-:W-:-:S04]  /*4590*/  IMAD.WIDE.U32 R24, R23, R9, R24 ;  /* 0x0000000917187225 */ /* 0x000fc800078e0018 */
[C---:B------:R-:W-:Y:S02]  /*45a0*/  IMAD R11, R22.reuse, R9, RZ ;  /* 0x00000009160b7224 */ /* 0x040fe400078e02ff */
[----:B------:R-:W-:-:S04]  /*45b0*/  IMAD.HI.U32 R24, P0, R22, R8, R24 ;  /* 0x0000000816187227 */ /* 0x000fc80007800018 */
[----:B------:R-:W-:Y:S01]  /*45c0*/  IMAD.HI.U32 R22, R22, R9, RZ ;  /* 0x0000000916167227 */ /* 0x000fe200078e00ff */
[----:B------:R-:W-:-:S03]  /*45d0*/  IADD3 R11, P1, PT, R11, R24, RZ ;  /* 0x000000180b0b7210 */ /* 0x000fc60007f3e0ff */
[----:B------:R-:W-:Y:S02]  /*45e0*/  IMAD.X R22, RZ, RZ, R22, P0 ;  /* 0x000000ffff167224 */ /* 0x000fe400000e0616 */
[----:B------:R-:W-:-:S04]  /*45f0*/  IMAD.WIDE.U32 R24, R11, UR4, RZ ;  /* 0x000000040b187c25 */ /* 0x000fc8000f8e00ff */
[----:B------:R-:W-:Y:S01]  /*4600*/  IMAD.X R22, RZ, RZ, R22, P1 ;  /* 0x000000ffff167224 */ /* 0x000fe200008e0616 */
[----:B------:R-:W-:Y:S01]  /*4610*/  IADD3 R8, P1, PT, -R24, R8, RZ ;  /* 0x0000000818087210 */ /* 0x000fe20007f3e1ff */
[----:B------:R-:W-:-:S03]  /*4620*/  IMAD R11, R11, UR5, R25 ;  /* 0x000000050b0b7c24 */ /* 0x000fc6000f8e0219 */
[----:B------:R-:W-:Y:S01]  /*4630*/  ISETP.GE.U32.AND P0, PT, R8, UR4, PT ;  /* 0x0000000408007c0c */ /* 0x000fe2000bf06070 */
[----:B------:R-:W-:-:S05]  /*4640*/  IMAD R22, R22, UR4, R11 ;  /* 0x0000000416167c24 */ /* 0x000fca000f8e020b */
[----:B------:R-:W-:Y:S02]  /*4650*/  IADD3.X R9, PT, PT, ~R22, R9, RZ, P1, !PT ;  /* 0x0000000916097210 */ /* 0x000fe40000ffe5ff */
[----:B------:R-:W-:Y:S02]  /*4660*/  IADD3 R11, P1, PT, R8, -UR4, RZ ;  /* 0x80000004080b7c10 */ /* 0x000fe4000ff3e0ff */
[C---:B------:R-:W-:Y:S02]  /*4670*/  ISETP.GE.U32.AND.EX P0, PT, R9.reuse, UR5, PT, P0 ;  /* 0x0000000509007c0c */ /* 0x040fe4000bf06100 */
[----:B------:R-:W-:Y:S02]  /*4680*/  IADD3.X R22, PT, PT, R9, ~UR5, RZ, P1, !PT ;  /* 0x8000000509167c10 */ /* 0x000fe40008ffe4ff */
[----:B------:R-:W-:Y:S02]  /*4690*/  SEL R11, R11, R8, P0 ;  /* 0x000000080b0b7207 */ /* 0x000fe40000000000 */
[----:B------:R-:W-:-:S02]  /*46a0*/  SEL R22, R22, R9, P0 ;  /* 0x0000000916167207 */ /* 0x000fc40000000000 */
[C---:B------:R-:W-:Y:S02]  /*46b0*/  ISETP.GE.U32.AND P0, PT, R11.reuse, UR4, PT ;  /* 0x000000040b007c0c */ /* 0x040fe4000bf06070 */
[----:B------:R-:W-:Y:S02]  /*46c0*/  IADD3 R8, P3, PT, R11, -UR4, RZ ;  /* 0x800000040b087c10 */ /* 0x000fe4000ff7e0ff */
[C---:B------:R-:W-:Y:S02]  /*46d0*/  ISETP.GE.U32.AND.EX P0, PT, R22.reuse, UR5, PT, P0 ;  /* 0x0000000516007c0c */ /* 0x040fe4000bf06100 */
[----:B------:R-:W-:Y:S02]  /*46e0*/  ISETP.NE.U32.AND P1, PT, RZ, UR4, PT ;  /* 0x00000004ff007c0c */ /* 0x000fe4000bf25070 */
[----:B------:R-:W-:Y:S02]  /*46f0*/  IADD3.X R9, PT, PT, R22, ~UR5, RZ, P3, !PT ;  /* 0x8000000516097c10 */ /* 0x000fe40009ffe4ff */
[----:B------:R-:W-:Y:S01]  /*4700*/  SEL R8, R8, R11, P0 ;  /* 0x0000000b08087207 */ /* 0x000fe20000000000 */
[----:B------:R-:W-:Y:S01]  /*4710*/  IMAD.MOV.U32 R11, RZ, RZ, 0x0 ;  /* 0x00000000ff0b7424 */ /* 0x000fe200078e00ff */
[----:B------:R-:W-:-:S02]  /*4720*/  ISETP.NE.AND.EX P1, PT, RZ, UR5, PT, P1 ;  /* 0x00000005ff007c0c */ /* 0x000fc4000bf25310 */
[----:B------:R-:W-:Y:S02]  /*4730*/  SEL R9, R9, R22, P0 ;  /* 0x0000001609097207 */ /* 0x000fe40000000000 */
[----:B------:R-:W-:Y:S02]  /*4740*/  SEL R8, R8, 0xffffffff, P1 ;  /* 0xffffffff08087807 */ /* 0x000fe40000800000 */
[----:B------:R-:W-:Y:S01]  /*4750*/  SEL R9, R9, 0xffffffff, P1 ;  /* 0xffffffff09097807 */ /* 0x000fe20000800000 */
[----:B------:R-:W-:Y:S06]  /*4760*/  RET.REL.NODEC R10 `(_ZN3cub18CUB_300001_SM_10006detail9transform16transform_kernelINS2_10policy_hubILb1EN4cuda3std3__45tupleIJPyEEEE10policy1000Ei8last_merS9_JS9_EEEvT0_iT1_T2_DpNS2_10kernel_argIT3_EE) ;  /* 0xffffffb80a247950 */ /* 0x000fec0003c3ffff */
.L_x_511:
        /* <DEDUP_REMOVED lines=9> */
.L_x_1170:


//--------------------- .text._ZN3cub18CUB_300001_SM_10006detail11EmptyKernelIvEEvv --------------------------
	.section	.text._ZN3cub18CUB_300001_SM_10006detail11EmptyKernelIvEEvv,"ax",@progbits
	.align	128
        .global         _ZN3cub18CUB_300001_SM_10006detail11EmptyKernelIvEEvv
        .type           _ZN3cub18CUB_300001_SM_10006detail11EmptyKernelIvEEvv,@function
        .size           _ZN3cub18CUB_300001_SM_10006detail11EmptyKernelIvEEvv,(.L_x_1179 - _ZN3cub18CUB_300001_SM_10006detail11EmptyKernelIvEEvv)
        .other          _ZN3cub18CUB_300001_SM_10006detail11EmptyKernelIvEEvv,@"STO_CUDA_ENTRY STV_DEFAULT"
_ZN3cub18CUB_300001_SM_10006detail11EmptyKernelIvEEvv:
.text._ZN3cub18CUB_300001_SM_10006detail11EmptyKernelIvEEvv:
[----:B------:R-:W-:Y:S01]  /*0000*/  LDC R1, c[0x0][0x37c] ;  /* 0x0000df00ff017b82 */ /* 0x000fe20000000800 */
[----:B------:R-:W-:Y:S05]  /*0010*/  EXIT ;  /* 0x000000000000794d */ /* 0x000fea0003800000 */
.L_x_512:
        /* <DEDUP_REMOVED lines=14> */
.L_x_1179:


//--------------------- .text._ZN6thrust24THRUST_300001_SM_1000_NS8cuda_cub4core6detail13_kernel_agentINS1_15__reduce_by_key16ReduceByKeyAgentIPyNS0_17constant_iteratorIiNS0_11use_defaultES9_EES7_PiN4cuda3std3__48equal_toIyEENSE_4plusIiEEPllEEJS7_SA_S7_SB_SJ_N3cub18CUB_300001_SM_100024ReduceByKeyScanTileStateIilLb1EEESG_SI_llEEEvDpT0_ --------------------------
	.section	.text._ZN6thrust24THRUST_300001_SM_1000_NS8cuda_cub4core6detail13_kernel_agentINS1_15__reduce_by_key16ReduceByKeyAgentIPyNS0_17constant_iteratorIiNS0_11use_defaultES9_EES7_PiN4cuda3std3__48equal_toIyEENSE_4plusIiEEPllEEJS7_SA_S7_SB_SJ_N3cub18CUB_300001_SM_100024ReduceByKeyScanTileStateIilLb1EEESG_SI_llEEEvDpT0_,"ax",@progbits
	.align	128
        .global         _ZN6thrust24THRUST_300001_SM_1000_NS8cuda_cub4core6detail13_kernel_agentINS1_15__reduce_by_key16ReduceByKeyAgentIPyNS0_17constant_iteratorIiNS0_11use_defaultES9_EES7_PiN4cuda3std3__48equal_toIyEENSE_4plusIiEEPllEEJS7_SA_S7_SB_SJ_N3cub18CUB_300001_SM_100024ReduceByKeyScanTileStateIilLb1EEESG_SI_llEEEvDpT0_
        .type           _ZN6thrust24THRUST_300001_SM_1000_NS8cuda_cub4core6detail13_kernel_agentINS1_15__reduce_by_key16ReduceByKeyAgentIPyNS0_17constant_iteratorIiNS0_11use_defaultES9_EES7_PiN4cuda3std3__48equal_toIyEENSE_4plusIiEEPllEEJS7_SA_S7_SB_SJ_N3cub18CUB_300001_SM_100024ReduceByKeyScanTileStateIilLb1EEESG_SI_llEEEvDpT0_,@function
        .size           _ZN6thrust24THRUST_300001_SM_1000_NS8cuda_cub4core6detail13_kernel_agentINS1_15__reduce_by_key16ReduceByKeyAgentIPyNS0_17constant_iteratorIiNS0_11use_defaultES9_EES7_PiN4cuda3std3__48equal_toIyEENSE_4plusIiEEPllEEJS7_SA_S7_SB_SJ_N3cub18CUB_300001_SM_100024ReduceByKeyScanTileStateIilLb1EEESG_SI_llEEEvDpT0_,(.L_x_1180 - _ZN6thrust24THRUST_300001_SM_1000_NS8cuda_cub4core6detail13_kernel_agentINS1_15__reduce_by_key16ReduceByKeyAgentIPyNS0_17constant_iteratorIiNS0_11use_defaultES9_EES7_PiN4cuda3std3__48equal_toIyEENSE_4plusIiEEPllEEJS7_SA_S7_SB_SJ_N3cub18CUB_300001_SM_100024ReduceByKeyScanTileStateIilLb1EEESG_SI_llEEEvDpT0_)
        .other          _ZN6thrust24THRUST_300001_SM_1000_NS8cuda_cub4core6detail13_kernel_agentINS1_15__reduce_by_key16ReduceByKeyAgentIPyNS0_17constant_iteratorIiNS0_11use_defaultES9_EES7_PiN4cuda3std3__48equal_toIyEENSE_4plusIiEEPllEEJS7_SA_S7_SB_SJ_N3cub18CUB_300001_SM_100024ReduceByKeyScanTileStateIilLb1EEESG_SI_llEEEvDpT0_,@"STO_CUDA_ENTRY STV_DEFAULT"
_ZN6thrust24THRUST_300001_SM_1000_NS8cuda_cub4core6detail13_kernel_agentINS1_15__reduce_by_key16ReduceByKeyAgentIPyNS0_17constant_iteratorIiNS0_11use_defaultES9_EES7_PiN4cuda3std3__48equal_toIyEENSE_4plusIiEEPllEEJS7_SA_S7_SB_SJ_N3cub18CUB_300001_SM_100024ReduceByKeyScanTileStateIilLb1EEESG_SI_llEEEvDpT0_:
.text._ZN6thrust24THRUST_300001_SM_1000_NS8cuda_cub4core6detail13_kernel_agentINS1_15__reduce_by_key16ReduceByKeyAgentIPyNS0_17constant_iteratorIiNS0_11use_defaultES9_EES7_PiN4cuda3std3__48equal_toIyEENSE_4plusIiEEPllEEJS7_SA_S7_SB_SJ_N3cub18CUB_300001_SM_100024ReduceByKeyScanTileStateIilLb1EEESG_SI_llEEEvDpT0_:
[----:B------:R-:W-:Y:S01]  /*0000*/  LDC R1, c[0x0][0x37c] ;  /* 0x0000df00ff017b82 */ /* 0x000fe20000000800 */
[----:B------:R-:W0:Y:S01]  /*0010*/  S2R R0, SR_CTAID.X ;  /* 0x0000000000007919 */ /* 0x000e220000002500 */
[----:B------:R-:W1:Y:S01]  /*0020*/  LDCU.64 UR4, c[0x0][0x3c0] ;  /* 0x00007800ff0477ac */ /* 0x000e620008000a00 */
[----:B------:R-:W2:Y:S01]  /*0030*/  LDCU.64 UR8, c[0x0][0x358] ;  /* 0x00006b00ff0877ac */ /* 0x000ea20008000a00 */
[----:B0-----:R-:W-:-:S03]  /*0040*/  IMAD.WIDE.U32 R2, R0, 0x900, RZ ;  /* 0x0000090000027825 */ /* 0x001fc600078e00ff */
[----:B-1----:R-:W-:-:S04]  /*0050*/  IADD3 R30, P1, PT, -R2, UR4, RZ ;  /* 0x00000004021e7c10 */ /* 0x002fc8000ff3e1ff */
[----:B------:R-:W-:Y:S02]  /*0060*/  ISETP.GE.U32.AND P0, PT, R30, 0x901, PT ;  /* 0x000009011e00780c */ /* 0x000fe40003f06070 */
[----:B------:R-:W-:-:S04]  /*0070*/  IADD3.X R50, PT, PT, ~R3, UR5, RZ, P1, !PT ;  /* 0x0000000503327c10 */ /* 0x000fc80008ffe5ff */
[----:B------:R-:W-:-:S13]  /*0080*/  ISETP.GE.AND.EX P0, PT, R50, RZ, PT, P0 ;  /* 0x000000ff3200720c */ /* 0x000fda0003f06300 */
[----:B--2---:R-:W-:Y:S05]  /*0090*/  @!P0 BRA `(.L_x_513) ;  /* 0x0000005c00e48947 */ /* 0x004fea0003800000 */
[----:B------:R-:W-:-:S13]  /*00a0*/  ISETP.NE.AND P0, PT, R0, RZ, PT ;  /* 0x000000ff0000720c */ /* 0x000fda0003f05270 */
[----:B------:R-:W-:Y:S05]  /*00b0*/  @P0 BRA `(.L_x_514) ;  /* 0x00000024007c0947 */ /* 0x000fea0003800000 */
[----:B------:R-:W0:Y:S01]  /*00c0*/  S2R R0, SR_TID.X ;  /* 0x0000000000007919 */ /* 0x000e220000002100 */
[----:B------:R-:W1:Y:S01]  /*00d0*/  LDCU.64 UR4, c[0x0][0x380] ;  /* 0x00007000ff0477ac */ /* 0x000e620008000a00 */
[----:B------:R-:W2:Y:S01]  /*00e0*/  LDC R29, c[0x0][0x390] ;  /* 0x0000e400ff1d7b82 */ /* 0x000ea20000000800 */
[C---:B0-----:R-:W-:Y:S02]  /*00f0*/  LOP3.LUT R4, R0.reuse, 0x1f, RZ, 0xc0, !PT ;  /* 0x0000001f00047812 */ /* 0x041fe400078ec0ff */
[----:B------:R-:W-:-:S05]  /*0100*/  LOP3.LUT R5, R0, 0x3e0, RZ, 0xc0, !PT ;  /* 0x000003e000057812 */ /* 0x000fca00078ec0ff */
[----:B------:R-:W-:-:S05]  /*0110*/  IMAD R5, R5, 0x9, R4 ;  /* 0x0000000905057824 */ /* 0x000fca00078e0204 */
[----:B------:R-:W-:-:S05]  /*0120*/  IADD3 R5, P0, PT, R2, R5, RZ ;  /* 0x0000000502057210 */ /* 0x000fca0007f1e0ff */
[----:B------:R-:W-:Y:S01]  /*0130*/  IMAD.X R4, RZ, RZ, R3, P0 ;  /* 0x000000ffff047224 */ /* 0x000fe200000e0603 */
[----:B-1----:R-:W-:-:S04]  /*0140*/  LEA R2, P0, R5, UR4, 0x3 ;  /* 0x0000000405027c11 */ /* 0x002fc8000f8018ff */
[----:B------:R-:W-:-:S05]  /*0150*/  LEA.HI.X R3, R5, UR5, R4, 0x3, P0 ;  /* 0x0000000505037c11 */ /* 0x000fca00080f1c04 */
[----:B------:R-:W3:Y:S04]  /*0160*/  LDG.E.64.CONSTANT R4, desc[UR8][R2.64] ;  /* 0x0000000802047981 */ /* 0x000ee8000c1e9b00 */
[----:B------:R-:W4:Y:S04]  /*0170*/  LDG.E.64.CONSTANT R6, desc[UR8][R2.64+0x100] ;  /* 0x0001000802067981 */ /* 0x000f28000c1e9b00 */
[----:B------:R-:W5:Y:S04]  /*0180*/  LDG.E.64.CONSTANT R8, desc[UR8][R2.64+0x200] ;  /* 0x0002000802087981 */ /* 0x000f68000c1e9b00 */
[----:B------:R-:W2:Y:S04]  /*0190*/  LDG.E.64.CONSTANT R10, desc[UR8][R2.64+0x300] ;  /* 0x00030008020a7981 */ /* 0x000ea8000c1e9b00 */
[----:B------:R-:W2:Y:S04]  /*01a0*/  LDG.E.64.CONSTANT R12, desc[UR8][R2.64+0x400] ;  /* 0x00040008020c7981 */ /* 0x000ea8000c1e9b00 */
[----:B------:R-:W2:Y:S04]  /*01b0*/  LDG.E.64.CONSTANT R14, desc[UR8][R2.64+0x500] ;  /* 0x00050008020e7981 */ /* 0x000ea8000c1e9b00 */
[----:B------:R-:W2:Y:S04]  /*01c0*/  LDG.E.64.CONSTANT R16, desc[UR8][R2.64+0x600] ;  /* 0x0006000802107981 */ /* 0x000ea8000c1e9b00 */
[----:B------:R-:W2:Y:S04]  /*01d0*/  LDG.E.64.CONSTANT R18, desc[UR8][R2.64+0x700] ;  /* 0x0007000802127981 */ /* 0x000ea8000c1e9b00 */
[----:B------:R-:W2:Y:S01]  /*01e0*/  LDG.E.64.CONSTANT R20, desc[UR8][R2.64+0x800] ;  /* 0x0008000802147981 */ /* 0x000ea2000c1e9b00 */
[----:B------:R-:W0:Y:S01]  /*01f0*/  S2UR UR5, SR_CgaCtaId ;  /* 0x00000000000579c3 */ /* 0x000e220000008800 */
[----:B------:R-:W-:Y:S01]  /*0200*/  SHF.R.U32.HI R47, RZ, 0x5, R0 ;  /* 0x00000005ff2f7819 */ /* 0x000fe20000011600 */
[----:B------:R-:W-:Y:S01]  /*0210*/  UMOV UR4, 0x400 ;  /* 0x0000040000047882 */ /* 0x000fe20000000000 */
[----:B------:R-:W1:Y:S01]  /*0220*/  S2R R46, SR_LANEID ;  /* 0x00000000002e7919 */ /* 0x000e620000000000 */
[----:B------:R-:W-:Y:S01]  /*0230*/  ISETP.NE.AND P3, PT, R0, RZ, PT ;  /* 0x000000ff0000720c */ /* 0x000fe20003f65270 */
[----:B0-----:R-:W-:-:S03]  /*0240*/  ULEA UR5, UR5, UR4, 0x18 ;  /* 0x0000000405057291 */ /* 0x001fc6000f8ec0ff */
[----:B------:R-:W-:Y:S01]  /*0250*/  UMOV UR4, URZ ;  /* 0x000000ff00047c82 */ /* 0x000fe20008000000 */
[----:B-1----:R-:W-:Y:S01]  /*0260*/  IMAD R23, R47, 0x120, R46 ;  /* 0x000001202f177824 */ /* 0x002fe200078e022e */
[----:B------:R-:W-:-:S03]  /*0270*/  ISETP.GE.AND P6, PT, R46, 0x10, PT ;  /* 0x000000102e00780c */ /* 0x000fc60003fc6270 */
[----:B------:R-:W-:Y:S01]  /*0280*/  IMAD R22, R46, 0x8, R23 ;  /* 0x000000082e167824 */ /* 0x000fe200078e0217 */
[----:B------:R-:W-:-:S05]  /*0290*/  LEA R27, R23, UR5, 0x3 ;  /* 0x00000005171b7c11 */ /* 0x000fca000f8e18ff */
[----:B---3--:R0:W-:Y:S04]  /*02a0*/  STS.64 [R27], R4 ;  /* 0x000000041b007388 */ /* 0x0081e80000000a00 */
[----:B----4-:R1:W-:Y:S04]  /*02b0*/  STS.64 [R27+0x100], R6 ;  /* 0x000100061b007388 */ /* 0x0103e80000000a00 */
[----:B-----5:R-:W-:Y:S01]  /*02c0*/  STS.64 [R27+0x200], R8 ;  /* 0x000200081b007388 */ /* 0x020fe20000000a00 */
[----:B0-----:R-:W-:-:S03]  /*02d0*/  IMAD R5, R46, 0x40, R27 ;  /* 0x000000402e057824 */ /* 0x001fc600078e021b */
[----:B--2---:R-:W-:Y:S01]  /*02e0*/  STS.64 [R27+0x300], R10 ;  /* 0x0003000a1b007388 */ /* 0x004fe20000000a00 */
[----:B------:R-:W-:Y:S02]  /*02f0*/  IMAD R4, R23, -0x4, R27 ;  /* 0xfffffffc17047824 */ /* 0x000fe400078e021b */
[----:B-1----:R-:W-:Y:S01]  /*0300*/  IMAD R6, R22, -0x4, R5 ;  /* 0xfffffffc16067824 */ /* 0x002fe200078e0205 */
[----:B------:R-:W-:Y:S04]  /*0310*/  STS.64 [R27+0x400], R12 ;  /* 0x0004000c1b007388 */ /* 0x000fe80000000a00 */
[----:B------:R-:W-:Y:S04]  /*0320*/  STS.64 [R27+0x500], R14 ;  /* 0x0005000e1b007388 */ /* 0x000fe80000000a00 */
[----:B------:R-:W-:Y:S04]  /*0330*/  STS.64 [R27+0x600], R16 ;  /* 0x000600101b007388 */ /* 0x000fe80000000a00 */
[----:B------:R-:W-:Y:S04]  /*0340*/  STS.64 [R27+0x700], R18 ;  /* 0x000700121b007388 */ /* 0x000fe80000000a00 */
[----:B------:R-:W-:Y:S01]  /*0350*/  STS.64 [R27+0x800], R20 ;  /* 0x000800141b007388 */ /* 0x000fe20000000a00 */
[----:B------:R-:W-:-:S03]  /*0360*/  NOP ;  /* 0x0000000000007918 */ /* 0x000fc60000000000 */
[----:B------:R-:W-:Y:S04]  /*0370*/  LDS.64 R2, [R5+0x40] ;  /* 0x0000400005027984 */ /* 0x000fe80000000a00 */
[----:B------:R-:W-:Y:S04]  /*0380*/  LDS.64 R8, [R5] ;  /* 0x0000000005087984 */ /* 0x000fe80000000a00 */
[----:B------:R-:W0:Y:S04]  /*0390*/  LDS.64 R10, [R5+0x8] ;  /* 0x00000800050a7984 */ /* 0x000e280000000a00 */
[----:B------:R-:W1:Y:S04]  /*03a0*/  LDS.64 R12, [R5+0x10] ;  /* 0x00001000050c7984 */ /* 0x000e680000000a00 */
[----:B------:R-:W2:Y:S04]  /*03b0*/  LDS.64 R14, [R5+0x18] ;  /* 0x00001800050e7984 */ /* 0x000ea80000000a00 */
[----:B------:R-:W3:Y:S04]  /*03c0*/  LDS.64 R16, [R5+0x20] ;  /* 0x0000200005107984 */ /* 0x000ee80000000a00 */
[----:B------:R-:W-:Y:S04]  /*03d0*/  LDS.64 R18, [R5+0x28] ;  /* 0x0000280005127984 */ /* 0x000fe80000000a00 */
[----:B------:R-:W-:Y:S04]  /*03e0*/  LDS.64 R20, [R5+0x30] ;  /* 0x0000300005147984 */ /* 0x000fe80000000a00 */
[----:B------:R4:W-:Y:S01]  /*03f0*/  LDS.64 R22, [R5+0x38] ;  /* 0x0000380005167984 */ /* 0x0009e20000000a00 */
[----:B------:R-:W-:Y:S01]  /*0400*/  BAR.SYNC.DEFER_BLOCKING 0x0 ;  /* 0x0000000000007b1d */ /* 0x000fe20000010000 */
[----:B----4-:R-:W-:-:S02]  /*0410*/  LEA R5, R0, UR5, 0x3 ;  /* 0x0000000500057c11 */ /* 0x010fc4000f8e18ff */
[----:B0-----:R-:W-:-:S04]  /*0420*/  ISETP.NE.U32.AND P0, PT, R8, R10, PT ;  /* 0x0000000a0800720c */ /* 0x001fc80003f05070 */
[----:B------:R-:W-:Y:S02]  /*0430*/  ISETP.NE.AND.EX P5, PT, R9, R11, PT, P0 ;  /* 0x0000000b0900720c */ /* 0x000fe40003fa5300 */
[----:B-1----:R-:W-:Y:S02]  /*0440*/  ISETP.NE.U32.AND P2, PT, R10, R12, PT ;  /* 0x0000000c0a00720c */ /* 0x002fe40003f45070 */
[----:B--2---:R-:W-:Y:S02]  /*0450*/  ISETP.NE.U32.AND P1, PT, R12, R14, PT ;  /* 0x0000000e0c00720c */ /* 0x004fe40003f25070 */
[----:B------:R-:W-:Y:S01]  /*0460*/  ISETP.NE.AND.EX P4, PT, R11, R13, PT, P2 ;  /* 0x0000000d0b00720c */ /* 0x000fe20003f85320 */
[----:B------:R-:W-:Y:S01]  /*0470*/  STS [R4], R29 ;  /* 0x0000001d04007388 */ /* 0x000fe20000000800 */
[----:B------:R-:W-:Y:S02]  /*0480*/  SEL R30, RZ, 0x1, !P5 ;  /* 0x00000001ff1e7807 */ /* 0x000fe40006800000 */
[----:B------:R-:W-:Y:S01]  /*0490*/  ISETP.NE.AND.EX P1, PT, R13, R15, PT, P1 ;  /* 0x0000000f0d00720c */ /* 0x000fe20003f25310 */
[----:B------:R-:W-:Y:S01]  /*04a0*/  STS [R4+0x80], R29 ;  /* 0x0000801d04007388 */ /* 0x000fe20000000800 */
[----:B---3--:R-:W-:-:S02]  /*04b0*/  ISETP.NE.U32.AND P2, PT, R14, R16, PT ;  /* 0x000000100e00720c */ /* 0x008fc40003f45070 */
[----:B------:R-:W-:Y:S01]  /*04c0*/  P2R R27, PR, RZ, 0x10 ;  /* 0x00000010ff1b7803 */ /* 0x000fe20000000000 */
[----:B------:R-:W-:Y:S01]  /*04d0*/  STS [R4+0x100], R29 ;  /* 0x0001001d04007388 */ /* 0x000fe20000000800 */
[----:B------:R-:W-:Y:S02]  /*04e0*/  ISETP.NE.AND.EX P2, PT, R15, R17, PT, P2 ;  /* 0x000000110f00720c */ /* 0x000fe40003f45320 */
[----:B------:R-:W-:Y:S01]  /*04f0*/  P2R R26, PR, RZ, 0x20 ;  /* 0x00000020ff1a7803 */ /* 0x000fe20000000000 */
[----:B------:R-:W-:Y:S01]  /*0500*/  STS [R4+0x180], R29 ;  /* 0x0001801d04007388 */ /* 0x000fe20000000800 */
[----:B------:R-:W-:-:S03]  /*0510*/  P2R R60, PR, RZ, 0x2 ;  /* 0x00000002ff3c7803 */ /* 0x000fc60000000000 */
[----:B------:R-:W-:Y:S04]  /*0520*/  STS [R4+0x200], R29 ;  /* 0x0002001d04007388 */ /* 0x000fe80000000800 */
[----:B------:R-:W-:Y:S04]  /*0530*/  STS [R4+0x280], R29 ;  /* 0x0002801d04007388 */ /* 0x000fe80000000800 */
[----:B------:R-:W-:Y:S04]  /*0540*/  STS [R4+0x300], R29 ;  /* 0x0003001d04007388 */ /* 0x000fe80000000800 */
[----:B------:R-:W-:Y:S04]  /*0550*/  STS [R4+0x380], R29 ;  /* 0x0003801d04007388 */ /* 0x000fe80000000800 */
[----:B------:R0:W-:Y:S01]  /*0560*/  STS [R4+0x400], R29 ;  /* 0x0004001d04007388 */ /* 0x0001e20000000800 */
[----:B------:R-:W-:-:S03]  /*0570*/  NOP ;  /* 0x0000000000007918 */ /* 0x000fc60000000000 */
[----:B------:R-:W1:Y:S01]  /*0580*/  LDS R48, [R6] ;  /* 0x0000000006307984 */ /* 0x000e620000000800 */
[----:B0-----:R-:W-:-:S03]  /*0590*/  IMAD.MOV.U32 R29, RZ, RZ, RZ ;  /* 0x000000ffff1d7224 */ /* 0x001fc600078e00ff */
[----:B------:R-:W0:Y:S04]  /*05a0*/  LDS R52, [R6+0x4] ;  /* 0x0000040006347984 */ /* 0x000e280000000800 */
[----:B------:R-:W2:Y:S04]  /*05b0*/  LDS R51, [R6+0x8] ;  /* 0x0000080006337984 */ /* 0x000ea80000000800 */
[----:B------:R-:W3:Y:S04]  /*05c0*/  LDS R50, [R6+0xc] ;  /* 0x00000c0006327984 */ /* 0x000ee80000000800 */
[----:B------:R-:W4:Y:S04]  /*05d0*/  LDS R49, [R6+0x10] ;  /* 0x0000100006317984 */ /* 0x000f280000000800 */
[----:B------:R-:W-:Y:S04]  /*05e0*/  LDS R45, [R6+0x14] ;  /* 0x00001400062d7984 */ /* 0x000fe80000000800 */
[----:B------:R-:W-:Y:S04]  /*05f0*/  LDS R44, [R6+0x18] ;  /* 0x00001800062c7984 */ /* 0x000fe80000000800 */
[----:B------:R-:W-:Y:S04]  /*0600*/  LDS R28, [R6+0x1c] ;  /* 0x00001c00061c7984 */ /* 0x000fe80000000800 */
[----:B------:R5:W-:Y:S01]  /*0610*/  LDS R4, [R6+0x20] ;  /* 0x0000200006047984 */ /* 0x000be20000000800 */
[----:B------:R-:W-:Y:S01]  /*0620*/  BAR.SYNC.DEFER_BLOCKING 0x0 ;  /* 0x0000000000007b1d */ /* 0x000fe20000010000 */
[----:B-1----:R-:W-:-:S02]  /*0630*/  SEL R7, R48, RZ, !P5 ;  /* 0x000000ff30077207 */ /* 0x002fc40006800000 */
[----:B------:R-:W-:-:S03]  /*0640*/  ISETP.NE.U32.AND P5, PT, R20, R22, PT ;  /* 0x000000161400720c */ /* 0x000fc60003fa5070 */
[----:B0-----:R-:W-:Y:S01]  /*0650*/  IMAD.IADD R7, R52, 0x1, R7 ;  /* 0x0000000134077824 */ /* 0x001fe200078e0207 */
[----:B------:R-:W-:-:S04]  /*0660*/  ISETP.NE.AND.EX P5, PT, R21, R23, PT, P5 ;  /* 0x000000171500720c */ /* 0x000fc80003fa5350 */
[----:B-----5:R-:W-:Y:S02]  /*0670*/  SEL R6, R7, RZ, !P4 ;  /* 0x000000ff07067207 */ /* 0x020fe40006000000 */
[----:B------:R-:W-:Y:S02]  /*0680*/  SEL R7, RZ, 0x1, !P4 ;  /* 0x00000001ff077807 */ /* 0x000fe40006000000 */
[----:B------:R-:W-:Y:S01]  /*0690*/  ISETP.NE.U32.AND P4, PT, R18, R20, PT ;  /* 0x000000141200720c */ /* 0x000fe20003f85070 */
[----:B--2---:R-:W-:-:S03]  /*06a0*/  IMAD.IADD R6, R51, 0x1, R6 ;  /* 0x0000000133067824 */ /* 0x004fc600078e0206 */
[----:B------:R-:W-:Y:S01]  /*06b0*/  ISETP.NE.AND.EX P4, PT, R19, R21, PT, P4 ;  /* 0x000000151300720c */ /* 0x000fe20003f85340 */
[----:B------:R-:W-:Y:S01]  /*06c0*/  STS.64 [R5+0x8d8], R2 ;  /* 0x0008d80205007388 */ /* 0x000fe20000000a00 */
[----:B------:R-:W-:Y:S06]  /*06d0*/  BAR.SYNC.DEFER_BLOCKING 0x0 ;  /* 0x0000000000007b1d */ /* 0x000fec0000010000 */
[----:B------:R0:W1:Y:S02]  /*06e0*/  @P3 LDS.64 R24, [R5+0x8d0] ;  /* 0x0008d00005183984 */ /* 0x0000640000000a00 */
[----:B0-----:R-:W-:-:S05]  /*06f0*/  SEL R5, R6, RZ, !P1 ;  /* 0x000000ff06057207 */ /* 0x001fca0004800000 */
[----:B---3--:R-:W-:-:S05]  /*0700*/  IMAD.IADD R5, R50, 0x1, R5 ;  /* 0x0000000132057824 */ /* 0x008fca00078e0205 */
[----:B------:R-:W-:-:S05]  /*0710*/  SEL R6, R5, RZ, !P2 ;  /* 0x000000ff05067207 */ /* 0x000fca0005000000 */
[----:B----4-:R-:W-:Y:S01]  /*0720*/  IMAD.IADD R6, R49, 0x1, R6 ;  /* 0x0000000131067824 */ /* 0x010fe200078e0206 */
[----:B-1----:R-:W-:-:S04]  /*0730*/  @P3 ISETP.NE.U32.AND P0, PT, R24, R8, PT ;  /* 0x000000081800320c */ /* 0x002fc80003f05070 */
[----:B------:R-:W-:-:S04]  /*0740*/  @P3 ISETP.NE.AND.EX P0, PT, R25, R9, PT, P0 ;  /* 0x000000091900320c */ /* 0x000fc80003f05300 */
[----:B------:R-:W-:Y:S02]  /*0750*/  @P3 SEL R29, RZ, 0x1, !P0 ;  /* 0x00000001ff1d3807 */ /* 0x000fe40004000000 */
[----:B------:R-:W-:Y:S02]  /*0760*/  ISETP.NE.U32.AND P3, PT, R16, R18, PT ;  /* 0x000000121000720c */ /* 0x000fe40003f65070 */
[----:B------:R-:W-:Y:S02]  /*0770*/  IADD3 R30, P0, PT, R29, R30, RZ ;  /* 0x0000001e1d1e7210 */ /* 0x000fe40007f1e0ff */
[----:B------:R-:W-:-:S03]  /*0780*/  ISETP.NE.AND.EX P3, PT, R17, R19, PT, P3 ;  /* 0x000000131100720c */ /* 0x000fc60003f65330 */
[----:B------:R-:W-:Y:S01]  /*0790*/  IMAD.X R31, RZ, RZ, UR4, P0 ;  /* 0x00000004ff1f7e24 */ /* 0x000fe200080e06ff */
[----:B------:R-:W-:Y:S02]  /*07a0*/  IADD3 R32, P0, PT, R30, R7, RZ ;  /* 0x000000071e207210 */ /* 0x000fe40007f1e0ff */
[----:B------:R-:W-:Y:S02]  /*07b0*/  SEL R7, RZ, 0x1, !P1 ;  /* 0x00000001ff077807 */ /* 0x000fe40004800000 */
[----:B------:R-:W-:Y:S01]  /*07c0*/  SEL R5, RZ, 0x1, !P3 ;  /* 0x00000001ff057807 */ /* 0x000fe20005800000 */
[----:B------:R-:W-:Y:S01]  /*07d0*/  IMAD.X R33, RZ, RZ, R31, P0 ;  /* 0x000000ffff217224 */ /* 0x000fe200000e061f */
[----:B------:R-:W-:Y:S02]  /*07e0*/  IADD3 R34, P0, PT, R32, R7, RZ ;  /* 0x0000000720227210 */ /* 0x000fe40007f1e0ff */
[----:B------:R-:W-:Y:S02]  /*07f0*/  SEL R7, RZ, 0x1, !P2 ;  /* 0x00000001ff077807 */ /* 0x000fe40005000000 */
[----:B------:R-:W-:Y:S01]  /*0800*/  SEL R6, R6, RZ, !P3 ;  /* 0x000000ff06067207 */ /* 0x000fe20005800000 */
[----:B------:R-:W-:Y:S01]  /*0810*/  IMAD.X R35, RZ, RZ, R33, P0 ;  /* 0x000000ffff237224 */ /* 0x000fe200000e0621 */
[----:B------:R-:W-:-:S02]  /*0820*/  IADD3 R36, P0, PT, R34, R7, RZ ;  /* 0x0000000722247210 */ /* 0x000fc40007f1e0ff */
[----:B------:R-:W-:Y:S01]  /*0830*/  ISETP.NE.AND P1, PT, R27, RZ, PT ;  /* 0x000000ff1b00720c */ /* 0x000fe20003f25270 */
[----:B------:R-:W-:Y:S01]  /*0840*/  IMAD.IADD R6, R45, 0x1, R6 ;  /* 0x000000012d067824 */ /* 0x000fe200078e0206 */
[----:B------:R-:W-:Y:S01]  /*0850*/  SEL R27, RZ, 0x1, !P5 ;  /* 0x00000001ff1b7807 */ /* 0x000fe20006800000 */
[----:B------:R-:W-:Y:S01]  /*0860*/  IMAD.X R37, RZ, RZ, R35, P0 ;  /* 0x000000ffff257224 */ /* 0x000fe200000e0623 */
[----:B------:R-:W-:Y:S02]  /*0870*/  IADD3 R38, P0, PT, R36, R5, RZ ;  /* 0x0000000524267210 */ /* 0x000fe40007f1e0ff */
[----:B------:R-:W-:Y:S02]  /*0880*/  SEL R5, RZ, 0x1, !P4 ;  /* 0x00000001ff057807 */ /* 0x000fe40006000000 */
[----:B------:R-:W-:Y:S01]  /*0890*/  P2R R61, PR, RZ, 0x2 ;  /* 0x00000002ff3d7803 */ /* 0x000fe20000000000 */
[----:B------:R-:W-:Y:S01]  /*08a0*/  IMAD.X R39, RZ, RZ, R37, P0 ;  /* 0x000000ffff277224 */ /* 0x000fe200000e0625 */
[----:B------:R-:W-:-:S02]  /*08b0*/  IADD3 R40, P0, PT, R38, R5, RZ ;  /* 0x0000000526287210 */ /* 0x000fc40007f1e0ff */
[----:B------:R-:W-:Y:S02]  /*08c0*/  SEL R5, R6, RZ, !P4 ;  /* 0x000000ff06057207 */ /* 0x000fe40006000000 */
[----:B------:R-:W-:Y:S01]  /*08d0*/  ISETP.NE.AND P1, PT, R26, RZ, PT ;  /* 0x000000ff1a00720c */ /* 0x000fe20003f25270 */
[----:B------:R-:W-:Y:S01]  /*08e0*/  IMAD.X R41, RZ, RZ, R39, P0 ;  /* 0x000000ffff297224 */ /* 0x000fe200000e0627 */
[----:B------:R-:W-:Y:S01]  /*08f0*/  ISETP.NE.U32.AND P0, PT, R22, R2, PT ;  /* 0x000000021600720c */ /* 0x000fe20003f05070 */
[----:B------:R-:W-:Y:S01]  /*0900*/  IMAD.IADD R5, R44, 0x1, R5 ;  /* 0x000000012c057824 */ /* 0x000fe200078e0205 */
[----:B------:R-:W-:Y:S02]  /*0910*/  P2R R63, PR, RZ, 0x2 ;  /* 0x00000002ff3f7803 */ /* 0x000fe40000000000 */
[----:B------:R-:W-:Y:S02]  /*0920*/  ISETP.NE.AND.EX P0, PT, R23, R3, PT, P0 ;  /* 0x000000031700720c */ /* 0x000fe40003f05300 */
[----:B------:R-:W-:-:S02]  /*0930*/  SEL R5, R5, RZ, !P5 ;  /* 0x000000ff05057207 */ /* 0x000fc40006800000 */
[----:B------:R-:W-:Y:S02]  /*0940*/  SEL R7, RZ, 0x1, !P0 ;  /* 0x00000001ff077807 */ /* 0x000fe40004000000 */
[----:B------:R-:W-:Y:S01]  /*0950*/  ISETP.GE.U32.AND P1, PT, R0, 0x20, PT ;  /* 0x000000200000780c */ /* 0x000fe20003f26070 */
[----:B------:R-:W-:-:S05]  /*0960*/  IMAD.IADD R5, R28, 0x1, R5 ;  /* 0x000000011c057824 */ /* 0x000fca00078e0205 */
[----:B------:R-:W-:Y:S02]  /*0970*/  SEL R5, R5, RZ, !P0 ;  /* 0x000000ff05057207 */ /* 0x000fe40004000000 */
[----:B------:R-:W-:-:S03]  /*0980*/  IADD3 R42, P0, PT, R40, R27, RZ ;  /* 0x0000001b282a7210 */ /* 0x000fc60007f1e0ff */
[----:B------:R-:W-:Y:S02]  /*0990*/  IMAD.IADD R4, R4, 0x1, R5 ;  /* 0x0000000104047824 */ /* 0x000fe400078e0205 */
[----:B------:R-:W-:Y:S01]  /*09a0*/  IMAD.X R43, RZ, RZ, R41, P0 ;  /* 0x000000ffff2b7224 */ /* 0x000fe200000e0629 */
[----:B------:R-:W-:Y:S02]  /*09b0*/  IADD3 R26, P0, PT, R42, R7, RZ ;  /* 0x000000072a1a7210 */ /* 0x000fe40007f1e0ff */
[----:B------:R-:W0:Y:S03]  /*09c0*/  SHFL.UP PT, R5, R4, 0x1, RZ ;  /* 0x0420000004057989 */ /* 0x000e2600000e00ff */
[----:B------:R-:W-:Y:S01]  /*09d0*/  IMAD.X R27, RZ, RZ, R43, P0 ;  /* 0x000000ffff1b7224 */ /* 0x000fe200000e062b */
[----:B------:R-:W-:-:S04]  /*09e0*/  ISETP.NE.U32.AND P0, PT, R26, RZ, PT ;  /* 0x000000ff1a00720c */ /* 0x000fc80003f05070 */
[----:B------:R-:W-:Y:S01]  /*09f0*/  ISETP.NE.AND.EX P0, PT, R27, RZ, PT, P0 ;  /* 0x000000ff1b00720c */ /* 0x000fe20003f05300 */
[----:B------:R-:W1:Y:S03]  /*0a00*/  SHFL.UP PT, R6, R27, 0x1, RZ ;  /* 0x042000001b067989 */ /* 0x000e6600000e00ff */
[----:B0-----:R-:W-:Y:S02]  /*0a10*/  SEL R7, R5, RZ, !P0 ;  /* 0x000000ff05077207 */ /* 0x001fe40004000000 */
[----:B------:R-:W0:Y:S01]  /*0a20*/  SHFL.UP PT, R5, R26, 0x1, RZ ;  /* 0x042000001a057989 */ /* 0x000e2200000e00ff */
[----:B------:R-:W-:-:S04]  /*0a30*/  ISETP.GE.AND P0, PT, R46, 0x1, PT ;  /* 0x000000012e00780c */ /* 0x000fc80003f06270 */
[----:B------:R-:W-:Y:S02]  /*0a40*/  SEL R7, R7, RZ, P0 ;  /* 0x000000ff07077207 */ /* 0x000fe40000000000 */
[----:B-1----:R-:W-:-:S03]  /*0a50*/  SEL R6, R6, RZ, P0 ;  /* 0x000000ff06067207 */ /* 0x002fc60000000000 */
[----:B------:R-:W-:-:S05]  /*0a60*/  IMAD.IADD R7, R4, 0x1, R7 ;  /* 0x0000000104077824 */ /* 0x000fca00078e0207 */
[----:B------:R-:W1:Y:S01]  /*0a70*/  SHFL.UP PT, R4, R7, 0x2, RZ ;  /* 0x0440000007047989 */ /* 0x000e6200000e00ff */
[----:B0-----:R-:W-:-:S04]  /*0a80*/  SEL R5, R5, RZ, P0 ;  /* 0x000000ff05057207 */ /* 0x001fc80000000000 */
[----:B------:R-:W-:-:S05]  /*0a90*/  IADD3 R53, P0, PT, R5, R26, RZ ;  /* 0x0000001a05357210 */ /* 0x000fca0007f1e0ff */
[----:B------:R-:W-:Y:S01]  /*0aa0*/  IMAD.X R54, R6, 0x1, R27, P0 ;  /* 0x0000000106367824 */ /* 0x000fe200000e061b */
[----:B------:R-:W-:-:S04]  /*0ab0*/  ISETP.NE.U32.AND P0, PT, R53, RZ, PT ;  /* 0x000000ff3500720c */ /* 0x000fc80003f05070 */
[----:B------:R-:W-:Y:S01]  /*0ac0*/  ISETP.NE.AND.EX P0, PT, R54, RZ, PT, P0 ;  /* 0x000000ff3600720c */ /* 0x000fe20003f05300 */
[----:B------:R-:W0:Y:S03]  /*0ad0*/  SHFL.UP PT, R5, R54, 0x2, RZ ;  /* 0x0440000036057989 */ /* 0x000e2600000e00ff */
[----:B-1----:R-:W-:Y:S02]  /*0ae0*/  SEL R6, R4, RZ, !P0 ;  /* 0x000000ff04067207 */ /* 0x002fe40004000000 */
[----:B------:R-:W1:Y:S01]  /*0af0*/  SHFL.UP PT, R4, R53, 0x2, RZ ;  /* 0x0440000035047989 */ /* 0x000e6200000e00ff */
[----:B------:R-:W-:-:S04]  /*0b00*/  ISETP.GE.AND P0, PT, R46, 0x2, PT ;  /* 0x000000022e00780c */ /* 0x000fc80003f06270 */
[----:B------:R-:W-:-:S05]  /*0b10*/  SEL R6, R6, RZ, P0 ;  /* 0x000000ff06067207 */ /* 0x000fca0000000000 */
[----:B------:R-:W-:Y:S01]  /*0b20*/  IMAD.IADD R6, R7, 0x1, R6 ;  /* 0x0000000107067824 */ /* 0x000fe200078e0206 */
[----:B0-----:R-:W-:Y:S02]  /*0b30*/  SEL R5, R5, RZ, P0 ;  /* 0x000000ff05057207 */ /* 0x001fe40000000000 */
[----:B-1----:R-:W-:-:S04]  /*0b40*/  SEL R4, R4, RZ, P0 ;  /* 0x000000ff04047207 */ /* 0x002fc80000000000 */
[----:B------:R-:W-:Y:S02]  /*0b50*/  IADD3 R27, P0, PT, R4, R53, RZ ;  /* 0x00000035041b7210 */ /* 0x000fe40007f1e0ff */
[----:B------:R-:W0:Y:S03]  /*0b60*/  SHFL.UP PT, R4, R6, 0x4, RZ ;  /* 0x0480000006047989 */ /* 0x000e2600000e00ff */
[----:B------:R-:W-:Y:S01]  /*0b70*/  IMAD.X R26, R5, 0x1, R54, P0 ;  /* 0x00000001051a7824 */ /* 0x000fe200000e0636 */
        /* <DEDUP_REMOVED lines=8> */
[----:B------:R-:W-:Y:S01]  /*0c00*/  IMAD.IADD R7, R6, 0x1, R7 ;  /* 0x0000000106077824 */ /* 0x000fe200078e0207 */
[----:B0-----:R-:W-:-:S04]  /*0c10*/  SEL R4, R4, RZ, P0 ;  /* 0x000000ff04047207 */ /* 0x001fc80000000000 */
        /* <DEDUP_REMOVED lines=20> */
[----:B------:R-:W0:Y:S02]  /*0d60*/  SHFL.UP PT, R4, R27, 0x10, RZ ;  /* 0x060000001b047989 */ /* 0x000e2400000e00ff */
[----:B------:R-:W-:Y:S02]  /*0d70*/  SEL R7, R7, RZ, P6 ;  /* 0x000000ff07077207 */ /* 0x000fe40003000000 */
[----:B-1----:R-:W-:-:S03]  /*0d80*/  SEL R5, R5, RZ, P6 ;  /* 0x000000ff05057207 */ /* 0x002fc60003000000 */
[----:B------:R-:W-:-:S05]  /*0d90*/  IMAD.IADD R53, R6, 0x1, R7 ;  /* 0x0000000106357824 */ /* 0x000fca00078e0207 */
[----:B------:R-:W-:Y:S01]  /*0da0*/  SHFL.UP PT, R64, R53, 0x1, RZ ;  /* 0x0420000035407989 */ /* 0x000fe200000e00ff */
[----:B0-----:R-:W-:Y:S02]  /*0db0*/  SEL R4, R4, RZ, P6 ;  /* 0x000000ff04047207 */ /* 0x001fe40003000000 */
[----:B------:R-:W-:Y:S02]  /*0dc0*/  ISETP.NE.AND P6, PT, R47, 0x7, PT ;  /* 0x000000072f00780c */ /* 0x000fe40003fc5270 */
[----:B------:R-:W-:-:S05]  /*0dd0*/  IADD3 R4, P0, PT, R4, R27, RZ ;  /* 0x0000001b04047210 */ /* 0x000fca0007f1e0ff */
[----:B------:R-:W-:Y:S01]  /*0de0*/  IMAD.X R5, R5, 0x1, R26, P0 ;  /* 0x0000000105057824 */ /* 0x000fe200000e061a */
[----:B------:R-:W-:-:S13]  /*0df0*/  ISETP.NE.AND P0, PT, R46, 0x1f, PT ;  /* 0x0000001f2e00780c */ /* 0x000fda0003f05270 */
[----:B------:R-:W-:-:S05]  /*0e00*/  @!P0 LEA R54, R47, UR5, 0x4 ;  /* 0x000000052f368c11 */ /* 0x000fca000f8e20ff */
[----:B------:R-:W-:Y:S04]  /*0e10*/  @!P0 STS.64 [R54], R4 ;  /* 0x0000000436008388 */ /* 0x000fe80000000a00 */
[----:B------:R-:W-:Y:S01]  /*0e20*/  @!P0 STS [R54+0x8], R53 ;  /* 0x0000083536008388 */ /* 0x000fe20000000800 */
[----:B------:R-:W-:Y:S06]  /*0e30*/  BAR.SYNC.DEFER_BLOCKING 0x0 ;  /* 0x0000000000007b1d */ /* 0x000fec0000010000 */
[----:B------:R-:W-:Y:S04]  /*0e40*/  LDS.64 R26, [UR5+0x10] ;  /* 0x00001005ff1a7984 */ /* 0x000fe80008000a00 */
[----:B------:R-:W0:Y:S04]  /*0e50*/  LDS.64 R6, [UR5] ;  /* 0x00000005ff067984 */ /* 0x000e280008000a00 */
[----:B------:R-:W1:Y:S04]  /*0e60*/  LDS R55, [UR5+0x8] ;  /* 0x00000805ff377984 */ /* 0x000e680008000800 */
[----:B------:R-:W2:Y:S01]  /*0e70*/  LDS R54, [UR5+0x18] ;  /* 0x00001805ff367984 */ /* 0x000ea20008000800 */
[----:B0-----:R-:W-:-:S05]  /*0e80*/  IADD3 R67, P0, PT, R6, R26, RZ ;  /* 0x0000001a06437210 */ /* 0x001fca0007f1e0ff */
[----:B------:R-:W-:Y:S01]  /*0e90*/  IMAD.X R69, R7, 0x1, R27, P0 ;  /* 0x0000000107457824 */ /* 0x000fe200000e061b */
[----:B------:R-:W-:-:S04]  /*0ea0*/  ISETP.NE.U32.AND P0, PT, R26, RZ, PT ;  /* 0x000000ff1a00720c */ /* 0x000fc80003f05070 */
[----:B------:R-:W-:Y:S02]  /*0eb0*/  ISETP.NE.AND.EX P0, PT, R27, RZ, PT, P0 ;  /* 0x000000ff1b00720c */ /* 0x000fe40003f05300 */
[----:B------:R-:W0:Y:S02]  /*0ec0*/  LDS.64 R26, [UR5+0x20] ;  /* 0x00002005ff1a7984 */ /* 0x000e240008000a00 */
[----:B-1----:R-:W-:-:S05]  /*0ed0*/  SEL R57, R55, RZ, !P0 ;  /* 0x000000ff37397207 */ /* 0x002fca0004000000 */
[----:B--2---:R-:W-:Y:S01]  /*0ee0*/  IMAD.IADD R54, R54, 0x1, R57 ;  /* 0x0000000136367824 */ /* 0x004fe200078e0239 */
[----:B0-----:R-:W-:-:S05]  /*0ef0*/  IADD3 R59, P0, PT, R26, R67, RZ ;  /* 0x000000431a3b7210 */ /* 0x001fca0007f1e0ff */
[----:B------:R-:W-:Y:S01]  /*0f00*/  IMAD.X R65, R27, 0x1, R69, P0 ;  /* 0x000000011b417824 */ /* 0x000fe200000e0645 */
[----:B------:R-:W-:-:S04]  /*0f10*/  ISETP.NE.AND P0, PT, R47, 0x2, PT ;  /* 0x000000022f00780c */ /* 0x000fc80003f05270 */
[----:B------:R-:W-:Y:S02]  /*0f20*/  SEL R58, R67, R6, !P0 ;  /* 0x00000006433a7207 */ /* 0x000fe40004000000 */
[----:B------:R-:W-:Y:S02]  /*0f30*/  SEL R62, R69, R7, !P0 ;  /* 0x00000007453e7207 */ /* 0x000fe40004000000 */
[----:B------:R-:W0:Y:S01]  /*0f40*/  LDS.64 R6, [UR5+0x30] ;  /* 0x00003005ff067984 */ /* 0x000e220008000a00 */
[----:B------:R-:W-:Y:S02]  /*0f50*/  SEL R56, R54, R55, !P0 ;  /* 0x0000003736387207 */ /* 0x000fe40004000000 */
[----:B0-----:R-:W-:-:S05]  /*0f60*/  IADD3 R69, P0, PT, R6, R59, RZ ;  /* 0x0000003b06457210 */ /* 0x001fca0007f1e0ff */
[----:B------:R-:W-:Y:S01]  /*0f70*/  IMAD.X R55, R7, 0x1, R65, P0 ;  /* 0x0000000107377824 */ /* 0x000fe200000e0641 */
[----:B------:R-:W-:Y:S02]  /*0f80*/  ISETP.NE.U32.AND P0, PT, R26, RZ, PT ;  /* 0x000000ff1a00720c */ /* 0x000fe40003f05070 */
[----:B------:R-:W0:Y:S02]  /*0f90*/  LDS R26, [UR5+0x28] ;  /* 0x00002805ff1a7984 */ /* 0x000e240008000800 */
[----:B------:R-:W-:-:S04]  /*0fa0*/  ISETP.NE.AND.EX P0, PT, R27, RZ, PT, P0 ;  /* 0x000000ff1b00720c */ /* 0x000fc80003f05300 */
[----:B------:R-:W-:Y:S02]  /*0fb0*/  SEL R27, R54, RZ, !P0 ;  /* 0x000000ff361b7207 */ /* 0x000fe40004000000 */
[----:B------:R-:W-:-:S04]  /*0fc0*/  ISETP.NE.AND P0, PT, R47, 0x3, PT ;  /* 0x000000032f00780c */ /* 0x000fc80003f05270 */
[----:B------:R-:W-:Y:S02]  /*0fd0*/  SEL R54, R59, R58, !P0 ;  /* 0x0000003a3b367207 */ /* 0x000fe40004000000 */
[----:B------:R-:W-:Y:S01]  /*0fe0*/  SEL R62, R65, R62, !P0 ;  /* 0x0000003e413e7207 */ /* 0x000fe20004000000 */
[----:B------:R-:W-:Y:S01]  /*0ff0*/  LDS R58, [UR5+0x68] ;  /* 0x00006805ff3a7984 */ /* 0x000fe20008000800 */
[----:B0-----:R-:W-:-:S03]  /*1000*/  IMAD.IADD R57, R26, 0x1, R27 ;  /* 0x000000011a397824 */ /* 0x001fc600078e021b */
[----:B------:R-:W0:Y:S02]  /*1010*/  LDS.64 R26, [UR5+0x40] ;  /* 0x00004005ff1a7984 */ /* 0x000e240008000a00 */
        /* <DEDUP_REMOVED lines=10> */
[----:B0-----:R-:W-:Y:S02]  /*10c0*/  IMAD.IADD R65, R6, 0x1, R57 ;  /* 0x0000000106417824 */ /* 0x001fe400078e0239 */
[----:B------:R-:W0:Y:S03]  /*10d0*/  LDS.64 R6, [UR5+0x50] ;  /* 0x00005005ff067984 */ /* 0x000e260008000a00 */
        /* <DEDUP_REMOVED lines=8> */
[----:B------:R-:W-:Y:S01]  /*1160*/  SEL R62, R59, R62, !P0 ;  /* 0x0000003e3b3e7207 */ /* 0x000fe20004000000 */
[----:B0-----:R-:W-:Y:S01]  /*1170*/  IMAD.IADD R65, R26, 0x1, R65 ;  /* 0x000000011a417824 */ /* 0x001fe200078e0241 */
[----:B------:R-:W-:Y:S02]  /*1180*/  SEL R26, R67, R54, !P0 ;  /* 0x00000036431a7207 */ /* 0x000fe40004000000 */
[----:B------:R-:W-:Y:S02]  /*1190*/  SHFL.UP PT, R54, R4, 0x1, RZ ;  /* 0x0420000004367989 */ /* 0x000fe400000e00ff */
[----:B------:R-:W-:Y:S02]  /*11a0*/  SEL R56, R65, R56, !P0 ;  /* 0x0000003841387207 */ /* 0x000fe40004000000 */
        /* <DEDUP_REMOVED lines=10> */
[----:B------:R-:W1:Y:S01]  /*1250*/  SHFL.UP PT, R56, R5, 0x1, RZ ;  /* 0x0420000005387989 */ /* 0x000e6200000e00ff */
[----:B0-----:R-:W-:-:S04]  /*1260*/  ISETP.NE.U32.AND P0, PT, R6, RZ, PT ;  /* 0x000000ff0600720c */ /* 0x001fc80003f05070 */
[----:B------:R-:W-:-:S04]  /*1270*/  ISETP.NE.AND.EX P0, PT, R7, RZ, PT, P0 ;  /* 0x000000ff0700720c */ /* 0x000fc80003f05300 */
[----:B------:R-:W-:Y:S02]  /*1280*/  SEL R65, R65, RZ, !P0 ;  /* 0x000000ff41417207 */ /* 0x000fe40004000000 */
[----:B------:R-:W-:-:S03]  /*1290*/  ISETP.NE.U32.AND P0, PT, R54, RZ, PT ;  /* 0x000000ff3600720c */ /* 0x000fc60003f05070 */
[----:B------:R-:W-:Y:S01]  /*12a0*/  IMAD.IADD R58, R58, 0x1, R65 ;  /* 0x000000013a3a7824 */ /* 0x000fe200078e0241 */
[----:B-1----:R-:W-:-:S04]  /*12b0*/  ISETP.NE.AND.EX P0, PT, R56, RZ, PT, P0 ;  /* 0x000000ff3800720c */ /* 0x002fc80003f05300 */
[----:B------:R-:W-:-:S04]  /*12c0*/  SEL R27, R58, R27, !P6 ;  /* 0x0000001b3a1b7207 */ /* 0x000fc80007000000 */
[----:B------:R-:W-:Y:S02]  /*12d0*/  SEL R47, R27, RZ, P1 ;  /* 0x000000ff1b2f7207 */ /* 0x000fe40000800000 */
[----:B------:R-:W-:Y:S02]  /*12e0*/  ISETP.NE.AND P1, PT, R63, RZ, PT ;  /* 0x000000ff3f00720c */ /* 0x000fe40003f25270 */
[----:B------:R-:W-:Y:S02]  /*12f0*/  SEL R27, R47, RZ, !P0 ;  /* 0x000000ff2f1b7207 */ /* 0x000fe40004000000 */
[----:B------:R-:W-:-:S13]  /*1300*/  ISETP.NE.AND P0, PT, R46, RZ, PT ;  /* 0x000000ff2e00720c */ /* 0x000fda0003f05270 */
[----:B------:R-:W-:Y:S01]  /*1310*/  @P0 IMAD.IADD R47, R64, 0x1, R27 ;  /* 0x00000001402f0824 */ /* 0x000fe200078e021b */
[----:B------:R-:W-:-:S04]  /*1320*/  ISETP.NE.U32.AND P0, PT, R29, RZ, PT ;  /* 0x000000ff1d00720c */ /* 0x000fc80003f05070 */
[----:B------:R-:W-:-:S04]  /*1330*/  ISETP.NE.AND.EX P0, PT, RZ, UR4, PT, P0 ;  /* 0x00000004ff007c0c */ /* 0x000fc8000bf05300 */
[----:B------:R-:W-:-:S05]  /*1340*/  SEL R5, R47, RZ, !P0 ;  /* 0x000000ff2f057207 */ /* 0x000fca0004000000 */
[----:B------:R-:W-:-:S05]  /*1350*/  IMAD.IADD R48, R48, 0x1, R5 ;  /* 0x0000000130307824 */ /* 0x000fca00078e0205 */
[----:B------:R-:W-:Y:S02]  /*1360*/  SEL R5, R48, RZ, !P1 ;  /* 0x000000ff30057207 */ /* 0x000fe40004800000 */
[----:B------:R-:W-:-:S03]  /*1370*/  IADD3 R57, P1, PT, R6, R57, RZ ;  /* 0x0000003906397210 */ /* 0x000fc60007f3e0ff */
[----:B------:R-:W-:Y:S01]  /*1380*/  IMAD.IADD R52, R52, 0x1, R5 ;  /* 0x0000000134347824 */ /* 0x000fe200078e0205 */
[----:B------:R-:W-:Y:S01]  /*1390*/  SEL R59, R57, R26, !P6 ;  /* 0x0000001a393b7207 */ /* 0x000fe20007000000 */
[----:B------:R-:W-:Y:S01]  /*13a0*/  IMAD.X R7, R7, 0x1, R55, P1 ;  /* 0x0000000107077824 */ /* 0x000fe200008e0637 */
[----:B------:R-:W-:Y:S01]  /*13b0*/  ISETP.NE.AND P1, PT, R61, RZ, PT ;  /* 0x000000ff3d00720c */ /* 0x000fe20003f25270 */
[----:B------:R-:W-:Y:S03]  /*13c0*/  LDS R55, [UR5+0x78] ;  /* 0x00007805ff377984 */ /* 0x000fe60008000800 */
[----:B------:R-:W-:Y:S02]  /*13d0*/  SEL R4, R52, RZ, !P1 ;  /* 0x000000ff34047207 */ /* 0x000fe40004800000 */
[----:B------:R-:W-:Y:S02]  /*13e0*/  ISETP.NE.AND P1, PT, R60, RZ, PT ;  /* 0x000000ff3c00720c */ /* 0x000fe40003f25270 */
[----:B------:R-:W-:Y:S01]  /*13f0*/  SEL R62, R7, R62, !P6 ;  /* 0x0000003e073e7207 */ /* 0x000fe20007000000 */
[----:B------:R-:W-:Y:S01]  /*1400*/  IMAD.IADD R51, R51, 0x1, R4 ;  /* 0x0000000133337824 */ /* 0x000fe200078e0204 */
[----:B------:R-:W-:Y:S01]  /*1410*/  ISETP.GE.U32.AND P6, PT, R0, 0x20, PT ;  /* 0x000000200000780c */ /* 0x000fe20003fc6070 */
[----:B------:R-:W0:Y:S03]  /*1420*/  LDS.64 R4, [UR5+0x70] ;  /* 0x00007005ff047984 */ /* 0x000e260008000a00 */
[----:B------:R-:W-:-:S02]  /*1430*/  SEL R27, R51, RZ, !P1 ;  /* 0x000000ff331b7207 */ /* 0x000fc40004800000 */
[----:B------:R-:W-:-:S03]  /*1440*/  ISETP.NE.AND P1, PT, R0, RZ, PT ;  /* 0x000000ff0000720c */ /* 0x000fc60003f25270 */
[----:B------:R-:W-:-:S05]  /*1450*/  IMAD.IADD R50, R50, 0x1, R27 ;  /* 0x0000000132327824 */ /* 0x000fca00078e021b */
[----:B------:R-:W-:-:S05]  /*1460*/  SEL R6, R50, RZ, !P2 ;  /* 0x000000ff32067207 */ /* 0x000fca0005000000 */
[----:B------:R-:W-:Y:S01]  /*1470*/  IMAD.IADD R49, R49, 0x1, R6 ;  /* 0x0000000131317824 */ /* 0x000fe200078e0206 */
[----:B------:R-:W1:Y:S04]  /*1480*/  @!P1 LDC.64 R26, c[0x0][0x3b0] ;  /* 0x0000ec00ff1a9b82 */ /* 0x000e680000000a00 */
[----:B------:R-:W-:Y:S02]  /*1490*/  SEL R6, R49, RZ, !P3 ;  /* 0x000000ff31067207 */ /* 0x000fe40005800000 */
[----:B------:R-:W-:-:S03]  /*14a0*/  ISETP.NE.AND P3, PT, R46, RZ, PT ;  /* 0x000000ff2e00720c */ /* 0x000fc60003f65270 */
[----:B------:R-:W-:Y:S01]  /*14b0*/  IMAD.IADD R45, R45, 0x1, R6 ;  /* 0x000000012d2d7824 */ /* 0x000fe200078e0206 */
[----:B------:R-:W-:Y:S02]  /*14c0*/  SEL R53, R54, RZ, P3 ;  /* 0x000000ff36357207 */ /* 0x000fe40001800000 */
[----:B------:R-:W-:Y:S02]  /*14d0*/  SEL R54, R59, RZ, P6 ;  /* 0x000000ff3b367207 */ /* 0x000fe40003000000 */
[----:B------:R-:W-:Y:S02]  /*14e0*/  SEL R46, R56, RZ, P3 ;  /* 0x000000ff382e7207 */ /* 0x000fe40001800000 */
[----:B------:R-:W-:Y:S02]  /*14f0*/  SEL R59, R62, RZ, P6 ;  /* 0x000000ff3e3b7207 */ /* 0x000fe40003000000 */
[C---:B0-----:R-:W-:Y:S02]  /*1500*/  ISETP.NE.U32.AND P2, PT, R4.reuse, RZ, PT ;  /* 0x000000ff0400720c */ /* 0x041fe40003f45070 */
[----:B------:R-:W-:-:S02]  /*1510*/  IADD3 R6, P3, PT, R4, R57, RZ ;  /* 0x0000003904067210 */ /* 0x000fc40007f7e0ff */
[----:B------:R-:W-:Y:S02]  /*1520*/  ISETP.NE.AND.EX P2, PT, R5, RZ, PT, P2 ;  /* 0x000000ff0500720c */ /* 0x000fe40003f45320 */
[----:B------:R-:W-:Y:S01]  /*1530*/  SEL R57, R45, RZ, !P4 ;  /* 0x000000ff2d397207 */ /* 0x000fe20006000000 */
[----:B------:R-:W-:Y:S01]  /*1540*/  IMAD.X R7, R5, 0x1, R7, P3 ;  /* 0x0000000105077824 */ /* 0x000fe200018e0607 */
[----:B------:R-:W-:Y:S01]  /*1550*/  SEL R58, R58, RZ, !P2 ;  /* 0x000000ff3a3a7207 */ /* 0x000fe20005000000 */
[----:B------:R-:W-:Y:S01]  /*1560*/  @!P1 IMAD.MOV.U32 R5, RZ, RZ, 0x65 ;  /* 0x00000065ff059424 */ /* 0x000fe200078e00ff */
[----:B------:R-:W-:Y:S01]  /*1570*/  IADD3 R53, P2, PT, R53, R54, RZ ;  /* 0x0000003635357210 */ /* 0x000fe20007f5e0ff */
[----:B------:R-:W-:Y:S02]  /*1580*/  IMAD.IADD R44, R44, 0x1, R57 ;  /* 0x000000012c2c7824 */ /* 0x000fe400078e0239 */
[----:B------:R-:W-:Y:S01]  /*1590*/  IMAD.IADD R4, R55, 0x1, R58 ;  /* 0x0000000137047824 */ /* 0x000fe200078e023a */
[----:B------:R-:W-:Y:S01]  /*15a0*/  IADD3 R30, P3, PT, R53, R30, RZ ;  /* 0x0000001e351e7210 */ /* 0x000fe20007f7e0ff */
[----:B------:R-:W-:Y:S01]  /*15b0*/  IMAD.X R46, R46, 0x1, R59, P2 ;  /* 0x000000012e2e7824 */ /* 0x000fe200010e063b */
[----:B------:R-:W-:-:S02]  /*15c0*/  ISETP.GE.U32.AND P2, PT, R6, 0x101, PT ;  /* 0x000001010600780c */ /* 0x000fc40003f46070 */
[----:B-1----:R0:W-:Y:S01]  /*15d0*/  @!P1 ST.E.128.STRONG.GPU desc[UR8][R26.64+0x200], R4 ;  /* 0x000200041a009985 */ /* 0x0021e2000c10fd08 */
[----:B------:R-:W-:Y:S01]  /*15e0*/  IADD3 R32, P4, PT, R53, R32, RZ ;  /* 0x0000002035207210 */ /* 0x000fe20007f9e0ff */
[C---:B------:R-:W-:Y:S01]  /*15f0*/  IMAD.X R31, R46.reuse, 0x1, R31, P3 ;  /* 0x000000012e1f7824 */ /* 0x040fe200018e061f */
[----:B------:R-:W-:Y:S02]  /*1600*/  ISETP.GE.AND.EX P1, PT, R7, RZ, PT, P2 ;  /* 0x000000ff0700720c */ /* 0x000fe40003f26320 */
[----:B------:R-:W-:Y:S01]  /*1610*/  IADD3 R34, P6, PT, R53, R34, RZ ;  /* 0x0000002235227210 */ /* 0x000fe20007fde0ff */
[----:B------:R-:W-:Y:S01]  /*1620*/  IMAD.X R33, R46, 0x1, R33, P4 ;  /* 0x000000012e217824 */ /* 0x000fe200020e0621 */
[----:B------:R-:W-:Y:S02]  /*1630*/  IADD3 R54, P2, PT, R29, R53, RZ ;  /* 0x000000351d367210 */ /* 0x000fe40007f5e0ff */
[----:B------:R-:W-:Y:S01]  /*1640*/  SEL R29, R44, RZ, !P5 ;  /* 0x000000ff2c1d7207 */ /* 0x000fe20006800000 */
[----:B------:R-:W-:Y:S01]  /*1650*/  IMAD.X R35, R46, 0x1, R35, P6 ;  /* 0x000000012e237824 */ /* 0x000fe200030e0623 */
[----:B------:R-:W-:-:S02]  /*1660*/  IADD3 R36, P5, PT, R53, R36, RZ ;  /* 0x0000002435247210 */ /* 0x000fc40007fbe0ff */
[C---:B------:R-:W-:Y:S01]  /*1670*/  IADD3 R38, P3, PT, R53.reuse, R38, RZ ;  /* 0x0000002635267210 */ /* 0x040fe20007f7e0ff */
[----:B------:R-:W-:Y:S01]  /*1680*/  IMAD.IADD R28, R28, 0x1, R29 ;  /* 0x000000011c1c7824 */ /* 0x000fe200078e021d */
[C---:B------:R-:W-:Y:S01]  /*1690*/  IADD3 R40, P4, PT, R53.reuse, R40, RZ ;  /* 0x0000002835287210 */ /* 0x040fe20007f9e0ff */
[C---:B------:R-:W-:Y:S01]  /*16a0*/  IMAD.X R37, R46.reuse, 0x1, R37, P5 ;  /* 0x000000012e257824 */ /* 0x040fe200028e0625 */
[----:B------:R-:W-:Y:S01]  /*16b0*/  IADD3 R42, P6, PT, R53, R42, RZ ;  /* 0x0000002a352a7210 */ /* 0x000fe20007fde0ff */
[C---:B------:R-:W-:Y:S01]  /*16c0*/  IMAD.X R39, R46.reuse, 0x1, R39, P3 ;  /* 0x000000012e277824 */ /* 0x040fe200018e0627 */
[C---:B0-----:R-:W-:Y:S01]  /*16d0*/  IADD3.X R27, PT, PT, R46.reuse, UR4, RZ, P2, !PT ;  /* 0x000000042e1b7c10 */ /* 0x041fe200097fe4ff */
[C---:B------:R-:W-:Y:S02]  /*16e0*/  IMAD.X R41, R46.reuse, 0x1, R41, P4 ;  /* 0x000000012e297824 */ /* 0x040fe400020e0629 */
[----:B------:R-:W-:Y:S01]  /*16f0*/  IMAD.X R43, R46, 0x1, R43, P6 ;  /* 0x000000012e2b7824 */ /* 0x000fe200030e062b */
[----:B------:R-:W-:Y:S07]  /*1700*/  @!P1 BRA `(.L_x_515) ;  /* 0x0000000800209947 */ /* 0x000fee0003800000 */
[----:B------:R-:W-:Y:S01]  /*1710*/  BAR.SYNC.DEFER_BLOCKING 0x0 ;  /* 0x0000000000007b1d */ /* 0x000fe20000010000 */
[----:B------:R-:W-:Y:S02]  /*1720*/  ISETP.NE.U32.AND P2, PT, R8, R10, PT ;  /* 0x0000000a0800720c */ /* 0x000fe40003f45070 */
[----:B------:R-:W-:Y:S02]  /*1730*/  @P0 LEA R53, R53, UR5, 0x4 ;  /* 0x0000000535350c11 */ /* 0x000fe4000f8e20ff */
[----:B------:R-:W-:Y:S02]  /*1740*/  ISETP.NE.AND.EX P2, PT, R9, R11, PT, P2 ;  /* 0x0000000b0900720c */ /* 0x000fe40003f45320 */
[----:B------:R-:W-:Y:S02]  /*1750*/  ISETP.NE.U32.AND P1, PT, R10, R12, PT ;  /* 0x0000000c0a00720c */ /* 0x000fe40003f25070 */
[----:B------:R-:W-:Y:S02]  /*1760*/  ISETP.NE.U32.AND P4, PT, R12, R14, PT ;  /* 0x0000000e0c00720c */ /* 0x000fe40003f85070 */
[----:B------:R-:W-:-:S02]  /*1770*/  ISETP.NE.U32.AND P3, PT, R14, R16, PT ;  /* 0x000000100e00720c */ /* 0x000fc40003f65070 */
[----:B------:R-:W-:Y:S02]  /*1780*/  ISETP.NE.AND.EX P1, PT, R11, R13, PT, P1 ;  /* 0x0000000d0b00720c */ /* 0x000fe40003f25310 */
[----:B------:R-:W-:Y:S02]  /*1790*/  ISETP.NE.U32.AND P5, PT, R18, R20, PT ;  /* 0x000000141200720c */ /* 0x000fe40003fa5070 */
[----:B------:R-:W-:Y:S02]  /*17a0*/  ISETP.NE.AND.EX P4, PT, R13, R15, PT, P4 ;  /* 0x0000000f0d00720c */ /* 0x000fe40003f85340 */
[----:B------:R-:W-:Y:S02]  /*17b0*/  @P2 LEA R5, R54, UR5, 0x4 ;  /* 0x0000000536052c11 */ /* 0x000fe4000f8e20ff */
[----:B------:R-:W-:Y:S02]  /*17c0*/  ISETP.NE.AND.EX P3, PT, R15, R17, PT, P3 ;  /* 0x000000110f00720c */ /* 0x000fe40003f65330 */
[----:B------:R-:W-:Y:S01]  /*17d0*/  ISETP.NE.U32.AND P6, PT, R22, R2, PT ;  /* 0x000000021600720c */ /* 0x000fe20003fc5070 */
[----:B------:R0:W-:Y:S01]  /*17e0*/  @P0 STS.64 [R53], R24 ;  /* 0x0000001835000388 */ /* 0x0001e20000000a00 */
[----:B------:R-:W-:-:S02]  /*17f0*/  ISETP.NE.AND.EX P5, PT, R19, R21, PT, P5 ;  /* 0x000000151300720c */ /* 0x000fc40003fa5350 */
[----:B------:R-:W-:Y:S01]  /*1800*/  ISETP.NE.AND.EX P6, PT, R23, R3, PT, P6 ;  /* 0x000000031700720c */ /* 0x000fe20003fc5360 */
[----:B------:R-:W-:Y:S01]  /*1810*/  @P0 STS [R53+0x8], R47 ;  /* 0x0000082f35000388 */ /* 0x000fe20000000800 */
[----:B------:R-:W-:Y:S02]  /*1820*/  ISETP.NE.U32.AND P0, PT, R16, R18, PT ;  /* 0x000000121000720c */ /* 0x000fe40003f05070 */
[----:B------:R-:W-:Y:S01]  /*1830*/  @P4 LEA R32, R32, UR5, 0x4 ;  /* 0x0000000520204c11 */ /* 0x000fe2000f8e20ff */
[----:B------:R1:W-:Y:S02]  /*1840*/  @P2 STS.64 [R5], R8 ;  /* 0x0000000805002388 */ /* 0x0003e40000000a00 */
[----:B------:R-:W-:Y:S02]  /*1850*/  @P3 LEA R3, R34, UR5, 0x4 ;  /* 0x0000000522033c11 */ /* 0x000fe4000f8e20ff */
[----:B------:R2:W-:Y:S01]  /*1860*/  @P2 STS [R5+0x8], R48 ;  /* 0x0000083005002388 */ /* 0x0005e20000000800 */
[----:B------:R-:W-:-:S02]  /*1870*/  ISETP.NE.AND.EX P2, PT, R17, R19, PT, P0 ;  /* 0x000000131100720c */ /* 0x000fc40003f45300 */
[----:B------:R-:W-:Y:S02]  /*1880*/  ISETP.NE.U32.AND P0, PT, R20, R22, PT ;  /* 0x000000161400720c */ /* 0x000fe40003f05070 */
[----:B0-----:R-:W-:Y:S02]  /*1890*/  @P1 LEA R25, R30, UR5, 0x4 ;  /* 0x000000051e191c11 */ /* 0x001fe4000f8e20ff */
[----:B------:R-:W-:Y:S02]  /*18a0*/  ISETP.NE.AND.EX P0, PT, R21, R23, PT, P0 ;  /* 0x000000171500720c */ /* 0x000fe40003f05300 */
[----:B------:R-:W-:Y:S01]  /*18b0*/  @P5 LEA R38, R38, UR5, 0x4 ;  /* 0x0000000526265c11 */ /* 0x000fe2000f8e20ff */
[----:B------:R0:W-:Y:S01]  /*18c0*/  @P1 STS.64 [R25], R10 ;  /* 0x0000000a19001388 */ /* 0x0001e20000000a00 */
[----:B-1----:R-:W-:-:S03]  /*18d0*/  @P6 LEA R9, R42, UR5, 0x4 ;  /* 0x000000052a096c11 */ /* 0x002fc6000f8e20ff */
[----:B------:R-:W-:Y:S01]  /*18e0*/  @P2 LEA R36, R36, UR5, 0x4 ;  /* 0x0000000524242c11 */ /* 0x000fe2000f8e20ff */
[----:B------:R0:W-:Y:S01]  /*18f0*/  @P1 STS [R25+0x8], R52 ;  /* 0x0000083419001388 */ /* 0x0001e20000000800 */
[----:B------:R-:W-:-:S03]  /*1900*/  ISETP.GT.U32.AND P1, PT, R6, R0, PT ;  /* 0x000000000600720c */ /* 0x000fc60003f24070 */
[----:B------:R0:W-:Y:S01]  /*1910*/  @P4 STS.64 [R32], R12 ;  /* 0x0000000c20004388 */ /* 0x0001e20000000a00 */
[----:B--2---:R-:W-:Y:S02]  /*1920*/  @P0 LEA R5, R40, UR5, 0x4 ;  /* 0x0000000528050c11 */ /* 0x004fe4000f8e20ff */
[----:B------:R-:W-:Y:S01]  /*1930*/  ISETP.GT.U32.AND.EX P1, PT, R7, RZ, PT, P1 ;  /* 0x000000ff0700720c */ /* 0x000fe20003f24110 */
[----:B------:R0:W-:Y:S04]  /*1940*/  @P4 STS [R32+0x8], R51 ;  /* 0x0000083320004388 */ /* 0x0001e80000000800 */
[----:B------:R0:W-:Y:S04]  /*1950*/  @P3 STS.64 [R3], R14 ;  /* 0x0000000e03003388 */ /* 0x0001e80000000a00 */
        /* <DEDUP_REMOVED lines=8> */
[----:B------:R0:W-:Y:S01]  /*19e0*/  @P6 STS [R9+0x8], R28 ;  /* 0x0000081c09006388 */ /* 0x0001e20000000800 */
[----:B------:R-:W-:Y:S06]  /*19f0*/  BAR.SYNC.DEFER_BLOCKING 0x0 ;  /* 0x0000000000007b1d */ /* 0x000fec0000010000 */
[----:B------:R-:W-:Y:S05]  /*1a00*/  @!P1 EXIT ;  /* 0x000000000000994d */ /* 0x000fea0003800000 */
[----:B------:R-:W-:Y:S01]  /*1a10*/  IMAD.MOV.U32 R29, RZ, RZ, R0 ;  /* 0x000000ffff1d7224 */ /* 0x000fe200078e0000 */
[----:B------:R-:W1:Y:S01]  /*1a20*/  LDCU.64 UR12, c[0x0][0x398] ;  /* 0x00007300ff0c77ac */ /* 0x000e620008000a00 */
[----:B0-----:R-:W-:Y:S01]  /*1a30*/  IMAD.MOV.U32 R16, RZ, RZ, RZ ;  /* 0x000000ffff107224 */ /* 0x001fe200078e00ff */
[----:B------:R-:W-:Y:S02]  /*1a40*/  BSSY.RECONVERGENT B0, `(.L_x_516) ;  /* 0x000002c000007945 */ /* 0x000fe40003800200 */
[----:B------:R-:W-:Y:S01]  /*1a50*/  LOP3.LUT R3, RZ, R29, RZ, 0x33, !PT ;  /* 0x0000001dff037212 */ /* 0x000fe200078e33ff */
[----:B------:R-:W0:Y:S01]  /*1a60*/  LDCU.64 UR14, c[0x0][0x3a0] ;  /* 0x00007400ff0e77ac */ /* 0x000e220008000a00 */
[----:B------:R-:W-:Y:S02]  /*1a70*/  LOP3.LUT R2, RZ, R16, RZ, 0x33, !PT ;  /* 0x00000010ff027212 */ /* 0x000fe400078e33ff */
[----:B------:R-:W-:-:S04]  /*1a80*/  IADD3 R3, P0, PT, R3, R6, RZ ;  /* 0x0000000603037210 */ /* 0x000fc80007f1e0ff */
[C---:B------:R-:W-:Y:S01]  /*1a90*/  LOP3.LUT R4, R3.reuse, 0x300, RZ, 0xc0, !PT ;  /* 0x0000030003047812 */ /* 0x040fe200078ec0ff */
[----:B------:R-:W-:Y:S01]  /*1aa0*/  IMAD.X R2, R2, 0x1, R7, P0 ;  /* 0x0000000102027824 */ /* 0x000fe200000e0607 */
[----:B------:R-:W-:Y:S02]  /*1ab0*/  ISETP.GE.U32.AND P0, PT, R3, 0x300, PT ;  /* 0x000003000300780c */ /* 0x000fe40003f06070 */
[----:B------:R-:W-:Y:S02]  /*1ac0*/  ISETP.NE.U32.AND P1, PT, R4, 0x300, PT ;  /* 0x000003000400780c */ /* 0x000fe40003f25070 */
[----:B------:R-:W-:Y:S02]  /*1ad0*/  ISETP.GE.U32.AND.EX P0, PT, R2, RZ, PT, P0 ;  /* 0x000000ff0200720c */ /* 0x000fe40003f06100 */
[----:B------:R-:W-:-:S13]  /*1ae0*/  ISETP.NE.AND.EX P1, PT, RZ, RZ, PT, P1 ;  /* 0x000000ffff00720c */ /* 0x000fda0003f25310 */
[----:B01----:R-:W-:Y:S05]  /*1af0*/  @!P1 BRA `(.L_x_517) ;  /* 0x0000000000809947 */ /* 0x003fea0003800000 */
[----:B------:R-:W0:Y:S01]  /*1b00*/  LDCU.64 UR6, c[0x0][0x3a0] ;  /* 0x00007400ff0677ac */ /* 0x000e220008000a00 */
[----:B------:R-:W-:Y:S01]  /*1b10*/  SHF.R.U64 R14, R3, 0x8, R2 ;  /* 0x00000008030e7819 */ /* 0x000fe20000001202 */
[----:B------:R-:W-:Y:S01]  /*1b20*/  IMAD.MOV.U32 R17, RZ, RZ, RZ ;  /* 0x000000ffff117224 */ /* 0x000fe200078e00ff */
[----:B------:R-:W-:Y:S01]  /*1b30*/  LEA R0, R0, UR5, 0x4 ;  /* 0x0000000500007c11 */ /* 0x000fe2000f8e20ff */
[----:B------:R-:W1:Y:S02]  /*1b40*/  LDCU.64 UR10, c[0x0][0x398] ;  /* 0x00007300ff0a77ac */ /* 0x000e640008000a00 */
[----:B------:R-:W-:Y:S02]  /*1b50*/  VIADD R14, R14, 0x1 ;  /* 0x000000010e0e7836 */ /* 0x000fe40000000000 */
[----:B------:R-:W-:-:S03]  /*1b60*/  VIADD R0, R0, 0x8 ;  /* 0x0000000800007836 */ /* 0x000fc60000000000 */
[----:B------:R-:W-:Y:S02]  /*1b70*/  LOP3.LUT R14, R14, 0x3, RZ, 0xc0, !PT ;  /* 0x000000030e0e7812 */ /* 0x000fe400078ec0ff */
[C---:B0-----:R-:W-:Y:S02]  /*1b80*/  LEA R12, P1, R29.reuse, UR6, 0x2 ;  /* 0x000000061d0c7c11 */ /* 0x041fe4000f8210ff */
[C---:B-1----:R-:W-:Y:S02]  /*1b90*/  LEA R10, P2, R29.reuse, UR10, 0x3 ;  /* 0x0000000a1d0a7c11 */ /* 0x042fe4000f8418ff */
[C-C-:B------:R-:W-:Y:S02]  /*1ba0*/  LEA.HI.X R15, R29.reuse, UR7, R16.reuse, 0x2, P1 ;  /* 0x000000071d0f7c11 */ /* 0x140fe400088f1410 */
[----:B------:R-:W-:Y:S02]  /*1bb0*/  LEA.HI.X R13, R29, UR11, R16, 0x3, P2 ;  /* 0x0000000b1d0d7c11 */ /* 0x000fe400090f1c10 */
[----:B------:R-:W-:-:S04]  /*1bc0*/  LEA R29, P1, R14, R29, 0x8 ;  /* 0x0000001d0e1d7211 */ /* 0x000fc800078240ff */
[----:B------:R-:W-:-:S09]  /*1bd0*/  LEA.HI.X R16, R14, R16, R17, 0x8, P1 ;  /* 0x000000100e107211 */ /* 0x000fd200008f4411 */
.L_x_518:
[----:B0-----:R-:W0:Y:S01]  /*1be0*/  LDS.64 R2, [R0+-0x8] ;  /* 0xfffff80000027984 */ /* 0x001e220000000a00 */
[----:B------:R-:W-:Y:S01]  /*1bf0*/  IMAD.MOV.U32 R4, RZ, RZ, R10 ;  /* 0x000000ffff047224 */ /* 0x000fe200078e000a */
[----:B------:R-:W-:Y:S01]  /*1c00*/  IADD3 R14, P1, PT, R14, -0x1, RZ ;  /* 0xffffffff0e0e7810 */ /* 0x000fe20007f3e0ff */
[----:B------:R-:W-:Y:S01]  /*1c10*/  IMAD.MOV.U32 R5, RZ, RZ, R13 ;  /* 0x000000ffff057224 */ /* 0x000fe200078e000d */
[----:B------:R1:W2:Y:S01]  /*1c20*/  LDS R11, [R0] ;  /* 0x00000000000b7984 */ /* 0x0002a20000000800 */
[----:B------:R-:W-:Y:S01]  /*1c30*/  IMAD.MOV.U32 R8, RZ, RZ, R12 ;  /* 0x000000ffff087224 */ /* 0x000fe200078e000c */
[----:B------:R-:W-:Y:S01]  /*1c40*/  IADD3.X R17, PT, PT, R17, -0x1, RZ, P1, !PT ;  /* 0xffffffff11117810 */ /* 0x000fe20000ffe4ff */
[----:B------:R-:W-:Y:S01]  /*1c50*/  IMAD.MOV.U32 R9, RZ, RZ, R15 ;  /* 0x000000ffff097224 */ /* 0x000fe200078e000f */
[----:B------:R-:W-:Y:S02]  /*1c60*/  ISETP.NE.U32.AND P1, PT, R14, RZ, PT ;  /* 0x000000ff0e00720c */ /* 0x000fe40003f25070 */
[----:B------:R-:W-:-:S02]  /*1c70*/  IADD3 R12, P2, PT, R12, 0x400, RZ ;  /* 0x000004000c0c7810 */ /* 0x000fc40007f5e0ff */
[----:B------:R-:W-:Y:S01]  /*1c80*/  ISETP.NE.AND.EX P1, PT, R17, RZ, PT, P1 ;  /* 0x000000ff1100720c */ /* 0x000fe20003f25310 */
[----:B-1----:R-:W-:Y:S01]  /*1c90*/  VIADD R0, R0, 0x1000 ;  /* 0x0000100000007836 */ /* 0x002fe20000000000 */
[----:B------:R-:W-:Y:S01]  /*1ca0*/  IADD3 R10, P3, PT, R10, 0x800, RZ ;  /* 0x000008000a0a7810 */ /* 0x000fe20007f7e0ff */
[----:B------:R-:W-:-:S04]  /*1cb0*/  IMAD.X R15, RZ, RZ, R15, P2 ;  /* 0x000000ffff0f7224 */ /* 0x000fc800010e060f */
[----:B------:R-:W-:Y:S01]  /*1cc0*/  IMAD.X R13, RZ, RZ, R13, P3 ;  /* 0x000000ffff0d7224 */ /* 0x000fe200018e060d */
[----:B0-----:R0:W-:Y:S04]  /*1cd0*/  STG.E.64 desc[UR8][R4.64], R2 ;  /* 0x0000000204007986 */ /* 0x0011e8000c101b08 */
[----:B--2---:R0:W-:Y:S01]  /*1ce0*/  STG.E desc[UR8][R8.64], R11 ;  /* 0x0000000b08007986 */ /* 0x0041e2000c101908 */
[----:B------:R-:W-:Y:S05]  /*1cf0*/  @P1 BRA `(.L_x_518) ;  /* 0xfffffffc00b81947 */ /* 0x000fea000383ffff */
.L_x_517:
[----:B------:R-:W-:Y:S05]  /*1d00*/  BSYNC.RECONVERGENT B0 ;  /* 0x0000000000007941 */ /* 0x000fea0003800200 */
.L_x_516:
[----:B------:R-:W-:Y:S05]  /*1d10*/  @!P0 EXIT ;  /* 0x000000000000894d */ /* 0x000fea0003800000 */
.L_x_519:
[C---:B------:R-:W-:Y:S01]  /*1d20*/  LEA R0, R29.reuse, UR5, 0x4 ;  /* 0x000000051d007c11 */ /* 0x040fe2000f8e20ff */
[C---:B01----:R-:W-:Y:S01]  /*1d30*/  IMAD.SHL.U32 R8, R29.reuse, 0x8, RZ ;  /* 0x000000081d087824 */ /* 0x043fe200078e00ff */
[C-C-:B------:R-:W-:Y:S01]  /*1d40*/  SHF.L.U64.HI R11, R29.reuse, 0x2, R16.reuse ;  /* 0x000000021d0b7819 */ /* 0x140fe20000010210 */
[C---:B------:R-:W-:Y:S01]  /*1d50*/  IMAD.SHL.U32 R10, R29.reuse, 0x4, RZ ;  /* 0x000000041d0a7824 */ /* 0x040fe200078e00ff */
[C---:B------:R-:W-:Y:S01]  /*1d60*/  SHF.L.U64.HI R17, R29.reuse, 0x3, R16 ;  /* 0x000000031d117819 */ /* 0x040fe20000010210 */
[----:B------:R-:W0:Y:S01]  /*1d70*/  LDS.64 R2, [R0] ;  /* 0x0000000000027984 */ /* 0x000e220000000a00 */
[C---:B------:R-:W-:Y:S01]  /*1d80*/  IADD3 R16, P0, PT, R8.reuse, UR12, RZ ;  /* 0x0000000c08107c10 */ /* 0x040fe2000ff1e0ff */
[----:B------:R-:W-:Y:S01]  /*1d90*/  VIADD R29, R29, 0x400 ;  /* 0x000004001d1d7836 */ /* 0x000fe20000000000 */
[----:B------:R-:W-:Y:S01]  /*1da0*/  LOP3.LUT R8, R8, 0xfffffff8, RZ, 0xc0, !PT ;  /* 0xfffffff808087812 */ /* 0x000fe200078ec0ff */
[----:B------:R-:W1:Y:S01]  /*1db0*/  LDS R21, [R0+0x8] ;  /* 0x0000080000157984 */ /* 0x000e620000000800 */
[----:B------:R-:W-:-:S02]  /*1dc0*/  IADD3 R18, P1, PT, R10, UR14, RZ ;  /* 0x0000000e0a127c10 */ /* 0x000fc4000ff3e0ff */
[----:B------:R-:W-:Y:S01]  /*1dd0*/  LOP3.LUT R10, R10, 0xfffffffc, RZ, 0xc0, !PT ;  /* 0xfffffffc0a0a7812 */ /* 0x000fe200078ec0ff */
[----:B------:R-:W2:Y:S01]  /*1de0*/  LDS.64 R4, [R0+0x1000] ;  /* 0x0010000000047984 */ /* 0x000ea20000000a00 */
[C---:B------:R-:W-:Y:S02]  /*1df0*/  LOP3.LUT R9, R17.reuse, 0x7, RZ, 0xc0, !PT ;  /* 0x0000000711097812 */ /* 0x040fe400078ec0ff */
[----:B------:R-:W-:Y:S01]  /*1e00*/  IADD3.X R17, PT, PT, R17, UR13, RZ, P0, !PT ;  /* 0x0000000d11117c10 */ /* 0x000fe200087fe4ff */
[----:B------:R-:W3:Y:S01]  /*1e10*/  LDS R23, [R0+0x1008] ;  /* 0x0010080000177984 */ /* 0x000ee20000000800 */
[----:B------:R-:W-:Y:S02]  /*1e20*/  IADD3 R8, P0, PT, R8, UR12, RZ ;  /* 0x0000000c08087c10 */ /* 0x000fe4000ff1e0ff */
[----:B------:R-:W-:Y:S01]  /*1e30*/  IADD3 R10, P2, PT, R10, UR14, RZ ;  /* 0x0000000e0a0a7c10 */ /* 0x000fe2000ff5e0ff */
[----:B------:R-:W4:Y:S01]  /*1e40*/  LDS.64 R12, [R0+0x2000] ;  /* 0x00200000000c7984 */ /* 0x000f220000000a00 */
[----:B------:R-:W-:-:S02]  /*1e50*/  IADD3.X R19, PT, PT, R11, UR15, RZ, P1, !PT ;  /* 0x0000000f0b137c10 */ /* 0x000fc40008ffe4ff */
[----:B------:R-:W-:Y:S01]  /*1e60*/  IADD3.X R9, PT, PT, R9, UR13, RZ, P0, !PT ;  /* 0x0000000d09097c10 */ /* 0x000fe200087fe4ff */
[----:B------:R-:W5:Y:S01]  /*1e70*/  LDS R25, [R0+0x2008] ;  /* 0x0020080000197984 */ /* 0x000f620000000800 */
[----:B------:R-:W-:-:S03]  /*1e80*/  ISETP.GT.U32.AND P0, PT, R6, R29, PT ;  /* 0x0000001d0600720c */ /* 0x000fc60003f04070 */
[----:B------:R-:W5:Y:S01]  /*1e90*/  LDS.64 R14, [R0+0x3000] ;  /* 0x00300000000e7984 */ /* 0x000f620000000a00 */
[----:B------:R-:W-:-:S03]  /*1ea0*/  ISETP.GT.U32.AND.EX P0, PT, R7, RZ, PT, P0 ;  /* 0x000000ff0700720c */ /* 0x000fc60003f04100 */
[----:B------:R0:W5:Y:S02]  /*1eb0*/  LDS R27, [R0+0x3008] ;  /* 0x00300800001b7984 */ /* 0x0001640000000800 */
[----:B0-----:R-:W-:-:S04]  /*1ec0*/  LOP3.LUT R0, R11, 0x3, RZ, 0xc0, !PT ;  /* 0x000000030b007812 */ /* 0x001fc800078ec0ff */
[----:B------:R-:W-:Y:S01]  /*1ed0*/  IADD3.X R11, PT, PT, R0, UR15, RZ, P2, !PT ;  /* 0x0000000f000b7c10 */ /* 0x000fe200097fe4ff */
[----:B------:R0:W-:Y:S04]  /*1ee0*/  STG.E.64 desc[UR8][R16.64], R2 ;  /* 0x0000000210007986 */ /* 0x0001e8000c101b08 */
[----:B-1----:R1:W-:Y:S04]  /*1ef0*/  STG.E desc[UR8][R18.64], R21 ;  /* 0x0000001512007986 */ /* 0x0023e8000c101908 */
[----:B--2---:R1:W-:Y:S04]  /*1f00*/  STG.E.64 desc[UR8][R8.64+0x800], R4 ;  /* 0x0008000408007986 */ /* 0x0043e8000c101b08 */
[----:B---3--:R1:W-:Y:S01]  /*1f10*/  STG.E desc[UR8][R10.64+0x400], R23 ;  /* 0x000400170a007986 */ /* 0x0083e2000c101908 */
[----:B0-----:R-:W-:-:S03]  /*1f20*/  IMAD.MOV.U32 R16, RZ, RZ, RZ ;  /* 0x000000ffff107224 */ /* 0x001fc600078e00ff */
[----:B----4-:R1:W-:Y:S04]  /*1f30*/  STG.E.64 desc[UR8][R8.64+0x1000], R12 ;  /* 0x0010000c08007986 */ /* 0x0103e8000c101b08 */
[----:B-----5:R1:W-:Y:S04]  /*1f40*/  STG.E desc[UR8][R10.64+0x800], R25 ;  /* 0x000800190a007986 */ /* 0x0203e8000c101908 */
[----:B------:R1:W-:Y:S04]  /*1f50*/  STG.E.64 desc[UR8][R8.64+0x1800], R14 ;  /* 0x0018000e08007986 */ /* 0x0003e8000c101b08 */
[----:B------:R1:W-:Y:S01]  /*1f60*/  STG.E desc[UR8][R10.64+0xc00], R27 ;  /* 0x000c001b0a007986 */ /* 0x0003e2000c101908 */
[----:B------:R-:W-:Y:S05]  /*1f70*/  @P0 BRA `(.L_x_519) ;  /* 0xfffffffc00680947 */ /* 0x000fea000383ffff */
[----:B------:R-:W-:Y:S05]  /*1f80*/  EXIT ;  /* 0x000000000000794d */ /* 0x000fea0003800000 */
.L_x_515:
[----:B------:R-:W-:Y:S01]  /*1f90*/  ISETP.NE.U32.AND P1, PT, R22, R2, PT ;  /* 0x000000021600720c */ /* 0x000fe20003f25070 */
[----:B------:R-:W-:Y:S01]  /*1fa0*/  BSSY.RECONVERGENT B0, `(.L_x_520) ;  /* 0x000000e000007945 */ /* 0x000fe20003800200 */
[----:B------:R-:W-:Y:S02]  /*1fb0*/  ISETP.NE.U32.AND P3, PT, R8, R10, PT ;  /* 0x0000000a0800720c */ /* 0x000fe40003f65070 */
[----:B------:R-:W-:Y:S02]  /*1fc0*/  ISETP.NE.U32.AND P2, PT, R10, R12, PT ;  /* 0x0000000c0a00720c */ /* 0x000fe40003f45070 */
[----:B------:R-:W-:Y:S02]  /*1fd0*/  ISETP.NE.AND.EX P1, PT, R23, R3, PT, P1 ;  /* 0x000000031700720c */ /* 0x000fe40003f25310 */
[----:B------:R-:W-:Y:S01]  /*1fe0*/  ISETP.NE.AND.EX P3, PT, R9, R11, PT, P3 ;  /* 0x0000000b0900720c */ /* 0x000fe20003f65330 */
[----:B------:R-:W-:-:S12]  /*1ff0*/  @!P0 BRA `(.L_x_521) ;  /* 0x0000000000208947 */ /* 0x000fd80003800000 */
[----:B------:R-:W0:Y:S01]  /*2000*/  LDCU.64 UR4, c[0x0][0x398] ;  /* 0x00007300ff0477ac */ /* 0x000e220008000a00 */
[----:B------:R-:W1:Y:S01]  /*2010*/  LDCU.64 UR6, c[0x0][0x3a0] ;  /* 0x00007400ff0677ac */ /* 0x000e620008000a00 */
[C---:B0-----:R-:W-:Y:S02]  /*2020*/  LEA R2, P0, R53.reuse, UR4, 0x3 ;  /* 0x0000000435027c11 */ /* 0x041fe4000f8018ff */
[C---:B-1----:R-:W-:Y:S02]  /*2030*/  LEA R4, P4, R53.reuse, UR6, 0x2 ;  /* 0x0000000635047c11 */ /* 0x042fe4000f8810ff */
[C-C-:B------:R-:W-:Y:S02]  /*2040*/  LEA.HI.X R3, R53.reuse, UR5, R46.reuse, 0x3, P0 ;  /* 0x0000000535037c11 */ /* 0x140fe400080f1c2e */
[----:B------:R-:W-:-:S03]  /*2050*/  LEA.HI.X R5, R53, UR7, R46, 0x2, P4 ;  /* 0x0000000735057c11 */ /* 0x000fc6000a0f142e */
[----:B------:R0:W-:Y:S04]  /*2060*/  STG.E.64 desc[UR8][R2.64], R24 ;  /* 0x0000001802007986 */ /* 0x0001e8000c101b08 */
[----:B------:R0:W-:Y:S02]  /*2070*/  STG.E desc[UR8][R4.64], R47 ;  /* 0x0000002f04007986 */ /* 0x0001e4000c101908 */
.L_x_521:
[----:B------:R-:W-:Y:S05]  /*2080*/  BSYNC.RECONVERGENT B0 ;  /* 0x0000000000007941 */ /* 0x000fea0003800200 */
.L_x_520:
[----:B------:R-:W-:Y:S04]  /*2090*/  BSSY.RECONVERGENT B0, `(.L_x_522) ;  /* 0x000000a000007945 */ /* 0x000fe80003800200 */
[----:B------:R-:W-:Y:S05]  /*20a0*/  @!P3 BRA `(.L_x_523) ;  /* 0x000000000020b947 */ /* 0x000fea0003800000 */
        /* <DEDUP_REMOVED lines=8> */
.L_x_523:
[----:B------:R-:W-:Y:S05]  /*2130*/  BSYNC.RECONVERGENT B0 ;  /* 0x0000000000007941 */ /* 0x000fea0003800200 */
.L_x_522:
[----:B------:R-:W-:Y:S01]  /*2140*/  ISETP.NE.AND.EX P2, PT, R11, R13, PT, P2 ;  /* 0x0000000d0b00720c */ /* 0x000fe20003f45320 */
[----:B------:R-:W-:Y:S01]  /*2150*/  BSSY.RECONVERGENT B0, `(.L_x_524) ;  /* 0x0000014000007945 */ /* 0x000fe20003800200 */
[----:B------:R-:W-:Y:S02]  /*2160*/  ISETP.NE.U32.AND P6, PT, R12, R14, PT ;  /* 0x0000000e0c00720c */ /* 0x000fe40003fc5070 */
[----:B------:R-:W-:Y:S02]  /*2170*/  ISETP.NE.U32.AND P0, PT, R14, R16, PT ;  /* 0x000000100e00720c */ /* 0x000fe40003f05070 */
[----:B------:R-:W-:Y:S02]  /*2180*/  ISETP.NE.U32.AND P3, PT, R16, R18, PT ;  /* 0x000000121000720c */ /* 0x000fe40003f65070 */
[----:B------:R-:W-:Y:S02]  /*2190*/  ISETP.NE.U32.AND P4, PT, R18, R20, PT ;  /* 0x000000141200720c */ /* 0x000fe40003f85070 */
[----:B------:R-:W-:-:S02]  /*21a0*/  ISETP.NE.U32.AND P5, PT, R20, R22, PT ;  /* 0x000000161400720c */ /* 0x000fc40003fa5070 */
[----:B------:R-:W-:Y:S02]  /*21b0*/  ISETP.NE.AND.EX P6, PT, R13, R15, PT, P6 ;  /* 0x0000000f0d00720c */ /* 0x000fe40003fc5360 */
[----:B------:R-:W-:Y:S02]  /*21c0*/  ISETP.NE.AND.EX P0, PT, R15, R17, PT, P0 ;  /* 0x000000110f00720c */ /* 0x000fe40003f05300 */
[----:B------:R-:W-:Y:S02]  /*21d0*/  ISETP.NE.AND.EX P3, PT, R17, R19, PT, P3 ;  /* 0x000000131100720c */ /* 0x000fe40003f65330 */
[----:B------:R-:W-:Y:S02]  /*21e0*/  ISETP.NE.AND.EX P4, PT, R19, R21, PT, P4 ;  /* 0x000000151300720c */ /* 0x000fe40003f85340 */
[----:B------:R-:W-:Y:S01]  /*21f0*/  ISETP.NE.AND.EX P5, PT, R21, R23, PT, P5 ;  /* 0x000000171500720c */ /* 0x000fe20003fa5350 */
[----:B------:R-:W-:-:S12]  /*2200*/  @!P2 BRA `(.L_x_525) ;  /* 0x000000000020a947 */ /* 0x000fd80003800000 */
[----:B------:R-:W0:Y:S01]  /*2210*/  LDCU.64 UR4, c[0x0][0x398] ;  /* 0x00007300ff0477ac */ /* 0x000e220008000a00 */
[----:B------:R-:W2:Y:S01]  /*2220*/  LDCU.64 UR6, c[0x0][0x3a0] ;  /* 0x00007400ff0677ac */ /* 0x000ea20008000a00 */
[----:B01----:R-:W-:-:S04]  /*2230*/  LEA R2, P2, R30, UR4, 0x3 ;  /* 0x000000041e027c11 */ /* 0x003fc8000f8418ff */
[C---:B------:R-:W-:Y:S02]  /*2240*/  LEA.HI.X R3, R30.reuse, UR5, R31, 0x3, P2 ;  /* 0x000000051e037c11 */ /* 0x040fe400090f1c1f */
[----:B--2---:R-:W-:-:S03]  /*2250*/  LEA R4, P2, R30, UR6, 0x2 ;  /* 0x000000061e047c11 */ /* 0x004fc6000f8410ff */
[----:B------:R2:W-:Y:S01]  /*2260*/  STG.E.64 desc[UR8][R2.64], R10 ;  /* 0x0000000a02007986 */ /* 0x0005e2000c101b08 */
[----:B------:R-:W-:-:S05]  /*2270*/  LEA.HI.X R5, R30, UR7, R31, 0x2, P2 ;  /* 0x000000071e057c11 */ /* 0x000fca00090f141f */
[----:B------:R2:W-:Y:S04]  /*2280*/  STG.E desc[UR8][R4.64], R52 ;  /* 0x0000003404007986 */ /* 0x0005e8000c101908 */
.L_x_525:
[----:B------:R-:W-:Y:S05]  /*2290*/  BSYNC.RECONVERGENT B0 ;  /* 0x0000000000007941 */ /* 0x000fea0003800200 */
.L_x_524:
[----:B------:R-:W-:Y:S04]  /*22a0*/  BSSY.RECONVERGENT B0, `(.L_x_526) ;  /* 0x000000a000007945 */ /* 0x000fe80003800200 */
[----:B------:R-:W-:Y:S05]  /*22b0*/  @!P6 BRA `(.L_x_527) ;  /* 0x000000000020e947 */ /* 0x000fea0003800000 */
[----:B------:R-:W0:Y:S01]  /*22c0*/  LDCU.64 UR4, c[0x0][0x398] ;  /* 0x00007300ff0477ac */ /* 0x000e220008000a00 */
[----:B------:R-:W3:Y:S01]  /*22d0*/  LDCU.64 UR6, c[0x0][0x3a0] ;  /* 0x00007400ff0677ac */ /* 0x000ee20008000a00 */
[C---:B012---:R-:W-:Y:S02]  /*22e0*/  LEA R2, P2, R32.reuse, UR4, 0x3 ;  /* 0x0000000420027c11 */ /* 0x047fe4000f8418ff */
[C---:B---3--:R-:W-:Y:S02]  /*22f0*/  LEA R4, P6, R32.reuse, UR6, 0x2 ;  /* 0x0000000620047c11 */ /* 0x048fe4000f8c10ff */
[C-C-:B------:R-:W-:Y:S02]  /*2300*/  LEA.HI.X R3, R32.reuse, UR5, R33.reuse, 0x3, P2 ;  /* 0x0000000520037c11 */ /* 0x140fe400090f1c21 */
[----:B------:R-:W-:-:S03]  /*2310*/  LEA.HI.X R5, R32, UR7, R33, 0x2, P6 ;  /* 0x0000000720057c11 */ /* 0x000fc6000b0f1421 */
[----:B------:R3:W-:Y:S04]  /*2320*/  STG.E.64 desc[UR8][R2.64], R12 ;  /* 0x0000000c02007986 */ /* 0x0007e8000c101b08 */
[----:B------:R3:W-:Y:S02]  /*2330*/  STG.E desc[UR8][R4.64], R51 ;  /* 0x0000003304007986 */ /* 0x0007e4000c101908 */
.L_x_527:
[----:B------:R-:W-:Y:S05]  /*2340*/  BSYNC.RECONVERGENT B0 ;  /* 0x0000000000007941 */ /* 0x000fea0003800200 */
.L_x_526:
[----:B------:R-:W-:Y:S04]  /*2350*/  BSSY.RECONVERGENT B0, `(.L_x_528) ;  /* 0x000000a000007945 */ /* 0x000fe80003800200 */
[----:B------:R-:W-:Y:S05]  /*2360*/  @!P0 BRA `(.L_x_529) ;  /* 0x0000000000208947 */ /* 0x000fea0003800000 */
[----:B------:R-:W0:Y:S01]  /*2370*/  LDCU.64 UR4, c[0x0][0x398] ;  /* 0x00007300ff0477ac */ /* 0x000e220008000a00 */
[----:B------:R-:W4:Y:S01]  /*2380*/  LDCU.64 UR6, c[0x0][0x3a0] ;  /* 0x00007400ff0677ac */ /* 0x000f220008000a00 */
[C---:B0123--:R-:W-:Y:S02]  /*2390*/  LEA R2, P0, R34.reuse, UR4, 0x3 ;  /* 0x0000000422027c11 */ /* 0x04ffe4000f8018ff */
[C---:B----4-:R-:W-:Y:S02]  /*23a0*/  LEA R4, P2, R34.reuse, UR6, 0x2 ;  /* 0x0000000622047c11 */ /* 0x050fe4000f8410ff */
[C-C-:B------:R-:W-:Y:S02]  /*23b0*/  LEA.HI.X R3, R34.reuse, UR5, R35.reuse, 0x3, P0 ;  /* 0x0000000522037c11 */ /* 0x140fe400080f1c23 */
[----:B------:R-:W-:-:S03]  /*23c0*/  LEA.HI.X R5, R34, UR7, R35, 0x2, P2 ;  /* 0x0000000722057c11 */ /* 0x000fc600090f1423 */
[----:B------:R4:W-:Y:S04]  /*23d0*/  STG.E.64 desc[UR8][R2.64], R14 ;  /* 0x0000000e02007986 */ /* 0x0009e8000c101b08 */
[----:B------:R4:W-:Y:S02]  /*23e0*/  STG.E desc[UR8][R4.64], R50 ;  /* 0x0000003204007986 */ /* 0x0009e4000c101908 */
.L_x_529:
[----:B------:R-:W-:Y:S05]  /*23f0*/  BSYNC.RECONVERGENT B0 ;  /* 0x0000000000007941 */ /* 0x000fea0003800200 */
.L_x_528:
[----:B------:R-:W-:Y:S04]  /*2400*/  BSSY.RECONVERGENT B0, `(.L_x_530) ;  /* 0x000000a000007945 */ /* 0x000fe80003800200 */
[----:B------:R-:W-:Y:S05]  /*2410*/  @!P3 BRA `(.L_x_531) ;  /* 0x000000000020b947 */ /* 0x000fea0003800000 */
[----:B------:R-:W0:Y:S01]  /*2420*/  LDCU.64 UR4, c[0x0][0x398] ;  /* 0x00007300ff0477ac */ /* 0x000e220008000a00 */
[----:B------:R-:W5:Y:S01]  /*2430*/  LDCU.64 UR6, c[0x0][0x3a0] ;  /* 0x00007400ff0677ac */ /* 0x000f620008000a00 */
[C---:B01234-:R-:W-:Y:S02]  /*2440*/  LEA R2, P0, R36.reuse, UR4, 0x3 ;  /* 0x0000000424027c11 */ /* 0x05ffe4000f8018ff */
[C---:B-----5:R-:W-:Y:S02]  /*2450*/  LEA R4, P2, R36.reuse, UR6, 0x2 ;  /* 0x0000000624047c11 */ /* 0x060fe4000f8410ff */
[C-C-:B------:R-:W-:Y:S02]  /*2460*/  LEA.HI.X R3, R36.reuse, UR5, R37.reuse, 0x3, P0 ;  /* 0x0000000524037c11 */ /* 0x140fe400080f1c25 */
[----:B------:R-:W-:-:S03]  /*2470*/  LEA.HI.X R5, R36, UR7, R37, 0x2, P2 ;  /* 0x0000000724057c11 */ /* 0x000fc600090f1425 */
[----:B------:R0:W-:Y:S04]  /*2480*/  STG.E.64 desc[UR8][R2.64], R16 ;  /* 0x0000001002007986 */ /* 0x0001e8000c101b08 */
[----:B------:R0:W-:Y:S02]  /*2490*/  STG.E desc[UR8][R4.64], R49 ;  /* 0x0000003104007986 */ /* 0x0001e4000c101908 */
.L_x_531:
[----:B------:R-:W-:Y:S05]  /*24a0*/  BSYNC.RECONVERGENT B0 ;  /* 0x0000000000007941 */ /* 0x000fea0003800200 */
.L_x_530:
        /* <DEDUP_REMOVED lines=10> */
.L_x_533:
[----:B------:R-:W-:Y:S05]  /*2550*/  BSYNC.RECONVERGENT B0 ;  /* 0x0000000000007941 */ /* 0x000fea0003800200 */
.L_x_532:
        /* <DEDUP_REMOVED lines=10> */
.L_x_535:
[----:B------:R-:W-:Y:S05]  /*2600*/  BSYNC.RECONVERGENT B0 ;  /* 0x0000000000007941 */ /* 0x000fea0003800200 */
.L_x_534:
[----:B------:R-:W-:Y:S05]  /*2610*/  @!P1 EXIT ;  /* 0x000000000000994d */ /* 0x000fea0003800000 */
[----:B------:R-:W0:Y:S01]  /*2620*/  LDCU.64 UR4, c[0x0][0x398] ;  /* 0x00007300ff0477ac */ /* 0x000e220008000a00 */
[----:B------:R-:W5:Y:S01]  /*2630*/  LDCU.64 UR6, c[0x0][0x3a0] ;  /* 0x00007400ff0677ac */ /* 0x000f620008000a00 */
[C---:B01234-:R-:W-:Y:S02]  /*2640*/  LEA R2, P0, R42.reuse, UR4, 0x3 ;  /* 0x000000042a027c11 */ /* 0x05ffe4000f8018ff */
[C---:B-----5:R-:W-:Y:S02]  /*2650*/  LEA R4, P1, R42.reuse, UR6, 0x2 ;  /* 0x000000062a047c11 */ /* 0x060fe4000f8210ff */
[C-C-:B------:R-:W-:Y:S02]  /*2660*/  LEA.HI.X R3, R42.reuse, UR5, R43.reuse, 0x3, P0 ;  /* 0x000000052a037c11 */ /* 0x140fe400080f1c2b */
[----:B------:R-:W-:-:S03]  /*2670*/  LEA.HI.X R5, R42, UR7, R43, 0x2, P1 ;  /* 0x000000072a057c11 */ /* 0x000fc600088f142b */
[----:B------:R-:W-:Y:S04]  /*2680*/  STG.E.64 desc[UR8][R2.64], R22 ;  /* 0x0000001602007986 */ /* 0x000fe8000c101b08 */
[----:B------:R-:W-:Y:S01]  /*2690*/  STG.E desc[UR8][R4.64], R28 ;  /* 0x0000001c04007986 */ /* 0x000fe2000c101908 */
[----:B------:R-:W-:Y:S05]  /*26a0*/  EXIT ;  /* 0x000000000000794d */ /* 0x000fea0003800000 */
.L_x_514:
[----:B------:R-:W0:Y:S01]  /*26b0*/  S2R R54, SR_TID.X ;  /* 0x0000000000367919 */ /* 0x000e220000002100 */
[----:B------:R-:W1:Y:S01]  /*26c0*/  LDCU.64 UR4, c[0x0][0x380] ;  /* 0x00007000ff0477ac */ /* 0x000e620008000a00 */
[C---:B0-----:R-:W-:Y:S02]  /*26d0*/  LOP3.LUT R4, R54.reuse, 0x1f, RZ, 0xc0, !PT ;  /* 0x0000001f36047812 */ /* 0x041fe400078ec0ff */
[----:B------:R-:W-:-:S05]  /*26e0*/  LOP3.LUT R5, R54, 0x3e0, RZ, 0xc0, !PT ;  /* 0x000003e036057812 */ /* 0x000fca00078ec0ff */
[----:B------:R-:W-:-:S05]  /*26f0*/  IMAD R5, R5, 0x9, R4 ;  /* 0x0000000905057824 */ /* 0x000fca00078e0204 */
[----:B------:R-:W-:-:S05]  /*2700*/  IADD3 R5, P0, PT, R2, R5, RZ ;  /* 0x0000000502057210 */ /* 0x000fca0007f1e0ff */
[----:B------:R-:W-:Y:S01]  /*2710*/  IMAD.X R2, RZ, RZ, R3, P0 ;  /* 0x000000ffff027224 */ /* 0x000fe200000e0603 */
[----:B-1----:R-:W-:-:S04]  /*2720*/  LEA R4, P0, R5, UR4, 0x3 ;  /* 0x0000000405047c11 */ /* 0x002fc8000f8018ff */
[----:B------:R-:W-:-:S05]  /*2730*/  LEA.HI.X R5, R5, UR5, R2, 0x3, P0 ;  /* 0x0000000505057c11 */ /* 0x000fca00080f1c02 */
[----:B------:R-:W2:Y:S04]  /*2740*/  LDG.E.64.CONSTANT R6, desc[UR8][R4.64] ;  /* 0x0000000804067981 */ /* 0x000ea8000c1e9b00 */
[----:B------:R-:W3:Y:S04]  /*2750*/  LDG.E.64.CONSTANT R8, desc[UR8][R4.64+0x100] ;  /* 0x0001000804087981 */ /* 0x000ee8000c1e9b00 */
[----:B------:R-:W4:Y:S04]  /*2760*/  LDG.E.64.CONSTANT R10, desc[UR8][R4.64+0x200] ;  /* 0x00020008040a7981 */ /* 0x000f28000c1e9b00 */
[----:B------:R-:W5:Y:S04]  /*2770*/  LDG.E.64.CONSTANT R12, desc[UR8][R4.64+0x300] ;  /* 0x00030008040c7981 */ /* 0x000f68000c1e9b00 */
[----:B------:R-:W5:Y:S04]  /*2780*/  LDG.E.64.CONSTANT R14, desc[UR8][R4.64+0x400] ;  /* 0x00040008040e7981 */ /* 0x000f68000c1e9b00 */
[----:B------:R-:W5:Y:S04]  /*2790*/  LDG.E.64.CONSTANT R16, desc[UR8][R4.64+0x500] ;  /* 0x0005000804107981 */ /* 0x000f68000c1e9b00 */
[----:B------:R-:W5:Y:S04]  /*27a0*/  LDG.E.64.CONSTANT R28, desc[UR8][R4.64+0x600] ;  /* 0x00060008041c7981 */ /* 0x000f68000c1e9b00 */
[----:B------:R-:W5:Y:S04]  /*27b0*/  LDG.E.64.CONSTANT R30, desc[UR8][R4.64+0x700] ;  /* 0x00070008041e7981 */ /* 0x000f68000c1e9b00 */
[----:B------:R-:W5:Y:S01]  /*27c0*/  LDG.E.64.CONSTANT R32, desc[UR8][R4.64+0x800] ;  /* 0x0008000804207981 */ /* 0x000f62000c1e9b00 */
[----:B------:R-:W-:-:S02]  /*27d0*/  ISETP.NE.AND P5, PT, R54, RZ, PT ;  /* 0x000000ff3600720c */ /* 0x000fc40003fa5270 */
[----:B------:R-:W-:-:S11]  /*27e0*/  CS2R R26, SRZ ;  /* 0x00000000001a7805 */ /* 0x000fd6000001ff00 */
[----:B------:R-:W0:Y:S02]  /*27f0*/  @!P5 LDC.64 R2, c[0x0][0x380] ;  /* 0x0000e000ff02db82 */ /* 0x000e240000000a00 */
[----:B0-----:R-:W-:-:S05]  /*2800*/  @!P5 IMAD.WIDE.U32 R2, R0, 0x4800, R2 ;  /* 0x000048000002d825 */ /* 0x001fca00078e0002 */
[----:B------:R0:W5:Y:S01]  /*2810*/  @!P5 LDG.E.64.CONSTANT R26, desc[UR8][R2.64+-0x8] ;  /* 0xfffff808021ad981 */ /* 0x000162000c1e9b00 */
[----:B------:R-:W1:Y:S01]  /*2820*/  S2UR UR5, SR_CgaCtaId ;  /* 0x00000000000579c3 */ /* 0x000e620000008800 */
[----:B------:R-:W-:Y:S01]  /*2830*/  SHF.R.U32.HI R34, RZ, 0x5, R54 ;  /* 0x00000005ff227819 */ /* 0x000fe20000011636 */
[----:B------:R-:W-:Y:S01]  /*2840*/  UMOV UR4, 0x400 ;  /* 0x0000040000047882 */ /* 0x000fe20000000000 */
[----:B------:R-:W1:Y:S01]  /*2850*/  S2R R57, SR_LANEID ;  /* 0x0000000000397919 */ /* 0x000e620000000000 */
[----:B------:R-:W-:-:S04]  /*2860*/  ISETP.NE.AND P0, PT, R54, RZ, PT ;  /* 0x000000ff3600720c */ /* 0x000fc80003f05270 */
[----:B0-----:R-:W0:Y:S01]  /*2870*/  LDC R3, c[0x0][0x390] ;  /* 0x0000e400ff037b82 */ /* 0x001e220000000800 */
[----:B-1----:R-:W-:Y:S01]  /*2880*/  ULEA UR4, UR5, UR4, 0x18 ;  /* 0x0000000405047291 */ /* 0x002fe2000f8ec0ff */
[----:B------:R-:W-:-:S04]  /*2890*/  IMAD R4, R34, 0x120, R57 ;  /* 0x0000012022047824 */ /* 0x000fc800078e0239 */
[----:B------:R-:W-:Y:S01]  /*28a0*/  IMAD R19, R57, 0x8, R4 ;  /* 0x0000000839137824 */ /* 0x000fe200078e0204 */
[----:B------:R-:W-:-:S05]  /*28b0*/  LEA R5, R4, UR4, 0x3 ;  /* 0x0000000404057c11 */ /* 0x000fca000f8e18ff */
[--C-:B------:R-:W-:Y:S02]  /*28c0*/  IMAD R2, R57, 0x40, R5.reuse ;  /* 0x0000004039027824 */ /* 0x100fe400078e0205 */
[----:B------:R-:W-:Y:S01]  /*28d0*/  IMAD R4, R4, -0x4, R5 ;  /* 0xfffffffc04047824 */ /* 0x000fe200078e0205 */
[----:B--2---:R1:W-:Y:S04]  /*28e0*/  STS.64 [R5], R6 ;  /* 0x0000000605007388 */ /* 0x0043e80000000a00 */
[----:B---3--:R-:W-:Y:S04]  /*28f0*/  STS.64 [R5+0x100], R8 ;  /* 0x0001000805007388 */ /* 0x008fe80000000a00 */
[----:B----4-:R-:W-:Y:S04]  /*2900*/  STS.64 [R5+0x200], R10 ;  /* 0x0002000a05007388 */ /* 0x010fe80000000a00 */
[----:B-----5:R-:W-:Y:S01]  /*2910*/  STS.64 [R5+0x300], R12 ;  /* 0x0003000c05007388 */ /* 0x020fe20000000a00 */
[----:B-1----:R-:W-:-:S03]  /*2920*/  IMAD R6, R19, -0x4, R2 ;  /* 0xfffffffc13067824 */ /* 0x002fc600078e0202 */
[----:B------:R-:W-:Y:S04]  /*2930*/  STS.64 [R5+0x400], R14 ;  /* 0x0004000e05007388 */ /* 0x000fe80000000a00 */
[----:B------:R-:W-:Y:S04]  /*2940*/  STS.64 [R5+0x500], R16 ;  /* 0x0005001005007388 */ /* 0x000fe80000000a00 */
[----:B------:R-:W-:Y:S04]  /*2950*/  STS.64 [R5+0x600], R28 ;  /* 0x0006001c05007388 */ /* 0x000fe80000000a00 */
[----:B------:R-:W-:Y:S04]  /*2960*/  STS.64 [R5+0x700], R30 ;  /* 0x0007001e05007388 */ /* 0x000fe80000000a00 */
[----:B------:R1:W-:Y:S01]  /*2970*/  STS.64 [R5+0x800], R32 ;  /* 0x0008002005007388 */ /* 0x0003e20000000a00 */
[----:B------:R-:W-:-:S03]  /*2980*/  NOP ;  /* 0x0000000000007918 */ /* 0x000fc60000000000 */
[----:B------:R-:W-:Y:S04]  /*2990*/  LDS.64 R24, [R2+0x40] ;  /* 0x0000400002187984 */ /* 0x000fe80000000a00 */
[----:B------:R-:W-:Y:S01]  /*29a0*/  LDS.64 R22, [R2] ;  /* 0x0000000002167984 */ /* 0x000fe20000000a00 */
[----:B-1----:R-:W-:-:S03]  /*29b0*/  LEA R5, R54, UR4, 0x3 ;  /* 0x0000000436057c11 */ /* 0x002fc6000f8e18ff */
[----:B------:R-:W1:Y:S04]  /*29c0*/  LDS.64 R20, [R2+0x8] ;  /* 0x0000080002147984 */ /* 0x000e680000000a00 */
[----:B------:R-:W2:Y:S04]  /*29d0*/  LDS.64 R18, [R2+0x10] ;  /* 0x0000100002127984 */ /* 0x000ea80000000a00 */
[----:B------:R-:W3:Y:S04]  /*29e0*/  LDS.64 R16, [R2+0x18] ;  /* 0x0000180002107984 */ /* 0x000ee80000000a00 */
[----:B------:R-:W-:Y:S04]  /*29f0*/  LDS.64 R14, [R2+0x20] ;  /* 0x00002000020e7984 */ /* 0x000fe80000000a00 */
[----:B------:R-:W4:Y:S04]  /*2a00*/  LDS.64 R12, [R2+0x28] ;  /* 0x00002800020c7984 */ /* 0x000f280000000a00 */
[----:B------:R-:W-:Y:S04]  /*2a10*/  LDS.64 R10, [R2+0x30] ;  /* 0x00003000020a7984 */ /* 0x000fe80000000a00 */
[----:B------:R-:W-:Y:S01]  /*2a20*/  LDS.64 R8, [R2+0x38] ;  /* 0x0000380002087984 */ /* 0x000fe20000000a00 */
[----:B------:R-:W-:Y:S01]  /*2a30*/  BAR.SYNC.DEFER_BLOCKING 0x0 ;  /* 0x0000000000007b1d */ /* 0x000fe20000010000 */
[----:B-1----:R-:W-:-:S04]  /*2a40*/  ISETP.NE.U32.AND P1, PT, R22, R20, PT ;  /* 0x000000141600720c */ /* 0x002fc80003f25070 */
[----:B------:R-:W-:Y:S02]  /*2a50*/  ISETP.NE.AND.EX P1, PT, R23, R21, PT, P1 ;  /* 0x000000151700720c */ /* 0x000fe40003f25310 */
[----:B--2---:R-:W-:Y:S02]  /*2a60*/  ISETP.NE.U32.AND P2, PT, R20, R18, PT ;  /* 0x000000121400720c */ /* 0x004fe40003f45070 */
[----:B---3--:R-:W-:Y:S02]  /*2a70*/  ISETP.NE.U32.AND P4, PT, R18, R16, PT ;  /* 0x000000101200720c */ /* 0x008fe40003f85070 */
[----:B------:R-:W-:Y:S01]  /*2a80*/  ISETP.NE.AND.EX P2, PT, R21, R19, PT, P2 ;  /* 0x000000131500720c */ /* 0x000fe20003f45320 */
[----:B0-----:R-:W-:Y:S01]  /*2a90*/  STS [R4], R3 ;  /* 0x0000000304007388 */ /* 0x001fe20000000800 */
[----:B------:R-:W-:-:S03]  /*2aa0*/  ISETP.NE.AND.EX P4, PT, R19, R17, PT, P4 ;  /* 0x000000111300720c */ /* 0x000fc60003f85340 */
[----:B------:R-:W-:Y:S01]  /*2ab0*/  STS [R4+0x80], R3 ;  /* 0x0000800304007388 */ /* 0x000fe20000000800 */
[----:B----4-:R-:W-:Y:S02]  /*2ac0*/  ISETP.NE.U32.AND P6, PT, R14, R12, PT ;  /* 0x0000000c0e00720c */ /* 0x010fe40003fc5070 */
[----:B------:R-:W-:Y:S01]  /*2ad0*/  SEL R43, RZ, 0x1, !P4 ;  /* 0x00000001ff2b7807 */ /* 0x000fe20006000000 */
[----:B------:R-:W-:Y:S04]  /*2ae0*/  STS [R4+0x100], R3 ;  /* 0x0001000304007388 */ /* 0x000fe80000000800 */
[----:B------:R-:W-:Y:S04]  /*2af0*/  STS [R4+0x180], R3 ;  /* 0x0001800304007388 */ /* 0x000fe80000000800 */
[----:B------:R-:W-:Y:S04]  /*2b00*/  STS [R4+0x200], R3 ;  /* 0x0002000304007388 */ /* 0x000fe80000000800 */
[----:B------:R-:W-:Y:S04]  /*2b10*/  STS [R4+0x280], R3 ;  /* 0x0002800304007388 */ /* 0x000fe80000000800 */
[----:B------:R-:W-:Y:S04]  /*2b20*/  STS [R4+0x300], R3 ;  /* 0x0003000304007388 */ /* 0x000fe80000000800 */
[----:B------:R-:W-:Y:S04]  /*2b30*/  STS [R4+0x380], R3 ;  /* 0x0003800304007388 */ /* 0x000fe80000000800 */
[----:B------:R-:W-:Y:S01]  /*2b40*/  STS [R4+0x400], R3 ;  /* 0x0004000304007388 */ /* 0x000fe20000000800 */
[----:B------:R-:W-:-:S03]  /*2b50*/  NOP ;  /* 0x0000000000007918 */ /* 0x000fc60000000000 */
[----:B------:R-:W0:Y:S04]  /*2b60*/  LDS R53, [R6] ;  /* 0x0000000006357984 */ /* 0x000e280000000800 */
[----:B------:R-:W1:Y:S04]  /*2b70*/  LDS R52, [R6+0x4] ;  /* 0x0000040006347984 */ /* 0x000e680000000800 */
[----:B------:R-:W2:Y:S04]  /*2b80*/  LDS R51, [R6+0x8] ;  /* 0x0000080006337984 */ /* 0x000ea80000000800 */
[----:B------:R-:W3:Y:S04]  /*2b90*/  LDS R50, [R6+0xc] ;  /* 0x00000c0006327984 */ /* 0x000ee80000000800 */
[----:B------:R-:W4:Y:S04]  /*2ba0*/  LDS R49, [R6+0x10] ;  /* 0x0000100006317984 */ /* 0x000f280000000800 */
[----:B------:R-:W5:Y:S04]  /*2bb0*/  LDS R48, [R6+0x14] ;  /* 0x0000140006307984 */ /* 0x000f680000000800 */
[----:B------:R-:W-:Y:S04]  /*2bc0*/  LDS R47, [R6+0x18] ;  /* 0x00001800062f7984 */ /* 0x000fe80000000800 */
[----:B------:R-:W-:Y:S04]  /*2bd0*/  LDS R45, [R6+0x1c] ;  /* 0x00001c00062d7984 */ /* 0x000fe80000000800 */
[----:B------:R-:W-:Y:S01]  /*2be0*/  LDS R2, [R6+0x20] ;  /* 0x0000200006027984 */ /* 0x000fe20000000800 */
[----:B------:R-:W-:Y:S01]  /*2bf0*/  BAR.SYNC.DEFER_BLOCKING 0x0 ;  /* 0x0000000000007b1d */ /* 0x000fe20000010000 */
[----:B0-----:R-:W-:-:S05]  /*2c00*/  SEL R3, R53, RZ, !P1 ;  /* 0x000000ff35037207 */ /* 0x001fca0004800000 */
[----:B-1----:R-:W-:-:S05]  /*2c10*/  IMAD.IADD R3, R52, 0x1, R3 ;  /* 0x0000000134037824 */ /* 0x002fca00078e0203 */
[----:B------:R-:W-:-:S05]  /*2c20*/  SEL R4, R3, RZ, !P2 ;  /* 0x000000ff03047207 */ /* 0x000fca0005000000 */
[----:B--2---:R-:W-:Y:S01]  /*2c30*/  IMAD.IADD R4, R51, 0x1, R4 ;  /* 0x0000000133047824 */ /* 0x004fe200078e0204 */
[----:B------:R-:W-:Y:S04]  /*2c40*/  STS.64 [R5+0x8d8], R24 ;  /* 0x0008d81805007388 */ /* 0x000fe80000000a00 */
[----:B------:R-:W-:Y:S01]  /*2c50*/  SEL R3, R4, RZ, !P4 ;  /* 0x000000ff04037207 */ /* 0x000fe20006000000 */
[----:B------:R-:W-:Y:S01]  /*2c60*/  BAR.SYNC.DEFER_BLOCKING 0x0 ;  /* 0x0000000000007b1d */ /* 0x000fe20000010000 */
[----:B------:R-:W-:-:S03]  /*2c70*/  ISETP.NE.U32.AND P4, PT, R8, R24, PT ;  /* 0x000000180800720c */ /* 0x000fc60003f85070 */
[----:B---3--:R-:W-:Y:S01]  /*2c80*/  IMAD.IADD R3, R50, 0x1, R3 ;  /* 0x0000000132037824 */ /* 0x008fe200078e0203 */
[----:B------:R-:W-:Y:S01]  /*2c90*/  ISETP.NE.AND.EX P4, PT, R9, R25, PT, P4 ;  /* 0x000000190900720c */ /* 0x000fe20003f85340 */
[----:B------:R0:W1:Y:S01]  /*2ca0*/  @P0 LDS.64 R26, [R5+0x8d0] ;  /* 0x0008d000051a0984 */ /* 0x0000620000000a00 */
[----:B------:R-:W-:-:S04]  /*2cb0*/  ISETP.NE.U32.AND P0, PT, R16, R14, PT ;  /* 0x0000000e1000720c */ /* 0x000fc80003f05070 */
[----:B------:R-:W-:Y:S02]  /*2cc0*/  ISETP.NE.AND.EX P0, PT, R17, R15, PT, P0 ;  /* 0x0000000f1100720c */ /* 0x000fe40003f05300 */
[----:B0-----:R-:W-:Y:S02]  /*2cd0*/  SEL R5, RZ, 0x1, !P1 ;  /* 0x00000001ff057807 */ /* 0x001fe40004800000 */
[----:B------:R-:W-:Y:S02]  /*2ce0*/  SEL R4, R3, RZ, !P0 ;  /* 0x000000ff03047207 */ /* 0x000fe40004000000 */
[----:B------:R-:W-:Y:S02]  /*2cf0*/  ISETP.NE.AND.EX P1, PT, R15, R13, PT, P6 ;  /* 0x0000000d0f00720c */ /* 0x000fe40003f25360 */
[----:B------:R-:W-:Y:S01]  /*2d00*/  ISETP.NE.U32.AND P6, PT, R12, R10, PT ;  /* 0x0000000a0c00720c */ /* 0x000fe20003fc5070 */
[----:B----4-:R-:W-:Y:S01]  /*2d10*/  IMAD.IADD R4, R49, 0x1, R4 ;  /* 0x0000000131047824 */ /* 0x010fe200078e0204 */
[----:B------:R-:W-:-:S04]  /*2d20*/  SEL R28, RZ, 0x1, !P1 ;  /* 0x00000001ff1c7807 */ /* 0x000fc80004800000 */
[----:B------:R-:W-:-:S05]  /*2d30*/  SEL R3, R4, RZ, !P1 ;  /* 0x000000ff04037207 */ /* 0x000fca0004800000 */
[----:B-----5:R-:W-:Y:S01]  /*2d40*/  IMAD.IADD R3, R48, 0x1, R3 ;  /* 0x0000000130037824 */ /* 0x020fe200078e0203 */
[----:B-1----:R-:W-:-:S04]  /*2d50*/  ISETP.NE.U32.AND P3, PT, R26, R22, PT ;  /* 0x000000161a00720c */ /* 0x002fc80003f65070 */
[----:B------:R-:W-:-:S04]  /*2d60*/  ISETP.NE.AND.EX P3, PT, R27, R23, PT, P3 ;  /* 0x000000171b00720c */ /* 0x000fc80003f65330 */
[----:B------:R-:W-:-:S04]  /*2d70*/  SEL R6, RZ, 0x1, !P3 ;  /* 0x00000001ff067807 */ /* 0x000fc80005800000 */
[----:B------:R-:W-:Y:S02]  /*2d80*/  IADD3 R6, P3, PT, R5, R6, RZ ;  /* 0x0000000605067210 */ /* 0x000fe40007f7e0ff */
[----:B------:R-:W-:Y:S02]  /*2d90*/  SEL R5, RZ, 0x1, !P2 ;  /* 0x00000001ff057807 */ /* 0x000fe40005000000 */
[----:B------:R-:W-:Y:S01]  /*2da0*/  ISETP.NE.AND.EX P2, PT, R13, R11, PT, P6 ;  /* 0x0000000b0d00720c */ /* 0x000fe20003f45360 */
[----:B------:R-:W-:Y:S01]  /*2db0*/  IMAD.X R46, RZ, RZ, RZ, P3 ;  /* 0x000000ffff2e7224 */ /* 0x000fe200018e06ff */
[----:B------:R-:W-:Y:S02]  /*2dc0*/  ISETP.NE.U32.AND P3, PT, R10, R8, PT ;  /* 0x000000080a00720c */ /* 0x000fe40003f65070 */
[----:B------:R-:W-:Y:S02]  /*2dd0*/  SEL R4, R3, RZ, !P2 ;  /* 0x000000ff03047207 */ /* 0x000fe40005000000 */
[----:B------:R-:W-:-:S02]  /*2de0*/  IADD3 R6, P6, PT, R6, R5, RZ ;  /* 0x0000000506067210 */ /* 0x000fc40007fde0ff */
[----:B------:R-:W-:Y:S01]  /*2df0*/  ISETP.NE.AND.EX P3, PT, R11, R9, PT, P3 ;  /* 0x000000090b00720c */ /* 0x000fe20003f65330 */
[----:B------:R-:W-:Y:S02]  /*2e00*/  IMAD.IADD R4, R47, 0x1, R4 ;  /* 0x000000012f047824 */ /* 0x000fe400078e0204 */
[----:B------:R-:W-:Y:S01]  /*2e10*/  IMAD.X R46, RZ, RZ, R46, P6 ;  /* 0x000000ffff2e7224 */ /* 0x000fe200030e062e */
[----:B------:R-:W-:Y:S02]  /*2e20*/  IADD3 R43, P6, PT, R6, R43, RZ ;  /* 0x0000002b062b7210 */ /* 0x000fe40007fde0ff */
[----:B------:R-:W-:Y:S02]  /*2e30*/  SEL R4, R4, RZ, !P3 ;  /* 0x000000ff04047207 */ /* 0x000fe40005800000 */
[----:B------:R-:W-:Y:S01]  /*2e40*/  SEL R6, RZ, 0x1, !P0 ;  /* 0x00000001ff067807 */ /* 0x000fe20004000000 */
[----:B------:R-:W-:Y:S01]  /*2e50*/  IMAD.X R44, RZ, RZ, R46, P6 ;  /* 0x000000ffff2c7224 */ /* 0x000fe200030e062e */
[----:B------:R-:W-:Y:S01]  /*2e60*/  ISETP.NE.AND P6, PT, R34, 0x4, PT ;  /* 0x000000042200780c */ /* 0x000fe20003fc5270 */
[----:B------:R-:W-:Y:S01]  /*2e70*/  IMAD.IADD R4, R45, 0x1, R4 ;  /* 0x000000012d047824 */ /* 0x000fe200078e0204 */
[----:B------:R-:W-:-:S02]  /*2e80*/  IADD3 R41, P0, PT, R43, R6, RZ ;  /* 0x000000062b297210 */ /* 0x000fc40007f1e0ff */
[----:B------:R-:W-:Y:S02]  /*2e90*/  SEL R6, RZ, 0x1, !P2 ;  /* 0x00000001ff067807 */ /* 0x000fe40005000000 */
[----:B------:R-:W-:Y:S01]  /*2ea0*/  SEL R3, R4, RZ, !P4 ;  /* 0x000000ff04037207 */ /* 0x000fe20006000000 */
[----:B------:R-:W-:Y:S01]  /*2eb0*/  IMAD.X R42, RZ, RZ, R44, P0 ;  /* 0x000000ffff2a7224 */ /* 0x000fe200000e062c */
[----:B------:R-:W-:Y:S02]  /*2ec0*/  IADD3 R39, P1, PT, R41, R28, RZ ;  /* 0x0000001c29277210 */ /* 0x000fe40007f3e0ff */
[----:B------:R-:W-:Y:S01]  /*2ed0*/  SEL R4, RZ, 0x1, !P3 ;  /* 0x00000001ff047807 */ /* 0x000fe20005800000 */
[----:B------:R-:W-:Y:S01]  /*2ee0*/  IMAD.IADD R2, R2, 0x1, R3 ;  /* 0x0000000102027824 */ /* 0x000fe200078e0203 */
[----:B------:R-:W-:Y:S01]  /*2ef0*/  IADD3 R37, P0, PT, R39, R6, RZ ;  /* 0x0000000627257210 */ /* 0x000fe20007f1e0ff */
[----:B------:R-:W-:Y:S01]  /*2f00*/  IMAD.X R40, RZ, RZ, R42, P1 ;  /* 0x000000ffff287224 */ /* 0x000fe200008e062a */
[----:B------:R-:W-:-:S02]  /*2f10*/  SEL R28, RZ, 0x1, !P4 ;  /* 0x00000001ff1c7807 */ /* 0x000fc40006000000 */
[----:B------:R-:W-:Y:S01]  /*2f20*/  IADD3 R35, P1, PT, R37, R4, RZ ;  /* 0x0000000425237210 */ /* 0x000fe20007f3e0ff */
[----:B------:R-:W-:Y:S01]  /*2f30*/  IMAD.X R38, RZ, RZ, R40, P0 ;  /* 0x000000ffff267224 */ /* 0x000fe200000e0628 */
[----:B------:R-:W0:Y:S01]  /*2f40*/  SHFL.UP PT, R5, R2, 0x1, RZ ;  /* 0x0420000002057989 */ /* 0x000e2200000e00ff */
[----:B------:R-:W-:Y:S02]  /*2f50*/  ISETP.NE.AND P2, PT, R57, 0x1f, PT ;  /* 0x0000001f3900780c */ /* 0x000fe40003f45270 */
[----:B------:R-:W-:Y:S01]  /*2f60*/  IADD3 R28, P0, PT, R35, R28, RZ ;  /* 0x0000001c231c7210 */ /* 0x000fe20007f1e0ff */
[----:B------:R-:W-:Y:S01]  /*2f70*/  IMAD.X R36, RZ, RZ, R38, P1 ;  /* 0x000000ffff247224 */ /* 0x000fe200008e0626 */
[----:B------:R-:W-:Y:S02]  /*2f80*/  ISETP.GE.AND P1, PT, R57, 0x1, PT ;  /* 0x000000013900780c */ /* 0x000fe40003f26270 */
[----:B------:R-:W-:Y:S01]  /*2f90*/  ISETP.NE.AND P4, PT, R34, 0x5, PT ;  /* 0x000000052200780c */ /* 0x000fe20003f85270 */
[----:B------:R-:W-:Y:S01]  /*2fa0*/  IMAD.X R29, RZ, RZ, R36, P0 ;  /* 0x000000ffff1d7224 */ /* 0x000fe200000e0624 */
[----:B------:R-:W1:Y:S01]  /*2fb0*/  SHFL.UP PT, R3, R28, 0x1, RZ ;  /* 0x042000001c037989 */ /* 0x000e6200000e00ff */
[----:B------:R-:W-:-:S02]  /*2fc0*/  ISETP.NE.U32.AND P0, PT, R28, RZ, PT ;  /* 0x000000ff1c00720c */ /* 0x000fc40003f05070 */
[C---:B------:R-:W-:Y:S01]  /*2fd0*/  ISETP.NE.AND P3, PT, R34.reuse, 0x6, PT ;  /* 0x000000062200780c */ /* 0x040fe20003f65270 */
[----:B------:R-:W2:Y:S01]  /*2fe0*/  SHFL.UP PT, R4, R29, 0x1, RZ ;  /* 0x042000001d047989 */ /* 0x000ea200000e00ff */
[----:B------:R-:W-:Y:S02]  /*2ff0*/  ISETP.NE.AND.EX P0, PT, R29, RZ, PT, P0 ;  /* 0x000000ff1d00720c */ /* 0x000fe40003f05300 */
[----:B------:R-:W-:Y:S02]  /*3000*/  @!P2 LEA R58, R34, UR4, 0x4 ;  /* 0x00000004223aac11 */ /* 0x000fe4000f8e20ff */
[----:B0-----:R-:W-:-:S04]  /*3010*/  SEL R5, R5, RZ, !P0 ;  /* 0x000000ff05057207 */ /* 0x001fc80004000000 */
[----:B------:R-:W-:-:S05]  /*3020*/  SEL R5, R5, RZ, P1 ;  /* 0x000000ff05057207 */ /* 0x000fca0000800000 */
[----:B------:R-:W-:Y:S01]  /*3030*/  IMAD.IADD R5, R2, 0x1, R5 ;  /* 0x0000000102057824 */ /* 0x000fe200078e0205 */
[----:B-1----:R-:W-:Y:S02]  /*3040*/  SEL R3, R3, RZ, P1 ;  /* 0x000000ff03037207 */ /* 0x002fe40000800000 */
[----:B--2---:R-:W-:Y:S02]  /*3050*/  SEL R6, R4, RZ, P1 ;  /* 0x000000ff04067207 */ /* 0x004fe40000800000 */
[----:B------:R-:W0:Y:S01]  /*3060*/  SHFL.UP PT, R4, R5, 0x2, RZ ;  /* 0x0440000005047989 */ /* 0x000e2200000e00ff */
[----:B------:R-:W-:Y:S02]  /*3070*/  IADD3 R7, P0, PT, R3, R28, RZ ;  /* 0x0000001c03077210 */ /* 0x000fe40007f1e0ff */
[----:B------:R-:W-:-:S03]  /*3080*/  ISETP.GE.AND P1, PT, R57, 0x2, PT ;  /* 0x000000023900780c */ /* 0x000fc60003f26270 */
[----:B------:R-:W-:Y:S01]  /*3090*/  IMAD.X R6, R6, 0x1, R29, P0 ;  /* 0x0000000106067824 */ /* 0x000fe200000e061d */
[----:B------:R-:W1:Y:S01]  /*30a0*/  SHFL.UP PT, R2, R7, 0x2, RZ ;  /* 0x0440000007027989 */ /* 0x000e6200000e00ff */
[----:B------:R-:W-:-:S03]  /*30b0*/  ISETP.NE.U32.AND P0, PT, R7, RZ, PT ;  /* 0x000000ff0700720c */ /* 0x000fc60003f05070 */
[----:B------:R-:W2:Y:S01]  /*30c0*/  SHFL.UP PT, R3, R6, 0x2, RZ ;  /* 0x0440000006037989 */ /* 0x000ea200000e00ff */
[----:B------:R-:W-:-:S04]  /*30d0*/  ISETP.NE.AND.EX P0, PT, R6, RZ, PT, P0 ;  /* 0x000000ff0600720c */ /* 0x000fc80003f05300 */
[----:B0-----:R-:W-:-:S04]  /*30e0*/  SEL R4, R4, RZ, !P0 ;  /* 0x000000ff04047207 */ /* 0x001fc80004000000 */
[----:B------:R-:W-:Y:S02]  /*30f0*/  SEL R4, R4, RZ, P1 ;  /* 0x000000ff04047207 */ /* 0x000fe40000800000 */
[----:B-1----:R-:W-:-:S03]  /*3100*/  SEL R2, R2, RZ, P1 ;  /* 0x000000ff02027207 */ /* 0x002fc60000800000 */
[----:B------:R-:W-:Y:S01]  /*3110*/  IMAD.IADD R4, R5, 0x1, R4 ;  /* 0x0000000105047824 */ /* 0x000fe200078e0204 */
[----:B------:R-:W-:Y:S02]  /*3120*/  IADD3 R29, P0, PT, R2, R7, RZ ;  /* 0x00000007021d7210 */ /* 0x000fe40007f1e0ff */
[----:B--2---:R-:W-:Y:S02]  /*3130*/  SEL R3, R3, RZ, P1 ;  /* 0x000000ff03037207 */ /* 0x004fe40000800000 */
[----:B------:R-:W0:Y:S01]  /*3140*/  SHFL.UP PT, R5, R4, 0x4, RZ ;  /* 0x0480000004057989 */ /* 0x000e2200000e00ff */
[----:B------:R-:W-:Y:S02]  /*3150*/  ISETP.GE.AND P1, PT, R57, 0x4, PT ;  /* 0x000000043900780c */ /* 0x000fe40003f26270 */
        /* <DEDUP_REMOVED lines=18> */
[----:B0-----:R-:W-:Y:S02]  /*3280*/  SEL R4, R4, RZ, !P0 ;  /* 0x000000ff04047207 */ /* 0x001fe40004000000 */
[----:B-1----:R-:W-:Y:S02]  /*3290*/  SEL R2, R2, RZ, P1 ;  /* 0x000000ff02027207 */ /* 0x002fe40000800000 */
[----:B------:R-:W-:Y:S02]  /*32a0*/  SEL R4, R4, RZ, P1 ;  /* 0x000000ff04047207 */ /* 0x000fe40000800000 */
[----:B------:R-:W-:Y:S02]  /*32b0*/  IADD3 R6, P0, PT, R2, R7, RZ ;  /* 0x0000000702067210 */ /* 0x000fe40007f1e0ff */
[----:B--2---:R-:W-:Y:S01]  /*32c0*/  SEL R3, R3, RZ, P1 ;  /* 0x000000ff03037207 */ /* 0x004fe20000800000 */
[----:B------:R-:W-:Y:S01]  /*32d0*/  IMAD.IADD R55, R5, 0x1, R4 ;  /* 0x0000000105377824 */ /* 0x000fe200078e0204 */
[----:B------:R-:W-:Y:S01]  /*32e0*/  ISETP.GE.AND P1, PT, R57, 0x10, PT ;  /* 0x000000103900780c */ /* 0x000fe20003f26270 */
[----:B------:R-:W0:Y:S02]  /*32f0*/  SHFL.UP PT, R2, R6, 0x10, RZ ;  /* 0x0600000006027989 */ /* 0x000e2400000e00ff */
[----:B------:R-:W-:Y:S01]  /*3300*/  IMAD.X R28, R3, 0x1, R30, P0 ;  /* 0x00000001031c7824 */ /* 0x000fe200000e061e */
[----:B------:R-:W-:Y:S01]  /*3310*/  ISETP.NE.U32.AND P0, PT, R6, RZ, PT ;  /* 0x000000ff0600720c */ /* 0x000fe20003f05070 */
[----:B------:R-:W1:Y:S03]  /*3320*/  SHFL.UP PT, R4, R55, 0x10, RZ ;  /* 0x0600000037047989 */ /* 0x000e6600000e00ff */
[----:B------:R-:W-:Y:S01]  /*3330*/  ISETP.NE.AND.EX P0, PT, R28, RZ, PT, P0 ;  /* 0x000000ff1c00720c */ /* 0x000fe20003f05300 */
[----:B------:R-:W2:Y:S01]  /*3340*/  SHFL.UP PT, R3, R28, 0x10, RZ ;  /* 0x060000001c037989 */ /* 0x000ea200000e00ff */
[----:B0-----:R-:W-:-:S02]  /*3350*/  SEL R5, R2, RZ, P1 ;  /* 0x000000ff02057207 */ /* 0x001fc40000800000 */
[----:B-1----:R-:W-:Y:S02]  /*3360*/  SEL R2, R4, RZ, !P0 ;  /* 0x000000ff04027207 */ /* 0x002fe40004000000 */
[----:B------:R-:W-:Y:S02]  /*3370*/  IADD3 R4, P0, PT, R5, R6, RZ ;  /* 0x0000000605047210 */ /* 0x000fe40007f1e0ff */
[----:B--2---:R-:W-:Y:S02]  /*3380*/  SEL R3, R3, RZ, P1 ;  /* 0x000000ff03037207 */ /* 0x004fe40000800000 */
[----:B------:R-:W-:Y:S02]  /*3390*/  SEL R2, R2, RZ, P1 ;  /* 0x000000ff02027207 */ /* 0x000fe40000800000 */
[----:B------:R-:W-:Y:S01]  /*33a0*/  ISETP.NE.AND P1, PT, R34, 0x2, PT ;  /* 0x000000022200780c */ /* 0x000fe20003f25270 */
[----:B------:R-:W-:Y:S02]  /*33b0*/  IMAD.X R5, R3, 0x1, R28, P0 ;  /* 0x0000000103057824 */ /* 0x000fe400000e061c */
[----:B------:R-:W-:-:S03]  /*33c0*/  IMAD.IADD R55, R55, 0x1, R2 ;  /* 0x0000000137377824 */ /* 0x000fc600078e0202 */
[----:B------:R-:W-:Y:S04]  /*33d0*/  @!P2 STS.64 [R58], R4 ;  /* 0x000000043a00a388 */ /* 0x000fe80000000a00 */
[----:B------:R-:W-:Y:S01]  /*33e0*/  @!P2 STS [R58+0x8], R55 ;  /* 0x000008373a00a388 */ /* 0x000fe20000000800 */
[----:B------:R-:W-:Y:S06]  /*33f0*/  BAR.SYNC.DEFER_BLOCKING 0x0 ;  /* 0x0000000000007b1d */ /* 0x000fec0000010000 */
[----:B------:R-:W0:Y:S04]  /*3400*/  LDS.64 R28, [UR4+0x10] ;  /* 0x00001004ff1c7984 */ /* 0x000e280008000a00 */
[----:B------:R-:W1:Y:S04]  /*3410*/  LDS.64 R30, [UR4] ;  /* 0x00000004ff1e7984 */ /* 0x000e680008000a00 */
[----:B------:R-:W2:Y:S04]  /*3420*/  LDS R56, [UR4+0x8] ;  /* 0x00000804ff387984 */ /* 0x000ea80008000800 */
[----:B------:R-:W3:Y:S04]  /*3430*/  LDS.64 R32, [UR4+0x20] ;  /* 0x00002004ff207984 */ /* 0x000ee80008000a00 */
[----:B------:R-:W4:Y:S04]  /*3440*/  LDS R59, [UR4+0x18] ;  /* 0x00001804ff3b7984 */ /* 0x000f280008000800 */
[----:B------:R-:W5:Y:S04]  /*3450*/  LDS.64 R2, [UR4+0x30] ;  /* 0x00003004ff027984 */ /* 0x000f680008000a00 */
[----:B------:R-:W5:Y:S04]  /*3460*/  LDS R60, [UR4+0x28] ;  /* 0x00002804ff3c7984 */ /* 0x000f680008000800 */
[----:B------:R-:W5:Y:S04]  /*3470*/  LDS.64 R6, [UR4+0x40] ;  /* 0x00004004ff067984 */ /* 0x000f680008000a00 */
[----:B------:R-:W5:Y:S01]  /*3480*/  LDS R58, [UR4+0x38] ;  /* 0x00003804ff3a7984 */ /* 0x000f620008000800 */
[----:B0-----:R-:W-:-:S02]  /*3490*/  ISETP.NE.U32.AND P0, PT, R28, RZ, PT ;  /* 0x000000ff1c00720c */ /* 0x001fc40003f05070 */
[----:B-1----:R-:W-:Y:S02]  /*34a0*/  IADD3 R61, P2, PT, R30, R28, RZ ;  /* 0x0000001c1e3d7210 */ /* 0x002fe40007f5e0ff */
[----:B------:R-:W-:Y:S02]  /*34b0*/  ISETP.NE.AND.EX P0, PT, R29, RZ, PT, P0 ;  /* 0x000000ff1d00720c */ /* 0x000fe40003f05300 */
[----:B------:R-:W-:Y:S01]  /*34c0*/  SEL R62, R61, R30, !P1 ;  /* 0x0000001e3d3e7207 */ /* 0x000fe20004800000 */
[----:B------:R-:W-:Y:S01]  /*34d0*/  IMAD.X R63, R31, 0x1, R29, P2 ;  /* 0x000000011f3f7824 */ /* 0x000fe200010e061d */
[----:B--2---:R-:W-:Y:S02]  /*34e0*/  SEL R28, R56, RZ, !P0 ;  /* 0x000000ff381c7207 */ /* 0x004fe40004000000 */
[C---:B---3--:R-:W-:Y:S02]  /*34f0*/  IADD3 R61, P2, PT, R32.reuse, R61, RZ ;  /* 0x0000003d203d7210 */ /* 0x048fe40007f5e0ff */
[----:B------:R-:W-:-:S02]  /*3500*/  ISETP.NE.U32.AND P0, PT, R32, RZ, PT ;  /* 0x000000ff2000720c */ /* 0x000fc40003f05070 */
[----:B------:R-:W-:Y:S01]  /*3510*/  SEL R64, R63, R31, !P1 ;  /* 0x0000001f3f407207 */ /* 0x000fe20004800000 */
[C---:B------:R-:W-:Y:S01]  /*3520*/  IMAD.X R63, R33.reuse, 0x1, R63, P2 ;  /* 0x00000001213f7824 */ /* 0x040fe200010e063f */
[----:B------:R-:W0:Y:S01]  /*3530*/  LDS.64 R30, [UR4+0x50] ;  /* 0x00005004ff1e7984 */ /* 0x000e220008000a00 */
[----:B------:R-:W-:Y:S01]  /*3540*/  ISETP.NE.AND.EX P0, PT, R33, RZ, PT, P0 ;  /* 0x000000ff2100720c */ /* 0x000fe20003f05300 */
[----:B----4-:R-:W-:Y:S01]  /*3550*/  IMAD.IADD R59, R59, 0x1, R28 ;  /* 0x000000013b3b7824 */ /* 0x010fe200078e021c */
[----:B------:R-:W-:Y:S01]  /*3560*/  ISETP.NE.AND P2, PT, R34, 0x3, PT ;  /* 0x000000032200780c */ /* 0x000fe20003f45270 */
[----:B------:R-:W1:Y:S03]  /*3570*/  LDS R33, [UR4+0x48] ;  /* 0x00004804ff217984 */ /* 0x000e660008000800 */
[C---:B------:R-:W-:Y:S01]  /*3580*/  SEL R56, R59.reuse, R56, !P1 ;  /* 0x000000383b387207 */ /* 0x040fe20004800000 */
[----:B------:R-:W2:Y:S01]  /*3590*/  LDS.64 R28, [UR4+0x60] ;  /* 0x00006004ff1c7984 */ /* 0x000ea20008000a00 */
[----:B------:R-:W-:-:S02]  /*35a0*/  SEL R59, R59, RZ, !P0 ;  /* 0x000000ff3b3b7207 */ /* 0x000fc40004000000 */
[----:B------:R-:W-:Y:S01]  /*35b0*/  SEL R62, R61, R62, !P2 ;  /* 0x0000003e3d3e7207 */ /* 0x000fe20005000000 */
[----:B------:R-:W3:Y:S01]  /*35c0*/  LDS R32, [UR4+0x58] ;  /* 0x00005804ff207984 */ /* 0x000ee20008000800 */
[----:B-----5:R-:W-:Y:S01]  /*35d0*/  IADD3 R61, P0, PT, R2, R61, RZ ;  /* 0x0000003d023d7210 */ /* 0x020fe20007f1e0ff */
[----:B------:R-:W-:Y:S01]  /*35e0*/  IMAD.IADD R59, R60, 0x1, R59 ;  /* 0x000000013c3b7824 */ /* 0x000fe200078e023b */
[----:B------:R-:W-:Y:S02]  /*35f0*/  ISETP.NE.U32.AND P1, PT, R2, RZ, PT ;  /* 0x000000ff0200720c */ /* 0x000fe40003f25070 */
[----:B------:R-:W-:Y:S01]  /*3600*/  SEL R64, R63, R64, !P2 ;  /* 0x000000403f407207 */ /* 0x000fe20005000000 */
[C---:B------:R-:W-:Y:S01]  /*3610*/  IMAD.X R63, R3.reuse, 0x1, R63, P0 ;  /* 0x00000001033f7824 */ /* 0x040fe200000e063f */
[----:B------:R-:W-:Y:S02]  /*3620*/  ISETP.NE.AND.EX P1, PT, R3, RZ, PT, P1 ;  /* 0x000000ff0300720c */ /* 0x000fe40003f25310 */
[----:B------:R-:W4:Y:S01]  /*3630*/  LDS.64 R2, [UR4+0x70] ;  /* 0x00007004ff027984 */ /* 0x000f220008000a00 */
[----:B------:R-:W-:-:S02]  /*3640*/  SEL R60, R59, R56, !P2 ;  /* 0x000000383b3c7207 */ /* 0x000fc40005000000 */
[----:B------:R-:W-:Y:S01]  /*3650*/  SEL R59, R59, RZ, !P1 ;  /* 0x000000ff3b3b7207 */ /* 0x000fe20004800000 */
[----:B------:R-:W5:Y:S01]  /*3660*/  LDS R56, [UR4+0x68] ;  /* 0x00006804ff387984 */ /* 0x000f620008000800 */
[----:B------:R-:W-:Y:S02]  /*3670*/  ISETP.NE.U32.AND P0, PT, R6, RZ, PT ;  /* 0x000000ff0600720c */ /* 0x000fe40003f05070 */
[----:B------:R-:W-:Y:S01]  /*3680*/  ISETP.NE.AND P2, PT, R34, 0x7, PT ;  /* 0x000000072200780c */ /* 0x000fe20003f45270 */
[----:B------:R-:W-:Y:S01]  /*3690*/  IMAD.IADD R59, R58, 0x1, R59 ;  /* 0x000000013a3b7824 */ /* 0x000fe200078e023b */
[----:B------:R-:W-:Y:S01]  /*36a0*/  ISETP.NE.AND.EX P0, PT, R7, RZ, PT, P0 ;  /* 0x000000ff0700720c */ /* 0x000fe20003f05300 */
[----:B------:R-:W5:Y:S01]  /*36b0*/  LDS R58, [UR4+0x78] ;  /* 0x00007804ff3a7984 */ /* 0x000f620008000800 */
[----:B------:R-:W-:Y:S02]  /*36c0*/  SEL R34, R61, R62, !P6 ;  /* 0x0000003e3d227207 */ /* 0x000fe40007000000 */
[----:B------:R-:W-:-:S02]  /*36d0*/  IADD3 R61, P1, PT, R6, R61, RZ ;  /* 0x0000003d063d7210 */ /* 0x000fc40007f3e0ff */
[C---:B------:R-:W-:Y:S02]  /*36e0*/  SEL R6, R59.reuse, RZ, !P0 ;  /* 0x000000ff3b067207 */ /* 0x040fe40004000000 */
[----:B------:R-:W-:Y:S01]  /*36f0*/  SEL R60, R59, R60, !P6 ;  /* 0x0000003c3b3c7207 */ /* 0x000fe20007000000 */
[----:B------:R-:W-:Y:S01]  /*3700*/  IMAD.X R7, R7, 0x1, R63, P1 ;  /* 0x0000000107077824 */ /* 0x000fe200008e063f */
[C---:B0-----:R-:W-:Y:S02]  /*3710*/  ISETP.NE.U32.AND P0, PT, R30.reuse, RZ, PT ;  /* 0x000000ff1e00720c */ /* 0x041fe40003f05070 */
[----:B------:R-:W-:Y:S01]  /*3720*/  IADD3 R59, P1, PT, R30, R61, RZ ;  /* 0x0000003d1e3b7210 */ /* 0x000fe20007f3e0ff */
[----:B-1----:R-:W-:Y:S01]  /*3730*/  IMAD.IADD R33, R33, 0x1, R6 ;  /* 0x0000000121217824 */ /* 0x002fe200078e0206 */
[----:B------:R-:W-:Y:S02]  /*3740*/  ISETP.NE.AND.EX P0, PT, R31, RZ, PT, P0 ;  /* 0x000000ff1f00720c */ /* 0x000fe40003f05300 */
[----:B------:R-:W-:-:S02]  /*3750*/  SEL R62, R63, R64, !P6 ;  /* 0x000000403f3e7207 */ /* 0x000fc40007000000 */
[C---:B------:R-:W-:Y:S02]  /*3760*/  SEL R60, R33.reuse, R60, !P4 ;  /* 0x0000003c213c7207 */ /* 0x040fe40006000000 */
[----:B------:R-:W-:Y:S02]  /*3770*/  SEL R33, R33, RZ, !P0 ;  /* 0x000000ff21217207 */ /* 0x000fe40004000000 */
[----:B------:R-:W-:Y:S01]  /*3780*/  SEL R6, R61, R34, !P4 ;  /* 0x000000223d067207 */ /* 0x000fe20006000000 */
[----:B------:R-:W-:Y:S01]  /*3790*/  IMAD.X R61, R31, 0x1, R7, P1 ;  /* 0x000000011f3d7824 */ /* 0x000fe200008e0607 */
[----:B--2---:R-:W-:Y:S01]  /*37a0*/  ISETP.NE.U32.AND P0, PT, R28, RZ, PT ;  /* 0x000000ff1c00720c */ /* 0x004fe20003f05070 */
[----:B------:R-:W0:Y:S01]  /*37b0*/  SHFL.UP PT, R34, R4, 0x1, RZ ;  /* 0x0420000004227989 */ /* 0x000e2200000e00ff */
[----:B------:R-:W-:Y:S01]  /*37c0*/  SEL R30, R7, R62, !P4 ;  /* 0x0000003e071e7207 */ /* 0x000fe20006000000 */
[----:B---3--:R-:W-:Y:S01]  /*37d0*/  IMAD.IADD R7, R32, 0x1, R33 ;  /* 0x0000000120077824 */ /* 0x008fe200078e0221 */
[----:B------:R-:W-:Y:S01]  /*37e0*/  ISETP.NE.AND.EX P0, PT, R29, RZ, PT, P0 ;  /* 0x000000ff1d00720c */ /* 0x000fe20003f05300 */
[----:B------:R1:W2:Y:S01]  /*37f0*/  SHFL.UP PT, R33, R5, 0x1, RZ ;  /* 0x0420000005217989 */ /* 0x0002a200000e00ff */
[----:B------:R-:W-:-:S02]  /*3800*/  IADD3 R31, P1, PT, R28, R59, RZ ;  /* 0x0000003b1c1f7210 */ /* 0x000fc40007f3e0ff */
[----:B------:R-:W-:Y:S01]  /*3810*/  SEL R6, R59, R6, !P3 ;  /* 0x000000063b067207 */ /* 0x000fe20005800000 */
[----:B------:R3:W0:Y:S01]  /*3820*/  SHFL.UP PT, R32, R55, 0x1, RZ ;  /* 0x0420000037207989 */ /* 0x00062200000e00ff */
[----:B------:R-:W-:Y:S01]  /*3830*/  SEL R60, R7, R60, !P3 ;  /* 0x0000003c073c7207 */ /* 0x000fe20005800000 */
[----:B------:R-:W-:Y:S01]  /*3840*/  IMAD.X R59, R29, 0x1, R61, P1 ;  /* 0x000000011d3b7824 */ /* 0x000fe200008e063d */
[----:B------:R-:W-:Y:S02]  /*3850*/  SEL R28, R61, R30, !P3 ;  /* 0x0000001e3d1c7207 */ /* 0x000fe40005800000 */
[----:B------:R-:W-:Y:S02]  /*3860*/  SEL R7, R7, RZ, !P0 ;  /* 0x000000ff07077207 */ /* 0x000fe40004000000 */
[----:B------:R-:W-:Y:S02]  /*3870*/  ISETP.GE.U32.AND P3, PT, R54, 0x20, PT ;  /* 0x000000203600780c */ /* 0x000fe40003f66070 */
[----:B----4-:R-:W-:Y:S01]  /*3880*/  ISETP.NE.U32.AND P0, PT, R2, RZ, PT ;  /* 0x000000ff0200720c */ /* 0x010fe20003f05070 */
[----:B-----5:R-:W-:Y:S01]  /*3890*/  IMAD.IADD R7, R56, 0x1, R7 ;  /* 0x0000000138077824 */ /* 0x020fe200078e0207 */
[----:B------:R-:W-:-:S02]  /*38a0*/  IADD3 R56, P1, PT, R2, R31, RZ ;  /* 0x0000001f02387210 */ /* 0x000fc40007f3e0ff */
[----:B------:R-:W-:Y:S02]  /*38b0*/  ISETP.NE.AND.EX P0, PT, R3, RZ, PT, P0 ;  /* 0x000000ff0300720c */ /* 0x000fe40003f05300 */
[----:B------:R-:W-:Y:S01]  /*38c0*/  SEL R2, R59, R28, !P2 ;  /* 0x0000001c3b027207 */ /* 0x000fe20005000000 */
[----:B------:R-:W-:Y:S01]  /*38d0*/  IMAD.X R59, R3, 0x1, R59, P1 ;  /* 0x00000001033b7824 */ /* 0x000fe200008e063b */
[----:B-1----:R-:W-:Y:S02]  /*38e0*/  SEL R5, R7, RZ, !P0 ;  /* 0x000000ff07057207 */ /* 0x002fe40004000000 */
[----:B------:R-:W-:Y:S02]  /*38f0*/  SEL R29, R31, R6, !P2 ;  /* 0x000000061f1d7207 */ /* 0x000fe40005000000 */
[----:B------:R-:W-:Y:S01]  /*3900*/  SEL R7, R7, R60, !P2 ;  /* 0x0000003c07077207 */ /* 0x000fe20005000000 */
[----:B------:R-:W-:Y:S01]  /*3910*/  IMAD.IADD R58, R58, 0x1, R5 ;  /* 0x000000013a3a7824 */ /* 0x000fe200078e0205 */
[----:B--23--:R-:W-:Y:S06]  /*3920*/  @!P3 BRA `(.L_x_536) ;  /* 0x00000000002cb947 */ /* 0x00cfec0003800000 */
[----:B------:R-:W-:Y:S02]  /*3930*/  ISETP.NE.AND P1, PT, R57, RZ, PT ;  /* 0x000000ff3900720c */ /* 0x000fe40003f25270 */
[C---:B0-----:R-:W-:Y:S02]  /*3940*/  ISETP.NE.U32.AND P0, PT, R34.reuse, RZ, PT ;  /* 0x000000ff2200720c */ /* 0x041fe40003f05070 */
[----:B------:R-:W-:Y:S02]  /*3950*/  SEL R34, R34, RZ, P1 ;  /* 0x000000ff22227207 */ /* 0x000fe40000800000 */
[C---:B------:R-:W-:Y:S02]  /*3960*/  ISETP.NE.AND.EX P0, PT, R33.reuse, RZ, PT, P0 ;  /* 0x000000ff2100720c */ /* 0x040fe40003f05300 */
[----:B------:R-:W-:Y:S02]  /*3970*/  SEL R33, R33, RZ, P1 ;  /* 0x000000ff21217207 */ /* 0x000fe40000800000 */
[----:B------:R-:W-:-:S02]  /*3980*/  SEL R3, R7, RZ, !P0 ;  /* 0x000000ff07037207 */ /* 0x000fc40004000000 */
[----:B------:R-:W-:-:S03]  /*3990*/  IADD3 R34, P0, PT, R34, R29, RZ ;  /* 0x0000001d22227210 */ /* 0x000fc60007f1e0ff */
[----:B------:R-:W-:Y:S02]  /*39a0*/  @P1 IMAD.IADD R7, R32, 0x1, R3 ;  /* 0x0000000120071824 */ /* 0x000fe400078e0203 */
[----:B------:R-:W-:Y:S02]  /*39b0*/  IMAD.X R33, R33, 0x1, R2, P0 ;  /* 0x0000000121217824 */ /* 0x000fe400000e0602 */
[----:B------:R-:W-:Y:S01]  /*39c0*/  IMAD.MOV.U32 R32, RZ, RZ, R7 ;  /* 0x000000ffff207224 */ /* 0x000fe200078e0007 */
[----:B------:R-:W-:Y:S06]  /*39d0*/  BRA `(.L_x_537) ;  /* 0x00000010002c7947 */ /* 0x000fec0003800000 */
.L_x_536:
[----:B------:R-:W1:Y:S01]  /*39e0*/  LDC.64 R28, c[0x0][0x3b0] ;  /* 0x0000ec00ff1c7b82 */ /* 0x000e620000000a00 */
[----:B------:R-:W2:Y:S01]  /*39f0*/  LDCU UR5, c[0x0][0x370] ;  /* 0x00006e00ff0577ac */ /* 0x000ea20008000800 */
[----:B------:R-:W-:Y:S01]  /*3a00*/  @!P5 IMAD.MOV.U32 R6, RZ, RZ, R56 ;  /* 0x000000ffff06d224 */ /* 0x000fe200078e0038 */
[----:B------:R3:W-:Y:S01]  /*3a10*/  @!P5 STS [UR4+0xd0], R58 ;  /* 0x0000d03aff00d988 */ /* 0x0007e20008000804 */
[----:B------:R-:W-:Y:S01]  /*3a20*/  @!P5 IMAD.MOV.U32 R7, RZ, RZ, R59 ;  /* 0x000000ffff07d224 */ /* 0x000fe200078e003b */
[----:B------:R-:W-:Y:S01]  /*3a30*/  LOP3.LUT R55, RZ, R54, RZ, 0x33, !PT ;  /* 0x00000036ff377212 */ /* 0x000fe200078e33ff */
[----:B------:R-:W-:Y:S02]  /*3a40*/  @!P5 IMAD.MOV.U32 R4, RZ, RZ, R58 ;  /* 0x000000ffff04d224 */ /* 0x000fe400078e003a */
[----:B------:R-:W-:Y:S01]  /*3a50*/  @!P5 IMAD.MOV.U32 R5, RZ, RZ, 0x64 ;  /* 0x00000064ff05d424 */ /* 0x000fe200078e00ff */
[----:B------:R3:W-:Y:S01]  /*3a60*/  @!P5 STS.64 [UR4+0xc8], R6 ;  /* 0x0000c806ff00d988 */ /* 0x0007e20008000a04 */
[----:B--2---:R-:W-:Y:S01]  /*3a70*/  UISETP.GT.U32.AND UP0, UPT, UR5, 0x1f3, UPT ;  /* 0x000001f30500788c */ /* 0x004fe2000bf04070 */
[----:B-1----:R-:W-:-:S05]  /*3a80*/  IMAD.WIDE.U32 R28, R0, 0x10, R28 ;  /* 0x00000010001c7825 */ /* 0x002fca00078e001c */
[----:B------:R3:W-:Y:S03]  /*3a90*/  @!P5 ST.E.128.STRONG.GPU desc[UR8][R28.64+0x200], R4 ;  /* 0x000200041c00d985 */ /* 0x0007e6000c10fd08 */
[----:B------:R-:W-:Y:S05]  /*3aa0*/  BRA.U UP0, `(.L_x_538) ;  /* 0x0000000100087547 */ /* 0x000fea000b800000 */
[----:B------:R1:W-:Y:S06]  /*3ab0*/  MEMBAR.SC.CTA ;  /* 0x0000000000007992 */ /* 0x0003ec0000000000 */
[----:B-1----:R-:W-:Y:S05]  /*3ac0*/  BRA `(.L_x_539) ;  /* 0x0000000000087947 */ /* 0x002fea0003800000 */
.L_x_538:
[----:B------:R-:W-:Y:S05]  /*3ad0*/  NANOSLEEP 0x1c2 ;  /* 0x000001c20000795d */ /* 0x000fea0003800000 */
[----:B------:R-:W-:Y:S01]  /*3ae0*/  NOP ;  /* 0x0000000000007918 */ /* 0x000fe20000000000 */
.L_x_539:
[----:B------:R-:W-:-:S07]  /*3af0*/  IMAD.WIDE R30, R55, 0x10, R28 ;  /* 0x00000010371e7825 */ /* 0x000fce00078e021c */
.L_x_541:
[----:B---3--:R-:W2:Y:S01]  /*3b00*/  LD.E.128.STRONG.GPU R4, desc[UR8][R30.64+0x200] ;  /* 0x000200081e047980 */ /* 0x008ea2000c10fd00 */
[----:B------:R-:W-:Y:S05]  /*3b10*/  YIELD ;  /* 0x0000000000007946 */ /* 0x000fea0003800000 */
[----:B------:R-:W-:Y:S01]  /*3b20*/  UMOV UR5, 0xffffffff ;  /* 0xffffffff00057882 */ /* 0x000fe20000000000 */
[----:B--2---:R-:W-:Y:S02]  /*3b30*/  ISETP.NE.AND P0, PT, R5, 0x63, PT ;  /* 0x000000630500780c */ /* 0x004fe40003f05270 */
[----:B------:R-:W-:Y:S11]  /*3b40*/  BRA.DIV UR5, `(.L_x_540) ;  /* 0x00000092054c7947 */ /* 0x000ff6000b800000 */
[----:B------:R-:W-:-:S13]  /*3b50*/  VOTE.ANY P0, !P0 ;  /* 0x0000000000ff7806 */ /* 0x000fda0004000100 */
.L_x_684:
[----:B------:R-:W-:Y:S05]  /*3b60*/  @P0 BRA `(.L_x_541) ;  /* 0xfffffffc00e40947 */ /* 0x000fea000383ffff */
[----:B------:R-:W-:Y:S01]  /*3b70*/  UMOV UR5, 0xffffffff ;  /* 0xffffffff00057882 */ /* 0x000fe20000000000 */
[----:B------:R-:W-:Y:S01]  /*3b80*/  ISETP.NE.AND P0, PT, R5, 0x65, PT ;  /* 0x000000650500780c */ /* 0x000fe20003f05270 */
[----:B------:R-:W-:Y:S02]  /*3b90*/  IMAD.MOV.U32 R61, RZ, RZ, R6 ;  /* 0x000000ffff3d7224 */ /* 0x000fe400078e0006 */
[----:B------:R-:W-:Y:S02]  /*3ba0*/  IMAD.MOV.U32 R62, RZ, RZ, R7 ;  /* 0x000000ffff3e7224 */ /* 0x000fe400078e0007 */
[----:B------:R-:W-:Y:S01]  /*3bb0*/  IMAD.MOV.U32 R60, RZ, RZ, R4 ;  /* 0x000000ffff3c7224 */ /* 0x000fe200078e0004 */
[----:B------:R-:W-:Y:S07]  /*3bc0*/  BRA.DIV UR5, `(.L_x_542) ;  /* 0x0000009205507947 */ /* 0x000fee000b800000 */
[----:B------:R-:W1:Y:S01]  /*3bd0*/  S2R R67, SR_GEMASK ;  /* 0x0000000000437919 */ /* 0x000e620000003c00 */
[----:B------:R-:W-:-:S04]  /*3be0*/  VOTE.ANY R2, PT, !P0 ;  /* 0x0000000000027806 */ /* 0x000fc800040e0100 */
[----:B-1----:R-:W-:-:S05]  /*3bf0*/  LOP3.LUT R2, R2, 0x80000000, R67, 0xec, !PT ;  /* 0x8000000002027812 */ /* 0x002fca00078eec43 */
[----:B------:R-:W-:-:S05]  /*3c00*/  VIADD R3, R2, 0xffffffff ;  /* 0xffffffff02037836 */ /* 0x000fca0000000000 */
[----:B------:R-:W-:-:S04]  /*3c10*/  LOP3.LUT R3, R2, R3, RZ, 0xc, !PT ;  /* 0x0000000302037212 */ /* 0x000fc800078e0cff */
[----:B------:R-:W1:Y:S02]  /*3c20*/  POPC R7, R3 ;  /* 0x0000000300077309 */ /* 0x000e640000000000 */
[----:B-1----:R1:W2:Y:S04]  /*3c30*/  SHFL.DOWN PT, R30, R61, 0x1, R7 ;  /* 0x082000003d1e7989 */ /* 0x0022a800000e0007 */
[----:B------:R1:W3:Y:S04]  /*3c40*/  SHFL.DOWN PT, R31, R62, 0x1, R7 ;  /* 0x082000003e1f7989 */ /* 0x0002e800000e0007 */
[----:B------:R1:W4:Y:S02]  /*3c50*/  SHFL.DOWN PT, R6, R60, 0x1, R7 ;  /* 0x082000003c067989 */ /* 0x00032400000e0007 */
.L_x_690:
[----:B------:R-:W-:Y:S01]  /*3c60*/  ISETP.GE.AND P1, PT, R57, R7, PT ;  /* 0x000000073900720c */ /* 0x000fe20003f26270 */
[----:B------:R-:W-:-:S12]  /*3c70*/  UMOV UR5, 0xffffffff ;  /* 0xffffffff00057882 */ /* 0x000fd80000000000 */
[----:B------:R-:W-:Y:S02]  /*3c80*/  @!P1 ISETP.NE.U32.AND P0, PT, R61, RZ, PT ;  /* 0x000000ff3d00920c */ /* 0x000fe40003f05070 */
[----:B--2---:R-:W-:Y:S02]  /*3c90*/  @!P1 IADD3 R30, P2, PT, R30, R61, RZ ;  /* 0x0000003d1e1e9210 */ /* 0x004fe40007f5e0ff */
[----:B------:R-:W-:-:S03]  /*3ca0*/  @!P1 ISETP.NE.AND.EX P0, PT, R62, RZ, PT, P0 ;  /* 0x000000ff3e00920c */ /* 0x000fc60003f05300 */
[----:B-1----:R-:W-:Y:S02]  /*3cb0*/  @!P1 IMAD.MOV.U32 R61, RZ, RZ, R30 ;  /* 0x000000ffff3d9224 */ /* 0x002fe400078e001e */
[----:B---3--:R-:W-:Y:S01]  /*3cc0*/  @!P1 IMAD.X R30, R31, 0x1, R62, P2 ;  /* 0x000000011f1e9824 */ /* 0x008fe200010e063e */
[----:B----4-:R-:W-:Y:S01]  /*3cd0*/  @!P1 SEL R31, R6, RZ, !P0 ;  /* 0x000000ff061f9207 */ /* 0x010fe20004000000 */
[----:B------:R-:W-:Y:S06]  /*3ce0*/  BRA.DIV UR5, `(.L_x_543) ;  /* 0x00000092057c7947 */ /* 0x000fec000b800000 */
.L_x_693:
[----:B------:R-:W-:Y:S01]  /*3cf0*/  UMOV UR5, 0xffffffff ;  /* 0xffffffff00057882 */ /* 0x000fe20000000000 */
[----:B------:R-:W-:Y:S02]  /*3d00*/  @!P1 IMAD.MOV.U32 R62, RZ, RZ, R30 ;  /* 0x000000ffff3e9224 */ /* 0x000fe400078e001e */
[----:B------:R-:W-:Y:S01]  /*3d10*/  @!P1 IMAD.IADD R60, R60, 0x1, R31 ;  /* 0x000000013c3c9824 */ /* 0x000fe200078e021f */
[----:B------:R-:W-:Y:S06]  /*3d20*/  BRA.DIV UR5, `(.L_x_544) ;  /* 0x00000092058c7947 */ /* 0x000fec000b800000 */
[----:B------:R1:W2:Y:S04]  /*3d30*/  SHFL.DOWN PT, R30, R61, 0x2, R7 ;  /* 0x084000003d1e7989 */ /* 0x0002a800000e0007 */
[----:B------:R1:W3:Y:S04]  /*3d40*/  SHFL.DOWN PT, R31, R62, 0x2, R7 ;  /* 0x084000003e1f7989 */ /* 0x0002e800000e0007 */
[----:B------:R1:W4:Y:S02]  /*3d50*/  SHFL.DOWN PT, R54, R60, 0x2, R7 ;  /* 0x084000003c367989 */ /* 0x00032400000e0007 */
.L_x_698:
[----:B------:R-:W-:Y:S01]  /*3d60*/  VIADD R66, R57, 0x2 ;  /* 0x0000000239427836 */ /* 0x000fe20000000000 */
[----:B------:R-:W-:-:S04]  /*3d70*/  UMOV UR5, 0xffffffff ;  /* 0xffffffff00057882 */ /* 0x000fc80000000000 */
[----:B------:R-:W-:-:S13]  /*3d80*/  ISETP.GT.AND P1, PT, R66, R7, PT ;  /* 0x000000074200720c */ /* 0x000fda0003f24270 */
[----:B------:R-:W-:Y:S02]  /*3d90*/  @!P1 ISETP.NE.U32.AND P0, PT, R61, RZ, PT ;  /* 0x000000ff3d00920c */ /* 0x000fe40003f05070 */
[----:B--2---:R-:W-:Y:S02]  /*3da0*/  @!P1 IADD3 R30, P2, PT, R30, R61, RZ ;  /* 0x0000003d1e1e9210 */ /* 0x004fe40007f5e0ff */
[----:B------:R-:W-:Y:S01]  /*3db0*/  @!P1 ISETP.NE.AND.EX P0, PT, R62, RZ, PT, P0 ;  /* 0x000000ff3e00920c */ /* 0x000fe20003f05300 */
[----:B------:R-:W-:-:S12]  /*3dc0*/  BRA.DIV UR5, `(.L_x_545) ;  /* 0x0000009205bc7947 */ /* 0x000fd8000b800000 */
.L_x_701:
[----:B----4-:R-:W-:Y:S01]  /*3dd0*/  @!P1 SEL R3, R54, RZ, !P0 ;  /* 0x000000ff36039207 */ /* 0x010fe20004000000 */
[----:B------:R-:W-:Y:S01]  /*3de0*/  UMOV UR5, 0xffffffff ;  /* 0xffffffff00057882 */ /* 0x000fe20000000000 */
[----:B---3--:R-:W-:Y:S02]  /*3df0*/  @!P1 IMAD.X R31, R31, 0x1, R62, P2 ;  /* 0x000000011f1f9824 */ /* 0x008fe400010e063e */
[----:B-1----:R-:W-:Y:S02]  /*3e00*/  @!P1 IMAD.MOV.U32 R61, RZ, RZ, R30 ;  /* 0x000000ffff3d9224 */ /* 0x002fe400078e001e */
[----:B------:R-:W-:Y:S02]  /*3e10*/  @!P1 IMAD.MOV.U32 R62, RZ, RZ, R31 ;  /* 0x000000ffff3e9224 */ /* 0x000fe400078e001f */
[----:B------:R-:W-:Y:S01]  /*3e20*/  @!P1 IMAD.IADD R60, R60, 0x1, R3 ;  /* 0x000000013c3c9824 */ /* 0x000fe200078e0203 */
[----:B------:R-:W-:Y:S06]  /*3e30*/  BRA.DIV UR5, `(.L_x_546) ;  /* 0x0000009205c07947 */ /* 0x000fec000b800000 */
[----:B------:R1:W2:Y:S04]  /*3e40*/  SHFL.DOWN PT, R30, R61, 0x4, R7 ;  /* 0x088000003d1e7989 */ /* 0x0002a800000e0007 */
[----:B------:R1:W3:Y:S04]  /*3e50*/  SHFL.DOWN PT, R31, R62, 0x4, R7 ;  /* 0x088000003e1f7989 */ /* 0x0002e800000e0007 */
[----:B------:R1:W4:Y:S02]  /*3e60*/  SHFL.DOWN PT, R54, R60, 0x4, R7 ;  /* 0x088000003c367989 */ /* 0x00032400000e0007 */
.L_x_706:
[----:B------:R-:W-:Y:S01]  /*3e70*/  VIADD R65, R57, 0x4 ;  /* 0x0000000439417836 */ /* 0x000fe20000000000 */
[----:B------:R-:W-:-:S04]  /*3e80*/  UMOV UR5, 0xffffffff ;  /* 0xffffffff00057882 */ /* 0x000fc80000000000 */
[----:B------:R-:W-:Y:S01]  /*3e90*/  ISETP.GT.AND P1, PT, R65, R7, PT ;  /* 0x000000074100720c */ /* 0x000fe20003f24270 */
[----:B------:R-:W-:-:S12]  /*3ea0*/  BRA.DIV UR5, `(.L_x_547) ;  /* 0x0000009205fc7947 */ /* 0x000fd8000b800000 */
.L_x_709:
[----:B------:R-:W-:Y:S01]  /*3eb0*/  @!P1 ISETP.NE.U32.AND P0, PT, R61, RZ, PT ;  /* 0x000000ff3d00920c */ /* 0x000fe20003f05070 */
[----:B------:R-:W-:Y:S01]  /*3ec0*/  UMOV UR5, 0xffffffff ;  /* 0xffffffff00057882 */ /* 0x000fe20000000000 */
[----:B--2---:R-:W-:Y:S02]  /*3ed0*/  @!P1 IADD3 R30, P2, PT, R30, R61, RZ ;  /* 0x0000003d1e1e9210 */ /* 0x004fe40007f5e0ff */
[----:B------:R-:W-:-:S03]  /*3ee0*/  @!P1 ISETP.NE.AND.EX P0, PT, R62, RZ, PT, P0 ;  /* 0x000000ff3e00920c */ /* 0x000fc60003f05300 */
[----:B---3--:R-:W-:Y:S01]  /*3ef0*/  @!P1 IMAD.X R31, R31, 0x1, R62, P2 ;  /* 0x000000011f1f9824 */ /* 0x008fe200010e063e */
[----:B----4-:R-:W-:Y:S01]  /*3f00*/  @!P1 SEL R3, R54, RZ, !P0 ;  /* 0x000000ff36039207 */ /* 0x010fe20004000000 */
[----:B-1----:R-:W-:Y:S02]  /*3f10*/  @!P1 IMAD.MOV.U32 R61, RZ, RZ, R30 ;  /* 0x000000ffff3d9224 */ /* 0x002fe400078e001e */
[----:B------:R-:W-:Y:S02]  /*3f20*/  @!P1 IMAD.MOV.U32 R62, RZ, RZ, R31 ;  /* 0x000000ffff3e9224 */ /* 0x000fe400078e001f */
[----:B------:R-:W-:Y:S01]  /*3f30*/  @!P1 IMAD.IADD R60, R60, 0x1, R3 ;  /* 0x000000013c3c9824 */ /* 0x000fe200078e0203 */
[----:B------:R-:W-:Y:S06]  /*3f40*/  BRA.DIV UR5, `(.L_x_548) ;  /* 0x0000009205f47947 */ /* 0x000fec000b800000 */
[----:B------:R1:W2:Y:S04]  /*3f50*/  SHFL.DOWN PT, R30, R61, 0x8, R7 ;  /* 0x090000003d1e7989 */ /* 0x0002a800000e0007 */
[----:B------:R1:W3:Y:S04]  /*3f60*/  SHFL.DOWN PT, R31, R62, 0x8, R7 ;  /* 0x090000003e1f7989 */ /* 0x0002e800000e0007 */
[----:B------:R1:W4:Y:S02]  /*3f70*/  SHFL.DOWN PT, R54, R60, 0x8, R7 ;  /* 0x090000003c367989 */ /* 0x00032400000e0007 */
.L_x_714:
[----:B------:R-:W-:Y:S01]  /*3f80*/  VIADD R64, R57, 0x8 ;  /* 0x0000000839407836 */ /* 0x000fe20000000000 */
[----:B------:R-:W-:-:S04]  /*3f90*/  UMOV UR5, 0xffffffff ;  /* 0xffffffff00057882 */ /* 0x000fc80000000000 */
[----:B------:R-:W-:Y:S01]  /*3fa0*/  ISETP.GT.AND P1, PT, R64, R7, PT ;  /* 0x000000074000720c */ /* 0x000fe20003f24270 */
[----:B------:R-:W-:-:S12]  /*3fb0*/  BRA.DIV UR5, `(.L_x_549) ;  /* 0x0000009605307947 */ /* 0x000fd8000b800000 */
.L_x_717:
        /* <DEDUP_REMOVED lines=13> */
.L_x_722:
[----:B------:R-:W-:-:S03]  /*4090*/  UMOV UR5, 0xffffffff ;  /* 0xffffffff00057882 */ /* 0x000fc60000000000 */
[----:B------:R-:W-:Y:S05]  /*40a0*/  BRA.DIV UR5, `(.L_x_551) ;  /* 0x00000096056c7947 */ /* 0x000fea000b800000 */
.L_x_725:
[----:B------:R-:W-:Y:S01]  /*40b0*/  VIADD R63, R57, 0x10 ;  /* 0x00000010393f7836 */ /* 0x000fe20000000000 */
[----:B------:R-:W5:Y:S01]  /*40c0*/  LDC.64 R30, c[0x0][0x3b0] ;  /* 0x0000ec00ff1e7b82 */ /* 0x000f620000000a00 */
[----:B------:R-:W-:Y:S01]  /*40d0*/  UMOV UR5, 0xffffffff ;  /* 0xffffffff00057882 */ /* 0x000fe20000000000 */
[----:B------:R-:W-:Y:S01]  /*40e0*/  IMAD.IADD R0, R55, 0x1, R0 ;  /* 0x0000000137007824 */ /* 0x000fe200078e0200 */
[----:B------:R-:W-:Y:S02]  /*40f0*/  ISETP.NE.AND P0, PT, R5, 0x65, PT ;  /* 0x000000650500780c */ /* 0x000fe40003f05270 */
[----:B------:R-:W-:-:S13]  /*4100*/  ISETP.GT.AND P2, PT, R63, R7, PT ;  /* 0x000000073f00720c */ /* 0x000fda0003f44270 */
[----:B------:R-:W-:Y:S02]  /*4110*/  @!P2 ISETP.NE.U32.AND P1, PT, R61, RZ, PT ;  /* 0x000000ff3d00a20c */ /* 0x000fe40003f25070 */
[----:B--2---:R-:W-:Y:S02]  /*4120*/  @!P2 IADD3 R54, P3, PT, R54, R61, RZ ;  /* 0x0000003d3636a210 */ /* 0x004fe40007f7e0ff */
[----:B------:R-:W-:Y:S02]  /*4130*/  @!P2 ISETP.NE.AND.EX P1, PT, R62, RZ, PT, P1 ;  /* 0x000000ff3e00a20c */ /* 0x000fe40003f25310 */
[----:B-----5:R-:W-:Y:S01]  /*4140*/  IADD3 R30, P4, PT, R30, 0x200, RZ ;  /* 0x000002001e1e7810 */ /* 0x020fe20007f9e0ff */
[----:B---3--:R-:W-:Y:S01]  /*4150*/  @!P2 IMAD.X R69, R69, 0x1, R62, P3 ;  /* 0x000000014545a824 */ /* 0x008fe200018e063e */
[----:B----4-:R-:W-:Y:S01]  /*4160*/  @!P2 SEL R3, R68, RZ, !P1 ;  /* 0x000000ff4403a207 */ /* 0x010fe20004800000 */
[----:B-1----:R-:W-:Y:S02]  /*4170*/  @!P2 IMAD.MOV.U32 R61, RZ, RZ, R54 ;  /* 0x000000ffff3da224 */ /* 0x002fe400078e0036 */
[----:B------:R-:W-:-:S02]  /*4180*/  @!P2 IMAD.MOV.U32 R62, RZ, RZ, R69 ;  /* 0x000000ffff3ea224 */ /* 0x000fc400078e0045 */
[----:B------:R-:W-:Y:S02]  /*4190*/  @!P2 IMAD.IADD R60, R60, 0x1, R3 ;  /* 0x000000013c3ca824 */ /* 0x000fe400078e0203 */
[----:B------:R-:W-:Y:S01]  /*41a0*/  IMAD.X R31, RZ, RZ, R31, P4 ;  /* 0x000000ffff1f7224 */ /* 0x000fe200020e061f */
[----:B------:R-:W-:Y:S06]  /*41b0*/  BRA.DIV UR5, `(.L_x_552) ;  /* 0x0000009605487947 */ /* 0x000fec000b800000 */
[----:B------:R-:W-:-:S13]  /*41c0*/  VOTE.ALL P0, P0 ;  /* 0x0000000000ff7806 */ /* 0x000fda0000000000 */
.L_x_728:
[----:B------:R-:W-:Y:S05]  /*41d0*/  @!P0 BRA `(.L_x_553) ;  /* 0x0000000400b88947 */ /* 0x000fea0003800000 */
[----:B------:R-:W-:-:S07]  /*41e0*/  IMAD.MOV.U32 R69, RZ, RZ, R0 ;  /* 0x000000ffff457224 */ /* 0x000fce00078e0000 */
.L_x_567:
[----:B------:R-:W-:-:S07]  /*41f0*/  IMAD.WIDE R54, R69, 0x10, R30 ;  /* 0x0000001045367825 */ /* 0x000fce00078e021e */
.L_x_555:
[----:B------:R-:W2:Y:S01]  /*4200*/  LD.E.128.STRONG.GPU R4, desc[UR8][R54.64+-0x200] ;  /* 0xfffe000836047980 */ /* 0x000ea2000c10fd00 */
[----:B------:R-:W-:Y:S05]  /*4210*/  YIELD ;  /* 0x0000000000007946 */ /* 0x000fea0003800000 */
[----:B------:R-:W-:Y:S01]  /*4220*/  UMOV UR5, 0xffffffff ;  /* 0xffffffff00057882 */ /* 0x000fe20000000000 */
[----:B--2---:R-:W-:Y:S02]  /*4230*/  ISETP.NE.AND P0, PT, R5, 0x63, PT ;  /* 0x000000630500780c */ /* 0x004fe40003f05270 */
[----:B------:R-:W-:Y:S11]  /*4240*/  BRA.DIV UR5, `(.L_x_554) ;  /* 0x0000009605487947 */ /* 0x000ff6000b800000 */
[----:B------:R-:W-:-:S13]  /*4250*/  VOTE.ANY P0, !P0 ;  /* 0x0000000000ff7806 */ /* 0x000fda0004000100 */
.L_x_731:
[----:B------:R-:W-:Y:S05]  /*4260*/  @P0 BRA `(.L_x_555) ;  /* 0xfffffffc00e40947 */ /* 0x000fea000383ffff */
[----:B------:R-:W-:Y:S01]  /*4270*/  UMOV UR5, 0xffffffff ;  /* 0xffffffff00057882 */ /* 0x000fe20000000000 */
[----:B------:R-:W-:Y:S01]  /*4280*/  ISETP.NE.AND P0, PT, R5, 0x65, PT ;  /* 0x000000650500780c */ /* 0x000fe20003f05270 */
[----:B------:R-:W-:Y:S02]  /*4290*/  IMAD.MOV.U32 R0, RZ, RZ, R6 ;  /* 0x000000ffff007224 */ /* 0x000fe400078e0006 */
[----:B------:R-:W-:Y:S02]  /*42a0*/  IMAD.MOV.U32 R55, RZ, RZ, R7 ;  /* 0x000000ffff377224 */ /* 0x000fe400078e0007 */
[----:B------:R-:W-:Y:S01]  /*42b0*/  IMAD.MOV.U32 R54, RZ, RZ, R4 ;  /* 0x000000ffff367224 */ /* 0x000fe200078e0004 */
[----:B------:R-:W-:Y:S07]  /*42c0*/  BRA.DIV UR5, `(.L_x_556) ;  /* 0x00000096054c7947 */ /* 0x000fee000b800000 */
[----:B------:R-:W-:-:S04]  /*42d0*/  VOTE.ANY R2, PT, !P0 ;  /* 0x0000000000027806 */ /* 0x000fc800040e0100 */
[----:B------:R-:W-:-:S05]  /*42e0*/  LOP3.LUT R2, R2, 0x80000000, R67, 0xec, !PT ;  /* 0x8000000002027812 */ /* 0x000fca00078eec43 */
[----:B------:R-:W-:-:S05]  /*42f0*/  VIADD R3, R2, 0xffffffff ;  /* 0xffffffff02037836 */ /* 0x000fca0000000000 */
[----:B------:R-:W-:-:S04]  /*4300*/  LOP3.LUT R3, R2, R3, RZ, 0xc, !PT ;  /* 0x0000000302037212 */ /* 0x000fc800078e0cff */
[----:B------:R-:W1:Y:S02]  /*4310*/  POPC R7, R3 ;  /* 0x0000000300077309 */ /* 0x000e640000000000 */
[----:B-1----:R1:W2:Y:S04]  /*4320*/  SHFL.DOWN PT, R71, R0, 0x1, R7 ;  /* 0x0820000000477989 */ /* 0x0022a800000e0007 */
[----:B------:R1:W3:Y:S04]  /*4330*/  SHFL.DOWN PT, R68, R55, 0x1, R7 ;  /* 0x0820000037447989 */ /* 0x0002e800000e0007 */
[----:B------:R1:W4:Y:S02]  /*4340*/  SHFL.DOWN PT, R70, R54, 0x1, R7 ;  /* 0x0820000036467989 */ /* 0x00032400000e0007 */
.L_x_737:
[----:B------:R-:W-:-:S03]  /*4350*/  UMOV UR5, 0xffffffff ;  /* 0xffffffff00057882 */ /* 0x000fc60000000000 */
[----:B------:R-:W-:Y:S05]  /*4360*/  BRA.DIV UR5, `(.L_x_557) ;  /* 0x0000009605987947 */ /* 0x000fea000b800000 */
.L_x_740:
[----:B------:R-:W-:Y:S01]  /*4370*/  ISETP.GE.AND P1, PT, R57, R7, PT ;  /* 0x000000073900720c */ /* 0x000fe20003f26270 */
[----:B------:R-:W-:-:S12]  /*4380*/  UMOV UR5, 0xffffffff ;  /* 0xffffffff00057882 */ /* 0x000fd80000000000 */
[----:B------:R-:W-:-:S04]  /*4390*/  @!P1 ISETP.NE.U32.AND P0, PT, R0, RZ, PT ;  /* 0x000000ff0000920c */ /* 0x000fc80003f05070 */
[----:B------:R-:W-:-:S04]  /*43a0*/  @!P1 ISETP.NE.AND.EX P0, PT, R55, RZ, PT, P0 ;  /* 0x000000ff3700920c */ /* 0x000fc80003f05300 */
[----:B----4-:R-:W-:Y:S02]  /*43b0*/  @!P1 SEL R3, R70, RZ, !P0 ;  /* 0x000000ff46039207 */ /* 0x010fe40004000000 */
[----:B--2---:R-:W-:-:S03]  /*43c0*/  @!P1 IADD3 R71, P0, PT, R71, R0, RZ ;  /* 0x0000000047479210 */ /* 0x004fc60007f1e0ff */
[----:B-1----:R-:W-:Y:S02]  /*43d0*/  @!P1 IMAD.IADD R54, R54, 0x1, R3 ;  /* 0x0000000136369824 */ /* 0x002fe400078e0203 */
[----:B---3--:R-:W-:Y:S02]  /*43e0*/  @!P1 IMAD.X R68, R68, 0x1, R55, P0 ;  /* 0x0000000144449824 */ /* 0x008fe400000e0637 */
[----:B------:R-:W-:Y:S02]  /*43f0*/  @!P1 IMAD.MOV.U32 R0, RZ, RZ, R71 ;  /* 0x000000ffff009224 */ /* 0x000fe400078e0047 */
[----:B------:R-:W-:Y:S01]  /*4400*/  @!P1 IMAD.MOV.U32 R55, RZ, RZ, R68 ;  /* 0x000000ffff379224 */ /* 0x000fe200078e0044 */
[----:B------:R-:W-:Y:S06]  /*4410*/  BRA.DIV UR5, `(.L_x_558) ;  /* 0x00000096058c7947 */ /* 0x000fec000b800000 */
[----:B------:R1:W2:Y:S04]  /*4420*/  SHFL.DOWN PT, R71, R0, 0x2, R7 ;  /* 0x0840000000477989 */ /* 0x0002a800000e0007 */
[----:B------:R1:W3:Y:S04]  /*4430*/  SHFL.DOWN PT, R68, R55, 0x2, R7 ;  /* 0x0840000037447989 */ /* 0x0002e800000e0007 */
[----:B------:R1:W4:Y:S02]  /*4440*/  SHFL.DOWN PT, R70, R54, 0x2, R7 ;  /* 0x0840000036467989 */ /* 0x00032400000e0007 */
.L_x_745:
[----:B------:R-:W-:-:S03]  /*4450*/  UMOV UR5, 0xffffffff ;  /* 0xffffffff00057882 */ /* 0x000fc60000000000 */
[----:B------:R-:W-:Y:S05]  /*4460*/  BRA.DIV UR5, `(.L_x_559) ;  /* 0x0000009605d07947 */ /* 0x000fea000b800000 */
.L_x_748:
[----:B------:R-:W-:Y:S01]  /*4470*/  ISETP.GT.AND P1, PT, R66, R7, PT ;  /* 0x000000074200720c */ /* 0x000fe20003f24270 */
        /* <DEDUP_REMOVED lines=13> */
.L_x_753:
[----:B------:R-:W-:-:S03]  /*4550*/  UMOV UR5, 0xffffffff ;  /* 0xffffffff00057882 */ /* 0x000fc60000000000 */
[----:B------:R-:W-:Y:S05]  /*4560*/  BRA.DIV UR5, `(.L_x_561) ;  /* 0x0000009a05087947 */ /* 0x000fea000b800000 */
.L_x_756:
        /* <DEDUP_REMOVED lines=14> */
.L_x_761:
[----:B------:R-:W-:-:S03]  /*4650*/  UMOV UR5, 0xffffffff ;  /* 0xffffffff00057882 */ /* 0x000fc60000000000 */
[----:B------:R-:W-:Y:S05]  /*4660*/  BRA.DIV UR5, `(.L_x_563) ;  /* 0x0000009a05407947 */ /* 0x000fea000b800000 */
.L_x_764:
        /* <DEDUP_REMOVED lines=14> */
.L_x_769:
[----:B------:R-:W-:-:S03]  /*4750*/  UMOV UR5, 0xffffffff ;  /* 0xffffffff00057882 */ /* 0x000fc60000000000 */
[----:B------:R-:W-:Y:S05]  /*4760*/  BRA.DIV UR5, `(.L_x_565) ;  /* 0x0000009a05787947 */ /* 0x000fea000b800000 */
.L_x_772:
[----:B------:R-:W-:Y:S01]  /*4770*/  ISETP.GT.AND P2, PT, R63, R7, PT ;  /* 0x000000073f00720c */ /* 0x000fe20003f44270 */
[----:B------:R-:W-:Y:S01]  /*4780*/  UMOV UR5, 0xffffffff ;  /* 0xffffffff00057882 */ /* 0x000fe20000000000 */
[----:B------:R-:W-:-:S11]  /*4790*/  VIADD R69, R69, 0xffffffe0 ;  /* 0xffffffe045457836 */ /* 0x000fd60000000000 */
[----:B------:R-:W-:Y:S02]  /*47a0*/  @!P2 ISETP.NE.U32.AND P0, PT, R0, RZ, PT ;  /* 0x000000ff0000a20c */ /* 0x000fe40003f05070 */
[----:B--2---:R-:W-:Y:S02]  /*47b0*/  @!P2 IADD3 R71, P1, PT, R71, R0, RZ ;  /* 0x000000004747a210 */ /* 0x004fe40007f3e0ff */
[----:B------:R-:W-:-:S03]  /*47c0*/  @!P2 ISETP.NE.AND.EX P0, PT, R55, RZ, PT, P0 ;  /* 0x000000ff3700a20c */ /* 0x000fc60003f05300 */
[----:B---3--:R-:W-:Y:S01]  /*47d0*/  @!P2 IMAD.X R68, R68, 0x1, R55, P1 ;  /* 0x000000014444a824 */ /* 0x008fe200008e0637 */
[----:B----4-:R-:W-:Y:S01]  /*47e0*/  @!P2 SEL R3, R70, RZ, !P0 ;  /* 0x000000ff4603a207 */ /* 0x010fe20004000000 */
[----:B-1----:R-:W-:Y:S01]  /*47f0*/  @!P2 IMAD.MOV.U32 R0, RZ, RZ, R71 ;  /* 0x000000ffff00a224 */ /* 0x002fe200078e0047 */
[----:B------:R-:W-:Y:S01]  /*4800*/  ISETP.NE.U32.AND P1, PT, R61, RZ, PT ;  /* 0x000000ff3d00720c */ /* 0x000fe20003f25070 */
[----:B------:R-:W-:Y:S01]  /*4810*/  @!P2 IMAD.MOV.U32 R55, RZ, RZ, R68 ;  /* 0x000000ffff37a224 */ /* 0x000fe200078e0044 */
[----:B------:R-:W-:Y:S01]  /*4820*/  ISETP.NE.AND P0, PT, R5, 0x65, PT ;  /* 0x000000650500780c */ /* 0x000fe20003f05270 */
[----:B------:R-:W-:Y:S01]  /*4830*/  @!P2 IMAD.IADD R54, R54, 0x1, R3 ;  /* 0x000000013636a824 */ /* 0x000fe200078e0203 */
[----:B------:R-:W-:Y:S02]  /*4840*/  ISETP.NE.AND.EX P1, PT, R62, RZ, PT, P1 ;  /* 0x000000ff3e00720c */ /* 0x000fe40003f25310 */
[----:B------:R-:W-:Y:S02]  /*4850*/  IADD3 R61, P2, PT, R61, R0, RZ ;  /* 0x000000003d3d7210 */ /* 0x000fe40007f5e0ff */
[----:B------:R-:W-:-:S03]  /*4860*/  SEL R3, R54, RZ, !P1 ;  /* 0x000000ff36037207 */ /* 0x000fc60004800000 */
[----:B------:R-:W-:Y:S02]  /*4870*/  IMAD.X R62, R62, 0x1, R55, P2 ;  /* 0x000000013e3e7824 */ /* 0x000fe400010e0637 */
[----:B------:R-:W-:Y:S01]  /*4880*/  IMAD.IADD R60, R3, 0x1, R60 ;  /* 0x00000001033c7824 */ /* 0x000fe200078e023c */
[----:B------:R-:W-:Y:S06]  /*4890*/  BRA.DIV UR5, `(.L_x_566) ;  /* 0x0000009a054c7947 */ /* 0x000fec000b800000 */
[----:B------:R-:W-:-:S13]  /*48a0*/  VOTE.ALL P0, P0 ;  /* 0x0000000000ff7806 */ /* 0x000fda0000000000 */
.L_x_775:
[----:B------:R-:W-:Y:S05]  /*48b0*/  @P0 BRA `(.L_x_567) ;  /* 0xfffffff8004c0947 */ /* 0x000fea000383ffff */
.L_x_553:
[----:B------:R-:W-:Y:S01]  /*48c0*/  ISETP.NE.AND P1, PT, R57, RZ, PT ;  /* 0x000000ff3900720c */ /* 0x000fe20003f25270 */
[----:B------:R-:W-:Y:S01]  /*48d0*/  BSSY.RECONVERGENT B0, `(.L_x_568) ;  /* 0x0000016000007945 */ /* 0x000fe20003800200 */
[----:B------:R-:W-:-:S11]  /*48e0*/  IMAD.MOV.U32 R2, RZ, RZ, R61 ;  /* 0x000000ffff027224 */ /* 0x000fd600078e003d */
[----:B------:R-:W1:Y:S01]  /*48f0*/  @!P1 S2R R3, SR_CgaCtaId ;  /* 0x0000000000039919 */ /* 0x000e620000008800 */
[----:B------:R-:W-:-:S04]  /*4900*/  @!P1 MOV R0, 0x400 ;  /* 0x0000040000009802 */ /* 0x000fc80000000f00 */
[----:B-1----:R-:W-:Y:S01]  /*4910*/  @!P1 LEA R31, R3, R0, 0x18 ;  /* 0x00000000031f9211 */ /* 0x002fe200078ec0ff */
[----:B------:R-:W-:Y:S01]  /*4920*/  IMAD.MOV.U32 R3, RZ, RZ, R62 ;  /* 0x000000ffff037224 */ /* 0x000fe200078e003e */
[----:B------:R-:W-:Y:S06]  /*4930*/  @P5 BRA `(.L_x_569) ;  /* 0x00000000003c5947 */ /* 0x000fec0003800000 */
[----:B------:R-:W1:Y:S01]  /*4940*/  S2UR UR6, SR_CgaCtaId ;  /* 0x00000000000679c3 */ /* 0x000e620000008800 */
[----:B------:R-:W-:Y:S01]  /*4950*/  ISETP.NE.U32.AND P0, PT, R56, RZ, PT ;  /* 0x000000ff3800720c */ /* 0x000fe20003f05070 */
[----:B------:R-:W-:Y:S01]  /*4960*/  UMOV UR5, 0x400 ;  /* 0x0000040000057882 */ /* 0x000fe20000000000 */
[----:B------:R-:W-:Y:S02]  /*4970*/  IADD3 R6, P2, PT, R2, R56, RZ ;  /* 0x0000003802067210 */ /* 0x000fe40007f5e0ff */
[----:B------:R-:W-:-:S03]  /*4980*/  ISETP.NE.AND.EX P0, PT, R59, RZ, PT, P0 ;  /* 0x000000ff3b00720c */ /* 0x000fc60003f05300 */
[----:B------:R-:W-:Y:S01]  /*4990*/  IMAD.X R7, R3, 0x1, R59, P2 ;  /* 0x0000000103077824 */ /* 0x000fe200010e063b */
[----:B------:R-:W-:-:S05]  /*49a0*/  SEL R5, R60, RZ, !P0 ;  /* 0x000000ff3c057207 */ /* 0x000fca0004000000 */
[----:B------:R-:W-:Y:S02]  /*49b0*/  IMAD.IADD R4, R58, 0x1, R5 ;  /* 0x000000013a047824 */ /* 0x000fe400078e0205 */
[----:B------:R-:W-:-:S05]  /*49c0*/  IMAD.MOV.U32 R5, RZ, RZ, 0x65 ;  /* 0x00000065ff057424 */ /* 0x000fca00078e00ff */
[----:B------:R2:W-:Y:S01]  /*49d0*/  ST.E.128.STRONG.GPU desc[UR8][R28.64+0x200], R4 ;  /* 0x000200041c007985 */ /* 0x0005e2000c10fd08 */
[----:B-1----:R-:W-:-:S09]  /*49e0*/  ULEA UR5, UR6, UR5, 0x18 ;  /* 0x0000000506057291 */ /* 0x002fd2000f8ec0ff */
[----:B------:R2:W-:Y:S04]  /*49f0*/  STS.64 [UR5+0xb8], R6 ;  /* 0x0000b806ff007988 */ /* 0x0005e80008000a05 */
[----:B------:R2:W-:Y:S04]  /*4a00*/  STS [UR5+0xc0], R4 ;  /* 0x0000c004ff007988 */ /* 0x0005e80008000805 */
[----:B------:R2:W-:Y:S04]  /*4a10*/  STS.64 [UR5+0xa8], R2 ;  /* 0x0000a802ff007988 */ /* 0x0005e80008000a05 */
[----:B------:R2:W-:Y:S02]  /*4a20*/  STS [UR5+0xb0], R60 ;  /* 0x0000b03cff007988 */ /* 0x0005e40008000805 */
.L_x_569:
[----:B------:R-:W-:Y:S05]  /*4a30*/  BSYNC.RECONVERGENT B0 ;  /* 0x0000000000007941 */ /* 0x000fea0003800200 */
.L_x_568:
[----:B------:R1:W-:Y:S01]  /*4a40*/  @!P1 STS.64 [R31+0x88], R2 ;  /* 0x000088021f009388 */ /* 0x0003e20000000a00 */
[----:B0-----:R-:W-:Y:S02]  /*4a50*/  @!P1 IMAD.MOV.U32 R34, RZ, RZ, R2 ;  /* 0x000000ffff229224 */ /* 0x001fe400078e0002 */
[----:B------:R-:W-:Y:S01]  /*4a60*/  @!P1 IMAD.MOV.U32 R33, RZ, RZ, R3 ;  /* 0x000000ffff219224 */ /* 0x000fe200078e0003 */
[----:B------:R1:W-:Y:S01]  /*4a70*/  @!P1 STS [R31+0x90], R60 ;  /* 0x0000903c1f009388 */ /* 0x0003e20000000800 */
[----:B------:R-:W-:-:S07]  /*4a80*/  @!P1 IMAD.MOV.U32 R32, RZ, RZ, R60 ;  /* 0x000000ffff209224 */ /* 0x000fce00078e003c */
.L_x_537:
[----:B--2---:R-:W0:Y:S01]  /*4a90*/  S2R R29, SR_TID.X ;  /* 0x00000000001d7919 */ /* 0x004e220000002100 */
[----:B------:R-:W-:Y:S01]  /*4aa0*/  ISETP.NE.U32.AND P0, PT, R26, R22, PT ;  /* 0x000000161a00720c */ /* 0x000fe20003f05070 */
[----:B------:R-:W-:Y:S05]  /*4ab0*/  WARPSYNC.ALL ;  /* 0x0000000000007948 */ /* 0x000fea0003800000 */
[----:B------:R-:W-:Y:S01]  /*4ac0*/  BAR.SYNC.DEFER_BLOCKING 0x0 ;  /* 0x0000000000007b1d */ /* 0x000fe20000010000 */
[----:B------:R-:W-:Y:S02]  /*4ad0*/  ISETP.NE.U32.AND P1, PT, R22, R20, PT ;  /* 0x000000141600720c */ /* 0x000fe40003f25070 */
[----:B------:R-:W-:-:S03]  /*4ae0*/  ISETP.NE.AND.EX P2, PT, R27, R23, PT, P0 ;  /* 0x000000171b00720c */ /* 0x000fc60003f45300 */
[----:B------:R-:W-:Y:S01]  /*4af0*/  BSSY.RECONVERGENT B0, `(.L_x_570) ;  /* 0x000000e000007945 */ /* 0x000fe20003800200 */
[----:B0-----:R-:W-:-:S13]  /*4b00*/  ISETP.NE.AND P3, PT, R29, RZ, PT ;  /* 0x000000ff1d00720c */ /* 0x001fda0003f65270 */
[----:B------:R-:W-:Y:S05]  /*4b10*/  @!P3 BRA `(.L_x_571) ;  /* 0x00000000002cb947 */ /* 0x000fea0003800000 */
[----:B------:R-:W0:Y:S01]  /*4b20*/  S2UR UR6, SR_CgaCtaId ;  /* 0x00000000000679c3 */ /* 0x000e220000008800 */
[----:B------:R-:W-:Y:S01]  /*4b30*/  UMOV UR5, 0x400 ;  /* 0x0000040000057882 */ /* 0x000fe20000000000 */
[----:B------:R-:W-:-:S04]  /*4b40*/  ISETP.NE.U32.AND P0, PT, R34, RZ, PT ;  /* 0x000000ff2200720c */ /* 0x000fc80003f05070 */
[----:B------:R-:W-:Y:S01]  /*4b50*/  ISETP.NE.AND.EX P0, PT, R33, RZ, PT, P0 ;  /* 0x000000ff2100720c */ /* 0x000fe20003f05300 */
[----:B0-----:R-:W-:-:S09]  /*4b60*/  ULEA UR5, UR6, UR5, 0x18 ;  /* 0x0000000506057291 */ /* 0x001fd2000f8ec0ff */
[----:B-1----:R-:W0:Y:S04]  /*4b70*/  LDS.64 R2, [UR5+0x88] ;  /* 0x00008805ff027984 */ /* 0x002e280008000a00 */
[----:B------:R-:W1:Y:S01]  /*4b80*/  LDS R0, [UR5+0x90] ;  /* 0x00009005ff007984 */ /* 0x000e620008000800 */
[----:B0-----:R-:W-:Y:S02]  /*4b90*/  IADD3 R34, P3, PT, R2, R34, RZ ;  /* 0x0000002202227210 */ /* 0x001fe40007f7e0ff */
[----:B-1----:R-:W-:-:S03]  /*4ba0*/  SEL R5, R0, RZ, !P0 ;  /* 0x000000ff00057207 */ /* 0x002fc60004000000 */
[----:B------:R-:W-:Y:S02]  /*4bb0*/  IMAD.X R33, R3, 0x1, R33, P3 ;  /* 0x0000000103217824 */ /* 0x000fe400018e0621 */
[----:B------:R-:W-:-:S07]  /*4bc0*/  IMAD.IADD R32, R32, 0x1, R5 ;  /* 0x0000000120207824 */ /* 0x000fce00078e0205 */
.L_x_571:
[----:B------:R-:W-:Y:S05]  /*4bd0*/  BSYNC.RECONVERGENT B0 ;  /* 0x0000000000007941 */ /* 0x000fea0003800200 */
.L_x_570:
[----:B------:R-:W-:Y:S01]  /*4be0*/  SEL R0, R32, RZ, !P2 ;  /* 0x000000ff20007207 */ /* 0x000fe20005000000 */
[----:B------:R-:W0:Y:S01]  /*4bf0*/  S2UR UR5, SR_CgaCtaId ;  /* 0x00000000000579c3 */ /* 0x000e220000008800 */
[----:B------:R-:W-:Y:S01]  /*4c00*/  ISETP.NE.AND.EX P1, PT, R23, R21, PT, P1 ;  /* 0x000000151700720c */ /* 0x000fe20003f25310 */
[----:B------:R-:W-:Y:S01]  /*4c10*/  UMOV UR4, 0x400 ;  /* 0x0000040000047882 */ /* 0x000fe20000000000 */
[----:B------:R-:W-:Y:S01]  /*4c20*/  ISETP.NE.U32.AND P0, PT, R20, R18, PT ;  /* 0x000000121400720c */ /* 0x000fe20003f05070 */
[----:B------:R-:W-:Y:S01]  /*4c30*/  IMAD.IADD R53, R53, 0x1, R0 ;  /* 0x0000000135357824 */ /* 0x000fe200078e0200 */
[----:B------:R-:W-:Y:S02]  /*4c40*/  ISETP.NE.U32.AND P2, PT, R22, R20, PT ;  /* 0x000000141600720c */ /* 0x000fe40003f45070 */
[----:B------:R-:W-:Y:S02]  /*4c50*/  ISETP.NE.U32.AND P3, PT, R20, R18, PT ;  /* 0x000000121400720c */ /* 0x000fe40003f65070 */
[----:B-1----:R-:W-:-:S02]  /*4c60*/  SEL R3, R53, RZ, !P1 ;  /* 0x000000ff35037207 */ /* 0x002fc40004800000 */
[----:B------:R-:W-:Y:S02]  /*4c70*/  ISETP.NE.AND.EX P1, PT, R21, R19, PT, P0 ;  /* 0x000000131500720c */ /* 0x000fe40003f25300 */
[----:B------:R-:W-:Y:S01]  /*4c80*/  ISETP.NE.U32.AND P0, PT, R18, R16, PT ;  /* 0x000000101200720c */ /* 0x000fe20003f05070 */
[----:B------:R-:W-:Y:S01]  /*4c90*/  IMAD.IADD R52, R52, 0x1, R3 ;  /* 0x0000000134347824 */ /* 0x000fe200078e0203 */
[----:B------:R-:W-:Y:S02]  /*4ca0*/  ISETP.NE.AND.EX P2, PT, R23, R21, PT, P2 ;  /* 0x000000151700720c */ /* 0x000fe40003f45320 */
[----:B------:R-:W-:Y:S02]  /*4cb0*/  ISETP.NE.AND.EX P3, PT, R21, R19, PT, P3 ;  /* 0x000000131500720c */ /* 0x000fe40003f65330 */
[----:B------:R-:W-:Y:S02]  /*4cc0*/  SEL R0, R52, RZ, !P1 ;  /* 0x000000ff34007207 */ /* 0x000fe40004800000 */
[----:B------:R-:W-:-:S02]  /*4cd0*/  ISETP.NE.AND.EX P1, PT, R19, R17, PT, P0 ;  /* 0x000000111300720c */ /* 0x000fc40003f25300 */
[----:B------:R-:W-:Y:S01]  /*4ce0*/  ISETP.NE.U32.AND P0, PT, R16, R14, PT ;  /* 0x0000000e1000720c */ /* 0x000fe20003f05070 */
[----:B------:R-:W-:Y:S01]  /*4cf0*/  IMAD.IADD R51, R51, 0x1, R0 ;  /* 0x0000000133337824 */ /* 0x000fe200078e0200 */
[----:B0-----:R-:W-:Y:S01]  /*4d00*/  ULEA UR4, UR5, UR4, 0x18 ;  /* 0x0000000405047291 */ /* 0x001fe2000f8ec0ff */
[----:B------:R-:W-:Y:S02]  /*4d10*/  SEL R4, RZ, 0x1, !P3 ;  /* 0x00000001ff047807 */ /* 0x000fe40005800000 */
[----:B------:R-:W-:Y:S02]  /*4d20*/  IADD3 R43, P6, PT, R34, R43, RZ ;  /* 0x0000002b222b7210 */ /* 0x000fe40007fde0ff */
[----:B------:R-:W-:Y:S02]  /*4d30*/  SEL R3, R51, RZ, !P1 ;  /* 0x000000ff33037207 */ /* 0x000fe40004800000 */
[----:B------:R-:W-:Y:S01]  /*4d40*/  ISETP.NE.AND.EX P1, PT, R17, R15, PT, P0 ;  /* 0x0000000f1100720c */ /* 0x000fe20003f25300 */
[----:B------:R-:W-:Y:S01]  /*4d50*/  IMAD.X R44, R33, 0x1, R44, P6 ;  /* 0x00000001212c7824 */ /* 0x000fe200030e062c */
[----:B------:R-:W-:Y:S01]  /*4d60*/  ISETP.NE.U32.AND P0, PT, R14, R12, PT ;  /* 0x0000000c0e00720c */ /* 0x000fe20003f05070 */
[----:B------:R-:W-:Y:S01]  /*4d70*/  IMAD.IADD R50, R50, 0x1, R3 ;  /* 0x0000000132327824 */ /* 0x000fe200078e0203 */
[C---:B------:R-:W-:Y:S01]  /*4d80*/  IADD3 R41, P5, PT, R34.reuse, R41, RZ ;  /* 0x0000002922297210 */ /* 0x040fe20007fbe0ff */
[----:B------:R-:W0:Y:S01]  /*4d90*/  LDS.64 R2, [UR4+0xc8] ;  /* 0x0000c804ff027984 */ /* 0x000e220008000a00 */
[----:B------:R-:W-:-:S02]  /*4da0*/  IADD3 R39, P4, PT, R34, R39, RZ ;  /* 0x0000002722277210 */ /* 0x000fc40007f9e0ff */
[----:B------:R-:W-:Y:S01]  /*4db0*/  SEL R0, R50, RZ, !P1 ;  /* 0x000000ff32007207 */ /* 0x000fe20004800000 */
[----:B------:R-:W-:Y:S01]  /*4dc0*/  IMAD.X R42, R33, 0x1, R42, P5 ;  /* 0x00000001212a7824 */ /* 0x000fe200028e062a */
[----:B------:R-:W-:Y:S01]  /*4dd0*/  ISETP.NE.AND.EX P1, PT, R15, R13, PT, P0 ;  /* 0x0000000d0f00720c */ /* 0x000fe20003f25300 */
[----:B------:R-:W-:Y:S01]  /*4de0*/  IMAD.X R40, R33, 0x1, R40, P4 ;  /* 0x0000000121287824 */ /* 0x000fe200020e0628 */
[----:B------:R-:W-:Y:S01]  /*4df0*/  ISETP.NE.U32.AND P0, PT, R12, R10, PT ;  /* 0x0000000a0c00720c */ /* 0x000fe20003f05070 */
[----:B------:R-:W-:Y:S01]  /*4e00*/  IMAD.IADD R49, R49, 0x1, R0 ;  /* 0x0000000131317824 */ /* 0x000fe200078e0200 */
[----:B------:R-:W-:Y:S02]  /*4e10*/  IADD3 R37, P3, PT, R34, R37, RZ ;  /* 0x0000002522257210 */ /* 0x000fe40007f7e0ff */
[----:B------:R-:W-:Y:S02]  /*4e20*/  ISETP.NE.AND.EX P0, PT, R13, R11, PT, P0 ;  /* 0x0000000b0d00720c */ /* 0x000fe40003f05300 */
[----:B------:R-:W-:Y:S01]  /*4e30*/  SEL R5, R49, RZ, !P1 ;  /* 0x000000ff31057207 */ /* 0x000fe20004800000 */
[----:B------:R-:W-:-:S04]  /*4e40*/  IMAD.X R38, R33, 0x1, R38, P3 ;  /* 0x0000000121267824 */ /* 0x000fc800018e0626 */
[----:B------:R-:W-:-:S05]  /*4e50*/  IMAD.IADD R48, R48, 0x1, R5 ;  /* 0x0000000130307824 */ /* 0x000fca00078e0205 */
[----:B------:R-:W-:Y:S02]  /*4e60*/  SEL R0, R48, RZ, !P0 ;  /* 0x000000ff30007207 */ /* 0x000fe40004000000 */
[----:B------:R-:W-:-:S03]  /*4e70*/  ISETP.NE.U32.AND P0, PT, R26, R22, PT ;  /* 0x000000161a00720c */ /* 0x000fc60003f05070 */
[----:B------:R-:W-:Y:S01]  /*4e80*/  IMAD.IADD R47, R47, 0x1, R0 ;  /* 0x000000012f2f7824 */ /* 0x000fe200078e0200 */
[----:B------:R-:W-:Y:S02]  /*4e90*/  ISETP.NE.AND.EX P1, PT, R27, R23, PT, P0 ;  /* 0x000000171b00720c */ /* 0x000fe40003f25300 */
[----:B------:R-:W-:Y:S02]  /*4ea0*/  SEL R0, RZ, 0x1, !P2 ;  /* 0x00000001ff007807 */ /* 0x000fe40005000000 */
[----:B------:R-:W-:Y:S02]  /*4eb0*/  SEL R55, RZ, 0x1, !P1 ;  /* 0x00000001ff377807 */ /* 0x000fe40004800000 */
[----:B------:R-:W-:Y:S02]  /*4ec0*/  ISETP.NE.U32.AND P0, PT, R10, R8, PT ;  /* 0x000000080a00720c */ /* 0x000fe40003f05070 */
[----:B------:R-:W-:Y:S02]  /*4ed0*/  IADD3 R31, P1, PT, R0, R55, RZ ;  /* 0x00000037001f7210 */ /* 0x000fe40007f3e0ff */
[----:B------:R-:W-:-:S02]  /*4ee0*/  ISETP.NE.AND.EX P0, PT, R11, R9, PT, P0 ;  /* 0x000000090b00720c */ /* 0x000fc40003f05300 */
[C---:B------:R-:W-:Y:S01]  /*4ef0*/  IADD3 R35, P2, PT, R34.reuse, R35, RZ ;  /* 0x0000002322237210 */ /* 0x040fe20007f5e0ff */
[----:B------:R-:W-:Y:S01]  /*4f00*/  IMAD.IADD R7, R31, 0x1, R4 ;  /* 0x000000011f077824 */ /* 0x000fe200078e0204 */
[----:B------:R-:W-:Y:S01]  /*4f10*/  SEL R0, R47, RZ, !P0 ;  /* 0x000000ff2f007207 */ /* 0x000fe20004000000 */
[----:B------:R-:W-:Y:S01]  /*4f20*/  IMAD.X R6, RZ, RZ, RZ, P1 ;  /* 0x000000ffff067224 */ /* 0x000fe200008e06ff */
[C---:B------:R-:W-:Y:S01]  /*4f30*/  IADD3 R31, P0, PT, R34.reuse, R31, RZ ;  /* 0x0000001f221f7210 */ /* 0x040fe20007f1e0ff */
[----:B------:R-:W-:Y:S01]  /*4f40*/  IMAD.X R36, R33, 0x1, R36, P2 ;  /* 0x0000000121247824 */ /* 0x000fe200010e0624 */
[----:B------:R-:W-:Y:S01]  /*4f50*/  IADD3 R7, P1, PT, R34, R7, RZ ;  /* 0x0000000722077210 */ /* 0x000fe20007f3e0ff */
[----:B------:R-:W-:Y:S02]  /*4f60*/  IMAD.IADD R45, R45, 0x1, R0 ;  /* 0x000000012d2d7824 */ /* 0x000fe400078e0200 */
[C---:B------:R-:W-:Y:S01]  /*4f70*/  IMAD.X R6, R33.reuse, 0x1, R6, P0 ;  /* 0x0000000121067824 */ /* 0x040fe200000e0606 */
[----:B0-----:R-:W-:Y:S01]  /*4f80*/  ISETP.GE.U32.AND P0, PT, R2, 0x101, PT ;  /* 0x000001010200780c */ /* 0x001fe20003f06070 */
[----:B------:R-:W-:Y:S01]  /*4f90*/  IMAD.X R46, R33, 0x1, R46, P1 ;  /* 0x00000001212e7824 */ /* 0x000fe200008e062e */
[----:B------:R-:W-:-:S02]  /*4fa0*/  IADD3 R55, P1, PT, R34, R55, RZ ;  /* 0x0000003722377210 */ /* 0x000fc40007f3e0ff */
[----:B------:R-:W-:-:S03]  /*4fb0*/  ISETP.GE.AND.EX P0, PT, R3, RZ, PT, P0 ;  /* 0x000000ff0300720c */ /* 0x000fc60003f06300 */
[----:B------:R-:W-:-:S10]  /*4fc0*/  IMAD.X R0, RZ, RZ, R33, P1 ;  /* 0x000000ffff007224 */ /* 0x000fd400008e0621 */
[----:B------:R-:W-:Y:S05]  /*4fd0*/  @!P0 BRA `(.L_x_572) ;  /* 0x0000000800448947 */ /* 0x000fea0003800000 */
[----:B------:R-:W0:Y:S01]  /*4fe0*/  LDS.64 R4, [UR4+0xa8] ;  /* 0x0000a804ff047984 */ /* 0x000e220008000a00 */
[----:B------:R-:W-:Y:S01]  /*4ff0*/  BAR.SYNC.DEFER_BLOCKING 0x0 ;  /* 0x0000000000007b1d */ /* 0x000fe20000010000 */
[----:B------:R-:W-:Y:S02]  /*5000*/  ISETP.NE.U32.AND P1, PT, R26, R22, PT ;  /* 0x000000161a00720c */ /* 0x000fe40003f25070 */
[----:B------:R-:W-:Y:S02]  /*5010*/  ISETP.NE.U32.AND P0, PT, R22, R20, PT ;  /* 0x000000141600720c */ /* 0x000fe40003f05070 */
[----:B------:R-:W-:Y:S02]  /*5020*/  ISETP.NE.AND.EX P1, PT, R27, R23, PT, P1 ;  /* 0x000000171b00720c */ /* 0x000fe40003f25310 */
[----:B------:R-:W-:Y:S02]  /*5030*/  ISETP.NE.AND.EX P0, PT, R23, R21, PT, P0 ;  /* 0x000000151700720c */ /* 0x000fe40003f05300 */
[----:B------:R-:W-:-:S02]  /*5040*/  ISETP.NE.U32.AND P5, PT, R20, R18, PT ;  /* 0x000000121400720c */ /* 0x000fc40003fa5070 */
[----:B------:R-:W-:Y:S02]  /*5050*/  ISETP.NE.U32.AND P4, PT, R18, R16, PT ;  /* 0x000000101200720c */ /* 0x000fe40003f85070 */
[----:B------:R-:W-:Y:S02]  /*5060*/  ISETP.NE.U32.AND P3, PT, R16, R14, PT ;  /* 0x0000000e1000720c */ /* 0x000fe40003f65070 */
[----:B------:R-:W-:Y:S02]  /*5070*/  ISETP.NE.U32.AND P2, PT, R14, R12, PT ;  /* 0x0000000c0e00720c */ /* 0x000fe40003f45070 */
[----:B------:R-:W-:Y:S02]  /*5080*/  ISETP.NE.AND.EX P5, PT, R21, R19, PT, P5 ;  /* 0x000000131500720c */ /* 0x000fe40003fa5350 */
[----:B------:R-:W-:Y:S02]  /*5090*/  ISETP.NE.AND.EX P4, PT, R19, R17, PT, P4 ;  /* 0x000000111300720c */ /* 0x000fe40003f85340 */
[----:B------:R-:W-:-:S02]  /*50a0*/  ISETP.NE.U32.AND P6, PT, R10, R8, PT ;  /* 0x000000080a00720c */ /* 0x000fc40003fc5070 */
[----:B------:R-:W-:Y:S02]  /*50b0*/  ISETP.NE.AND.EX P3, PT, R17, R15, PT, P3 ;  /* 0x0000000f1100720c */ /* 0x000fe40003f65330 */
[----:B------:R-:W-:Y:S02]  /*50c0*/  ISETP.NE.AND.EX P2, PT, R15, R13, PT, P2 ;  /* 0x0000000d0f00720c */ /* 0x000fe40003f45320 */
[----:B------:R-:W-:Y:S01]  /*50d0*/  ISETP.NE.AND.EX P6, PT, R11, R9, PT, P6 ;  /* 0x000000090b00720c */ /* 0x000fe20003fc5360 */
[--C-:B0-----:R-:W-:Y:S02]  /*50e0*/  @P1 IMAD.IADD R34, R34, 0x1, -R4.reuse ;  /* 0x0000000122221824 */ /* 0x101fe400078e0a04 */
[--C-:B------:R-:W-:Y:S02]  /*50f0*/  @P0 IMAD.IADD R0, R55, 0x1, -R4.reuse ;  /* 0x0000000137000824 */ /* 0x100fe400078e0a04 */
[--C-:B------:R-:W-:Y:S01]  /*5100*/  @P5 IMAD.IADD R31, R31, 0x1, -R4.reuse ;  /* 0x000000011f1f5824 */ /* 0x100fe200078e0a04 */
[----:B------:R-:W-:Y:S01]  /*5110*/  @P1 LEA R33, R34, UR4, 0x4 ;  /* 0x0000000422211c11 */ /* 0x000fe2000f8e20ff */
[--C-:B------:R-:W-:Y:S01]  /*5120*/  @P4 IMAD.IADD R7, R7, 0x1, -R4.reuse ;  /* 0x0000000107074824 */ /* 0x100fe200078e0a04 */
[----:B------:R-:W-:Y:S01]  /*5130*/  @P0 LEA R0, R0, UR4, 0x4 ;  /* 0x0000000400000c11 */ /* 0x000fe2000f8e20ff */
[--C-:B------:R-:W-:Y:S01]  /*5140*/  @P3 IMAD.IADD R43, R43, 0x1, -R4.reuse ;  /* 0x000000012b2b3824 */ /* 0x100fe200078e0a04 */
[----:B------:R-:W-:Y:S01]  /*5150*/  @P5 LEA R31, R31, UR4, 0x4 ;  /* 0x000000041f1f5c11 */ /* 0x000fe2000f8e20ff */
[----:B------:R0:W-:Y:S01]  /*5160*/  @P1 STS.64 [R33], R26 ;  /* 0x0000001a21001388 */ /* 0x0001e20000000a00 */
[--C-:B------:R-:W-:Y:S01]  /*5170*/  @P2 IMAD.IADD R41, R41, 0x1, -R4.reuse ;  /* 0x0000000129292824 */ /* 0x100fe200078e0a04 */
[----:B------:R-:W-:Y:S01]  /*5180*/  @P4 LEA R7, R7, UR4, 0x4 ;  /* 0x0000000407074c11 */ /* 0x000fe2000f8e20ff */
[----:B------:R-:W-:Y:S01]  /*5190*/  @P6 IMAD.IADD R37, R37, 0x1, -R4 ;  /* 0x0000000125256824 */ /* 0x000fe200078e0a04 */
[----:B------:R0:W-:Y:S01]  /*51a0*/  @P1 STS [R33+0x8], R32 ;  /* 0x0000082021001388 */ /* 0x0001e20000000800 */
[----:B------:R-:W-:-:S02]  /*51b0*/  ISETP.NE.U32.AND P1, PT, R8, R24, PT ;  /* 0x000000180800720c */ /* 0x000fc40003f25070 */
[----:B------:R-:W-:Y:S01]  /*51c0*/  @P3 LEA R43, R43, UR4, 0x4 ;  /* 0x000000042b2b3c11 */ /* 0x000fe2000f8e20ff */
[----:B------:R0:W-:Y:S01]  /*51d0*/  @P0 STS.64 [R0], R22 ;  /* 0x0000001600000388 */ /* 0x0001e20000000a00 */
[----:B------:R-:W-:Y:S02]  /*51e0*/  ISETP.NE.AND.EX P1, PT, R9, R25, PT, P1 ;  /* 0x000000190900720c */ /* 0x000fe40003f25310 */
[----:B------:R-:W-:Y:S01]  /*51f0*/  @P2 LEA R41, R41, UR4, 0x4 ;  /* 0x0000000429292c11 */ /* 0x000fe2000f8e20ff */
[----:B------:R0:W-:Y:S01]  /*5200*/  @P0 STS [R0+0x8], R53 ;  /* 0x0000083500000388 */ /* 0x0001e20000000800 */
[----:B------:R-:W-:Y:S02]  /*5210*/  ISETP.NE.U32.AND P0, PT, R12, R10, PT ;  /* 0x0000000a0c00720c */ /* 0x000fe40003f05070 */
[----:B------:R-:W-:Y:S01]  /*5220*/  @P6 LEA R37, R37, UR4, 0x4 ;  /* 0x0000000425256c11 */ /* 0x000fe2000f8e20ff */
[----:B------:R0:W-:Y:S01]  /*5230*/  @P5 STS.64 [R31], R20 ;  /* 0x000000141f005388 */ /* 0x0001e20000000a00 */
[----:B------:R-:W-:-:S03]  /*5240*/  ISETP.NE.AND.EX P0, PT, R13, R11, PT, P0 ;  /* 0x0000000b0d00720c */ /* 0x000fc60003f05300 */
[----:B------:R0:W-:Y:S02]  /*5250*/  @P5 STS [R31+0x8], R52 ;  /* 0x000008341f005388 */ /* 0x0001e40000000800 */
[--C-:B------:R-:W-:Y:S02]  /*5260*/  @P1 IMAD.IADD R35, R35, 0x1, -R4.reuse ;  /* 0x0000000123231824 */ /* 0x100fe400078e0a04 */
[----:B------:R0:W-:Y:S03]  /*5270*/  @P4 STS.64 [R7], R18 ;  /* 0x0000001207004388 */ /* 0x0001e60000000a00 */
[----:B------:R-:W-:Y:S01]  /*5280*/  @P1 LEA R35, R35, UR4, 0x4 ;  /* 0x0000000423231c11 */ /* 0x000fe2000f8e20ff */
[----:B------:R0:W-:Y:S02]  /*5290*/  @P4 STS [R7+0x8], R51 ;  /* 0x0000083307004388 */ /* 0x0001e40000000800 */
[----:B------:R-:W-:-:S02]  /*52a0*/  @P0 IMAD.IADD R39, R39, 0x1, -R4 ;  /* 0x0000000127270824 */ /* 0x000fc400078e0a04 */
[----:B------:R0:W-:Y:S03]  /*52b0*/  @P3 STS.64 [R43], R16 ;  /* 0x000000102b003388 */ /* 0x0001e60000000a00 */
[----:B------:R-:W-:Y:S01]  /*52c0*/  @P0 LEA R39, R39, UR4, 0x4 ;  /* 0x0000000427270c11 */ /* 0x000fe2000f8e20ff */
[----:B------:R0:W-:Y:S04]  /*52d0*/  @P3 STS [R43+0x8], R50 ;  /* 0x000008322b003388 */ /* 0x0001e80000000800 */
[----:B------:R0:W-:Y:S04]  /*52e0*/  @P2 STS.64 [R41], R14 ;  /* 0x0000000e29002388 */ /* 0x0001e80000000a00 */
[----:B------:R0:W-:Y:S01]  /*52f0*/  @P2 STS [R41+0x8], R49 ;  /* 0x0000083129002388 */ /* 0x0001e20000000800 */
[----:B------:R-:W-:-:S03]  /*5300*/  ISETP.GT.U32.AND P2, PT, R2, R29, PT ;  /* 0x0000001d0200720c */ /* 0x000fc60003f44070 */
[----:B------:R0:W-:Y:S01]  /*5310*/  @P0 STS.64 [R39], R12 ;  /* 0x0000000c27000388 */ /* 0x0001e20000000a00 */
[----:B------:R-:W-:-:S03]  /*5320*/  ISETP.GT.U32.AND.EX P2, PT, R3, RZ, PT, P2 ;  /* 0x000000ff0300720c */ /* 0x000fc60003f44120 */
[----:B------:R0:W-:Y:S04]  /*5330*/  @P0 STS [R39+0x8], R48 ;  /* 0x0000083027000388 */ /* 0x0001e80000000800 */
[----:B------:R0:W-:Y:S04]  /*5340*/  @P6 STS.64 [R37], R10 ;  /* 0x0000000a25006388 */ /* 0x0001e80000000a00 */
[----:B------:R0:W-:Y:S04]  /*5350*/  @P6 STS [R37+0x8], R47 ;  /* 0x0000082f25006388 */ /* 0x0001e80000000800 */
[----:B------:R0:W-:Y:S04]  /*5360*/  @P1 STS.64 [R35], R8 ;  /* 0x0000000823001388 */ /* 0x0001e80000000a00 */
[----:B------:R0:W-:Y:S01]  /*5370*/  @P1 STS [R35+0x8], R45 ;  /* 0x0000082d23001388 */ /* 0x0001e20000000800 */
[----:B------:R-:W-:Y:S06]  /*5380*/  BAR.SYNC.DEFER_BLOCKING 0x0 ;  /* 0x0000000000007b1d */ /* 0x000fec0000010000 */
[----:B------:R-:W-:Y:S05]  /*5390*/  @!P2 EXIT ;  /* 0x000000000000a94d */ /* 0x000fea0003800000 */
[----:B0-----:R-:W-:Y:S01]  /*53a0*/  IMAD.MOV.U32 R31, RZ, RZ, R29 ;  /* 0x000000ffff1f7224 */ /* 0x001fe200078e001d */
[----:B------:R-:W0:Y:S01]  /*53b0*/  LDCU.64 UR12, c[0x0][0x398] ;  /* 0x00007300ff0c77ac */ /* 0x000e220008000a00 */
[----:B------:R-:W-:Y:S01]  /*53c0*/  IMAD.MOV.U32 R21, RZ, RZ, RZ ;  /* 0x000000ffff157224 */ /* 0x000fe200078e00ff */
[----:B------:R-:W-:Y:S02]  /*53d0*/  BSSY.RECONVERGENT B0, `(.L_x_573) ;  /* 0x000002e000007945 */ /* 0x000fe40003800200 */
[----:B------:R-:W-:Y:S01]  /*53e0*/  LOP3.LUT R7, RZ, R31, RZ, 0x33, !PT ;  /* 0x0000001fff077212 */ /* 0x000fe200078e33ff */
[----:B------:R-:W1:Y:S03]  /*53f0*/  LDCU.64 UR14, c[0x0][0x3a0] ;  /* 0x00007400ff0e77ac */ /* 0x000e660008000a00 */
[----:B------:R-:W-:Y:S02]  /*5400*/  IADD3 R16, P0, PT, R2, R7, RZ ;  /* 0x0000000702107210 */ /* 0x000fe40007f1e0ff */
[----:B------:R-:W-:-:S02]  /*5410*/  LOP3.LUT R7, RZ, R21, RZ, 0x33, !PT ;  /* 0x00000015ff077212 */ /* 0x000fc400078e33ff */
[----:B------:R-:W-:-:S03]  /*5420*/  LOP3.LUT R0, R16, 0x300, RZ, 0xc0, !PT ;  /* 0x0000030010007812 */ /* 0x000fc600078ec0ff */
[----:B------:R-:W-:Y:S01]  /*5430*/  IMAD.X R7, R3, 0x1, R7, P0 ;  /* 0x0000000103077824 */ /* 0x000fe200000e0607 */
[----:B------:R-:W-:Y:S02]  /*5440*/  ISETP.NE.U32.AND P1, PT, R0, 0x300, PT ;  /* 0x000003000000780c */ /* 0x000fe40003f25070 */
[----:B------:R-:W-:Y:S02]  /*5450*/  ISETP.GE.U32.AND P0, PT, R16, 0x300, PT ;  /* 0x000003001000780c */ /* 0x000fe40003f06070 */
[----:B------:R-:W-:Y:S02]  /*5460*/  ISETP.NE.AND.EX P1, PT, RZ, RZ, PT, P1 ;  /* 0x000000ffff00720c */ /* 0x000fe40003f25310 */
[----:B------:R-:W-:-:S11]  /*5470*/  ISETP.GE.U32.AND.EX P0, PT, R7, RZ, PT, P0 ;  /* 0x000000ff0700720c */ /* 0x000fd60003f06100 */
[----:B01----:R-:W-:Y:S05]  /*5480*/  @!P1 BRA `(.L_x_574) ;  /* 0x0000000000889947 */ /* 0x003fea0003800000 */
[----:B------:R-:W0:Y:S01]  /*5490*/  LDCU.64 UR6, c[0x0][0x3a0] ;  /* 0x00007400ff0677ac */ /* 0x000e220008000a00 */
[----:B------:R-:W-:Y:S01]  /*54a0*/  SHF.R.U64 R16, R16, 0x8, R7 ;  /* 0x0000000810107819 */ /* 0x000fe20000001207 */
[----:B------:R-:W-:Y:S01]  /*54b0*/  IMAD.MOV.U32 R19, RZ, RZ, RZ ;  /* 0x000000ffff137224 */ /* 0x000fe200078e00ff */
[----:B------:R-:W-:Y:S01]  /*54c0*/  IADD3 R15, P1, PT, R4, R31, RZ ;  /* 0x0000001f040f7210 */ /* 0x000fe20007f3e0ff */
[----:B------:R-:W1:Y:S01]  /*54d0*/  LDCU.64 UR10, c[0x0][0x398] ;  /* 0x00007300ff0a77ac */ /* 0x000e620008000a00 */
[----:B------:R-:W-:Y:S01]  /*54e0*/  LEA R6, R29, UR4, 0x4 ;  /* 0x000000041d067c11 */ /* 0x000fe2000f8e20ff */
[----:B------:R-:W-:Y:S02]  /*54f0*/  VIADD R16, R16, 0x1 ;  /* 0x0000000110107836 */ /* 0x000fe40000000000 */
[----:B------:R-:W-:-:S03]  /*5500*/  IMAD.X R0, R5, 0x1, R21, P1 ;  /* 0x0000000105007824 */ /* 0x000fc600008e0615 */
[----:B------:R-:W-:-:S04]  /*5510*/  LOP3.LUT R16, R16, 0x3, RZ, 0xc0, !PT ;  /* 0x0000000310107812 */ /* 0x000fc800078ec0ff */
[C---:B------:R-:W-:Y:S02]  /*5520*/  LEA R31, P3, R16.reuse, R31, 0x8 ;  /* 0x0000001f101f7211 */ /* 0x040fe400078640ff */
[C---:B0-----:R-:W-:Y:S02]  /*5530*/  LEA R14, P1, R15.reuse, UR6, 0x2 ;  /* 0x000000060f0e7c11 */ /* 0x041fe4000f8210ff */
[----:B------:R-:W-:Y:S02]  /*5540*/  LEA.HI.X R21, R16, R21, R19, 0x8, P3 ;  /* 0x0000001510157211 */ /* 0x000fe400018f4413 */
[C---:B-1----:R-:W-:Y:S02]  /*5550*/  LEA R12, P2, R15.reuse, UR10, 0x3 ;  /* 0x0000000a0f0c7c11 */ /* 0x042fe4000f8418ff */
[C-C-:B------:R-:W-:Y:S02]  /*5560*/  LEA.HI.X R17, R15.reuse, UR7, R0.reuse, 0x2, P1 ;  /* 0x000000070f117c11 */ /* 0x140fe400088f1400 */
[----:B------:R-:W-:Y:S01]  /*5570*/  LEA.HI.X R15, R15, UR11, R0, 0x3, P2 ;  /* 0x0000000b0f0f7c11 */ /* 0x000fe200090f1c00 */
[----:B------:R-:W-:-:S08]  /*5580*/  VIADD R0, R6, 0x8 ;  /* 0x0000000806007836 */ /* 0x000fd00000000000 */
.L_x_575:
        /* <DEDUP_REMOVED lines=18> */
.L_x_574:
[----:B------:R-:W-:Y:S05]  /*56b0*/  BSYNC.RECONVERGENT B0 ;  /* 0x0000000000007941 */ /* 0x000fea0003800200 */
.L_x_573:
[----:B------:R-:W-:Y:S05]  /*56c0*/  @!P0 EXIT ;  /* 0x000000000000894d */ /* 0x000fea0003800000 */
.L_x_576:
[C---:B------:R-:W-:Y:S02]  /*56d0*/  LEA R0, R31.reuse, UR4, 0x4 ;  /* 0x000000041f007c11 */ /* 0x040fe4000f8e20ff */
[----:B01----:R-:W-:Y:S01]  /*56e0*/  IADD3 R13, P0, PT, R4, R31, RZ ;  /* 0x0000001f040d7210 */ /* 0x003fe20007f1e0ff */
[----:B------:R-:W-:Y:S02]  /*56f0*/  VIADD R31, R31, 0x400 ;  /* 0x000004001f1f7836 */ /* 0x000fe40000000000 */
[----:B------:R-:W0:Y:S01]  /*5700*/  LDS.64 R6, [R0] ;  /* 0x0000000000067984 */ /* 0x000e220000000a00 */
[----:B------:R-:W-:Y:S01]  /*5710*/  LEA R18, P1, R13, UR12, 0x3 ;  /* 0x0000000c0d127c11 */ /* 0x000fe2000f8218ff */
[----:B------:R-:W-:Y:S01]  /*5720*/  IMAD.X R10, R5, 0x1, R21, P0 ;  /* 0x00000001050a7824 */ /* 0x000fe200000e0615 */
[----:B------:R-:W-:Y:S01]  /*5730*/  LEA R20, P2, R13, UR14, 0x2 ;  /* 0x0000000e0d147c11 */ /* 0x000fe2000f8410ff */
[----:B------:R-:W1:Y:S01]  /*5740*/  LDS R23, [R0+0x8] ;  /* 0x0000080000177984 */ /* 0x000e620000000800 */
[----:B------:R-:W-:Y:S01]  /*5750*/  IMAD.X R12, RZ, RZ, R5, P0 ;  /* 0x000000ffff0c7224 */ /* 0x000fe200000e0605 */
[----:B------:R-:W-:-:S02]  /*5760*/  ISETP.GT.U32.AND P0, PT, R2, R31, PT ;  /* 0x0000001f0200720c */ /* 0x000fc40003f04070 */
[----:B------:R-:W2:Y:S01]  /*5770*/  LDS.64 R8, [R0+0x1000] ;  /* 0x0010000000087984 */ /* 0x000ea20000000a00 */
[C-C-:B------:R-:W-:Y:S02]  /*5780*/  LEA.HI.X R19, R13.reuse, UR13, R10.reuse, 0x3, P1 ;  /* 0x0000000d0d137c11 */ /* 0x140fe400088f1c0a */
[C---:B------:R-:W-:Y:S01]  /*5790*/  LEA.HI.X R21, R13.reuse, UR15, R10, 0x2, P2 ;  /* 0x0000000f0d157c11 */ /* 0x040fe200090f140a */
[----:B------:R-:W3:Y:S01]  /*57a0*/  LDS R25, [R0+0x1008] ;  /* 0x0010080000197984 */ /* 0x000ee20000000800 */
[C---:B------:R-:W-:Y:S01]  /*57b0*/  LEA.HI.X R11, R13.reuse, UR13, R12, 0x3, P1 ;  /* 0x0000000d0d0b7c11 */ /* 0x040fe200088f1c0c */
[----:B------:R-:W-:Y:S01]  /*57c0*/  IMAD.MOV.U32 R10, RZ, RZ, R18 ;  /* 0x000000ffff0a7224 */ /* 0x000fe200078e0012 */
[----:B------:R-:W-:Y:S01]  /*57d0*/  LEA.HI.X R13, R13, UR15, R12, 0x2, P2 ;  /* 0x0000000f0d0d7c11 */ /* 0x000fe200090f140c */
[----:B------:R-:W4:Y:S01]  /*57e0*/  LDS.64 R14, [R0+0x2000] ;  /* 0x00200000000e7984 */ /* 0x000f220000000a00 */
[----:B------:R-:W-:Y:S01]  /*57f0*/  IMAD.MOV.U32 R12, RZ, RZ, R20 ;  /* 0x000000ffff0c7224 */ /* 0x000fe200078e0014 */
[----:B------:R-:W-:-:S02]  /*5800*/  ISETP.GT.U32.AND.EX P0, PT, R3, RZ, PT, P0 ;  /* 0x000000ff0300720c */ /* 0x000fc40003f04100 */
[----:B------:R-:W5:Y:S04]  /*5810*/  LDS R27, [R0+0x2008] ;  /* 0x00200800001b7984 */ /* 0x000f680000000800 */
[----:B------:R-:W5:Y:S04]  /*5820*/  LDS.64 R16, [R0+0x3000] ;  /* 0x0030000000107984 */ /* 0x000f680000000a00 */
[----:B------:R-:W5:Y:S04]  /*5830*/  LDS R29, [R0+0x3008] ;  /* 0x00300800001d7984 */ /* 0x000f680000000800 */
[----:B0-----:R-:W-:Y:S04]  /*5840*/  STG.E.64 desc[UR8][R18.64], R6 ;  /* 0x0000000612007986 */ /* 0x001fe8000c101b08 */
[----:B-1----:R0:W-:Y:S04]  /*5850*/  STG.E desc[UR8][R20.64], R23 ;  /* 0x0000001714007986 */ /* 0x0021e8000c101908 */
[----:B--2---:R1:W-:Y:S04]  /*5860*/  STG.E.64 desc[UR8][R10.64+0x800], R8 ;  /* 0x000800080a007986 */ /* 0x0043e8000c101b08 */
[----:B---3--:R1:W-:Y:S04]  /*5870*/  STG.E desc[UR8][R12.64+0x400], R25 ;  /* 0x000400190c007986 */ /* 0x0083e8000c101908 */
[----:B----4-:R1:W-:Y:S01]  /*5880*/  STG.E.64 desc[UR8][R10.64+0x1000], R14 ;  /* 0x0010000e0a007986 */ /* 0x0103e2000c101b08 */
[----:B0-----:R-:W-:-:S03]  /*5890*/  IMAD.MOV.U32 R21, RZ, RZ, RZ ;  /* 0x000000ffff157224 */ /* 0x001fc600078e00ff */
[----:B-----5:R1:W-:Y:S04]  /*58a0*/  STG.E desc[UR8][R12.64+0x800], R27 ;  /* 0x0008001b0c007986 */ /* 0x0203e8000c101908 */
[----:B------:R1:W-:Y:S04]  /*58b0*/  STG.E.64 desc[UR8][R10.64+0x1800], R16 ;  /* 0x001800100a007986 */ /* 0x0003e8000c101b08 */
[----:B------:R1:W-:Y:S01]  /*58c0*/  STG.E desc[UR8][R12.64+0xc00], R29 ;  /* 0x000c001d0c007986 */ /* 0x0003e2000c101908 */
[----:B------:R-:W-:Y:S05]  /*58d0*/  @P0 BRA `(.L_x_576) ;  /* 0xfffffffc007c0947 */ /* 0x000fea000383ffff */
[----:B------:R-:W-:Y:S05]  /*58e0*/  EXIT ;  /* 0x000000000000794d */ /* 0x000fea0003800000 */
.L_x_572:
[----:B------:R-:W-:Y:S01]  /*58f0*/  ISETP.NE.U32.AND P0, PT, R26, R22, PT ;  /* 0x000000161a00720c */ /* 0x000fe20003f05070 */
[----:B------:R-:W-:Y:S01]  /*5900*/  BSSY.RECONVERGENT B0, `(.L_x_577) ;  /* 0x0000010000007945 */ /* 0x000fe20003800200 */
[----:B------:R-:W-:Y:S02]  /*5910*/  ISETP.NE.U32.AND P1, PT, R8, R24, PT ;  /* 0x000000180800720c */ /* 0x000fe40003f25070 */
[----:B------:R-:W-:Y:S02]  /*5920*/  ISETP.NE.AND.EX P0, PT, R27, R23, PT, P0 ;  /* 0x000000171b00720c */ /* 0x000fe40003f05300 */
[----:B------:R-:W-:Y:S02]  /*5930*/  ISETP.NE.U32.AND P2, PT, R22, R20, PT ;  /* 0x000000141600720c */ /* 0x000fe40003f45070 */
[----:B------:R-:W-:Y:S02]  /*5940*/  ISETP.NE.AND.EX P1, PT, R9, R25, PT, P1 ;  /* 0x000000190900720c */ /* 0x000fe40003f25310 */
[----:B------:R-:W-:-:S02]  /*5950*/  ISETP.NE.U32.AND P5, PT, R20, R18, PT ;  /* 0x000000121400720c */ /* 0x000fc40003fa5070 */
[----:B------:R-:W-:-:S05]  /*5960*/  ISETP.NE.AND.EX P2, PT, R23, R21, PT, P2 ;  /* 0x000000151700720c */ /* 0x000fca0003f45320 */
[----:B------:R-:W-:Y:S08]  /*5970*/  @!P0 BRA `(.L_x_578) ;  /* 0x0000000000208947 */ /* 0x000ff00003800000 */
        /* <DEDUP_REMOVED lines=8> */
.L_x_578:
[----:B------:R-:W-:Y:S05]  /*5a00*/  BSYNC.RECONVERGENT B0 ;  /* 0x0000000000007941 */ /* 0x000fea0003800200 */
.L_x_577:
        /* <DEDUP_REMOVED lines=10> */
.L_x_580:
[----:B------:R-:W-:Y:S05]  /*5ab0*/  BSYNC.RECONVERGENT B0 ;  /* 0x0000000000007941 */ /* 0x000fea0003800200 */
.L_x_579:
        /* <DEDUP_REMOVED lines=21> */
.L_x_582:
[----:B------:R-:W-:Y:S05]  /*5c10*/  BSYNC.RECONVERGENT B0 ;  /* 0x0000000000007941 */ /* 0x000fea0003800200 */
.L_x_581:
        /* <DEDUP_REMOVED lines=10> */
.L_x_584:
[----:B------:R-:W-:Y:S05]  /*5cc0*/  BSYNC.RECONVERGENT B0 ;  /* 0x0000000000007941 */ /* 0x000fea0003800200 */
.L_x_583:
        /* <DEDUP_REMOVED lines=10> */
.L_x_586:
[----:B------:R-:W-:Y:S05]  /*5d70*/  BSYNC.RECONVERGENT B0 ;  /* 0x0000000000007941 */ /* 0x000fea0003800200 */
.L_x_585:
        /* <DEDUP_REMOVED lines=10> */
.L_x_588:
[----:B------:R-:W-:Y:S05]  /*5e20*/  BSYNC.RECONVERGENT B0 ;  /* 0x0000000000007941 */ /* 0x000fea0003800200 */
.L_x_587:
        /* <DEDUP_REMOVED lines=10> */
.L_x_590:
[----:B------:R-:W-:Y:S05]  /*5ed0*/  BSYNC.RECONVERGENT B0 ;  /* 0x0000000000007941 */ /* 0x000fea0003800200 */
.L_x_589:
        /* <DEDUP_REMOVED lines=10> */
.L_x_592:
[----:B------:R-:W-:Y:S05]  /*5f80*/  BSYNC.RECONVERGENT B0 ;  /* 0x0000000000007941 */ /* 0x000fea0003800200 */
.L_x_591:
        /* <DEDUP_REMOVED lines=10> */
.L_x_513:
[----:B------:R-:W-:-:S04]  /*6030*/  ISETP.GE.U32.AND P0, PT, R30, 0x1, PT ;  /* 0x000000011e00780c */ /* 0x000fc80003f06070 */
[----:B------:R-:W-:-:S13]  /*6040*/  ISETP.GE.AND.EX P0, PT, R50, RZ, PT, P0 ;  /* 0x000000ff3200720c */ /* 0x000fda0003f06300 */
[----:B------:R-:W-:Y:S05]  /*6050*/  @!P0 EXIT ;  /* 0x000000000000894d */ /* 0x000fea0003800000 */
[----:B------:R-:W-:-:S13]  /*6060*/  ISETP.NE.AND P0, PT, R0, RZ, PT ;  /* 0x000000ff0000720c */ /* 0x000fda0003f05270 */
[----:B------:R-:W-:Y:S05]  /*6070*/  @P0 BRA `(.L_x_593) ;  /* 0x0000002c00140947 */ /* 0x000fea0003800000 */
[----:B------:R-:W0:Y:S01]  /*6080*/  LDC.64 R2, c[0x0][0x380] ;  /* 0x0000e000ff027b82 */ /* 0x000e220000000a00 */
[----:B------:R-:W1:Y:S01]  /*6090*/  S2R R0, SR_TID.X ;  /* 0x0000000000007919 */ /* 0x000e620000002100 */
[----:B------:R-:W2:Y:S06]  /*60a0*/  S2R R31, SR_LANEID ;  /* 0x00000000001f7919 */ /* 0x000eac0000000000 */
[----:B------:R-:W3:Y:S08]  /*60b0*/  S2UR UR5, SR_CgaCtaId ;  /* 0x00000000000579c3 */ /* 0x000ef00000008800 */
[----:B------:R-:W4:Y:S01]  /*60c0*/  LDC R29, c[0x0][0x390] ;  /* 0x0000e400ff1d7b82 */ /* 0x000f220000000800 */
[----:B0-----:R-:W-:-:S05]  /*60d0*/  IMAD.WIDE.U32 R2, RZ, 0x4800, R2 ;  /* 0x00004800ff027825 */ /* 0x001fca00078e0002 */
[----:B------:R0:W5:Y:S01]  /*60e0*/  LDG.E.64.CONSTANT R4, desc[UR8][R2.64] ;  /* 0x0000000802047981 */ /* 0x000162000c1e9b00 */
[C---:B-1----:R-:W-:Y:S02]  /*60f0*/  LOP3.LUT R6, R0.reuse, 0x1f, RZ, 0xc0, !PT ;  /* 0x0000001f00067812 */ /* 0x042fe400078ec0ff */
[----:B------:R-:W-:-:S05]  /*6100*/  LOP3.LUT R7, R0, 0x3e0, RZ, 0xc0, !PT ;  /* 0x000003e000077812 */ /* 0x000fca00078ec0ff */
[----:B------:R-:W-:-:S04]  /*6110*/  IMAD R9, R7, 0x9, R6 ;  /* 0x0000000907097824 */ /* 0x000fc800078e0206 */
[C---:B------:R-:W-:Y:S01]  /*6120*/  VIADD R6, R9.reuse, 0x20 ;  /* 0x0000002009067836 */ /* 0x040fe20000000000 */
[C---:B------:R-:W-:Y:S01]  /*6130*/  ISETP.GE.AND P6, PT, R9.reuse, UR4, PT ;  /* 0x0000000409007c0c */ /* 0x040fe2000bfc6270 */
[C---:B------:R-:W-:Y:S01]  /*6140*/  VIADD R7, R9.reuse, 0x40 ;  /* 0x0000004009077836 */ /* 0x040fe20000000000 */
[C---:B0-----:R-:W-:Y:S01]  /*6150*/  LEA R2, P5, R9.reuse, R2, 0x3 ;  /* 0x0000000209027211 */ /* 0x041fe200078a18ff */
[C---:B------:R-:W-:Y:S01]  /*6160*/  VIADD R8, R9.reuse, 0x60 ;  /* 0x0000006009087836 */ /* 0x040fe20000000000 */
[----:B------:R-:W-:Y:S01]  /*6170*/  ISETP.GE.AND P1, PT, R6, UR4, PT ;  /* 0x0000000406007c0c */ /* 0x000fe2000bf26270 */
[----:B------:R-:W-:Y:S01]  /*6180*/  VIADD R6, R9, 0x80 ;  /* 0x0000008009067836 */ /* 0x000fe20000000000 */
[----:B------:R-:W-:Y:S01]  /*6190*/  ISETP.GE.AND P0, PT, R7, UR4, PT ;  /* 0x0000000407007c0c */ /* 0x000fe2000bf06270 */
[C---:B------:R-:W-:Y:S01]  /*61a0*/  VIADD R7, R9.reuse, 0xa0 ;  /* 0x000000a009077836 */ /* 0x040fe20000000000 */
[----:B------:R-:W-:Y:S01]  /*61b0*/  ISETP.GE.AND P2, PT, R8, UR4, PT ;  /* 0x0000000408007c0c */ /* 0x000fe2000bf46270 */
[----:B------:R-:W-:Y:S01]  /*61c0*/  IMAD.X R3, RZ, RZ, R3, P5 ;  /* 0x000000ffff037224 */ /* 0x000fe200028e0603 */
[----:B------:R-:W-:Y:S01]  /*61d0*/  ISETP.GE.AND P3, PT, R6, UR4, PT ;  /* 0x0000000406007c0c */ /* 0x000fe2000bf66270 */
[----:B------:R-:W-:Y:S01]  /*61e0*/  VIADD R6, R9, 0xc0 ;  /* 0x000000c009067836 */ /* 0x000fe20000000000 */
[----:B------:R-:W-:Y:S01]  /*61f0*/  ISETP.GE.AND P4, PT, R7, UR4, PT ;  /* 0x0000000407007c0c */ /* 0x000fe2000bf86270 */
[----:B------:R-:W-:-:S02]  /*6200*/  VIADD R10, R9, 0xe0 ;  /* 0x000000e0090a7836 */ /* 0x000fc40000000000 */
[----:B------:R-:W-:Y:S01]  /*6210*/  VIADD R8, R9, 0x100 ;  /* 0x0000010009087836 */ /* 0x000fe20000000000 */
[----:B------:R-:W-:Y:S01]  /*6220*/  ISETP.GE.AND P5, PT, R6, UR4, PT ;  /* 0x0000000406007c0c */ /* 0x000fe2000bfa6270 */
[----:B-----5:R-:W-:Y:S02]  /*6230*/  IMAD.MOV.U32 R12, RZ, RZ, R4 ;  /* 0x000000ffff0c7224 */ /* 0x020fe400078e0004 */
[----:B------:R-:W-:Y:S02]  /*6240*/  IMAD.MOV.U32 R13, RZ, RZ, R5 ;  /* 0x000000ffff0d7224 */ /* 0x000fe400078e0005 */
[----:B------:R-:W-:Y:S01]  /*6250*/  IMAD.MOV.U32 R6, RZ, RZ, R12 ;  /* 0x000000ffff067224 */ /* 0x000fe200078e000c */
[----:B------:R-:W5:Y:S01]  /*6260*/  @!P6 LDG.E.64.CONSTANT R4, desc[UR8][R2.64] ;  /* 0x000000080204e981 */ /* 0x000f62000c1e9b00 */
[----:B------:R-:W-:Y:S01]  /*6270*/  IMAD.MOV.U32 R7, RZ, RZ, R13 ;  /* 0x000000ffff077224 */ /* 0x000fe200078e000d */
[----:B------:R-:W-:-:S05]  /*6280*/  ISETP.GE.AND P6, PT, R10, UR4, PT ;  /* 0x000000040a007c0c */ /* 0x000fca000bfc6270 */
[----:B------:R-:W4:Y:S01]  /*6290*/  @!P1 LDG.E.64.CONSTANT R6, desc[UR8][R2.64+0x100] ;  /* 0x0001000802069981 */ /* 0x000f22000c1e9b00 */
[----:B------:R-:W-:Y:S01]  /*62a0*/  ISETP.GE.AND P1, PT, R8, UR4, PT ;  /* 0x0000000408007c0c */ /* 0x000fe2000bf26270 */
[--C-:B------:R-:W-:Y:S02]  /*62b0*/  IMAD.MOV.U32 R8, RZ, RZ, R12.reuse ;  /* 0x000000ffff087224 */ /* 0x100fe400078e000c */
[--C-:B------:R-:W-:Y:S02]  /*62c0*/  IMAD.MOV.U32 R9, RZ, RZ, R13.reuse ;  /* 0x000000ffff097224 */ /* 0x100fe400078e000d */
[--C-:B------:R-:W-:Y:S02]  /*62d0*/  IMAD.MOV.U32 R10, RZ, RZ, R12.reuse ;  /* 0x000000ffff0a7224 */ /* 0x100fe400078e000c */
[--C-:B------:R-:W-:Y:S02]  /*62e0*/  IMAD.MOV.U32 R11, RZ, RZ, R13.reuse ;  /* 0x000000ffff0b7224 */ /* 0x100fe400078e000d */
[----:B------:R-:W-:Y:S01]  /*62f0*/  IMAD.MOV.U32 R14, RZ, RZ, R12 ;  /* 0x000000ffff0e7224 */ /* 0x000fe200078e000c */
[----:B------:R-:W4:Y:S01]  /*6300*/  @!P0 LDG.E.64.CONSTANT R8, desc[UR8][R2.64+0x200] ;  /* 0x0002000802088981 */ /* 0x000f22000c1e9b00 */
[----:B------:R-:W-:-:S02]  /*6310*/  IMAD.MOV.U32 R15, RZ, RZ, R13 ;  /* 0x000000ffff0f7224 */ /* 0x000fc400078e000d */
[--C-:B------:R-:W-:Y:S01]  /*6320*/  IMAD.MOV.U32 R16, RZ, RZ, R12.reuse ;  /* 0x000000ffff107224 */ /* 0x100fe200078e000c */
[----:B------:R-:W4:Y:S01]  /*6330*/  @!P2 LDG.E.64.CONSTANT R10, desc[UR8][R2.64+0x300] ;  /* 0x00030008020aa981 */ /* 0x000f22000c1e9b00 */
[--C-:B------:R-:W-:Y:S02]  /*6340*/  IMAD.MOV.U32 R17, RZ, RZ, R13.reuse ;  /* 0x000000ffff117224 */ /* 0x100fe400078e000d */
[--C-:B------:R-:W-:Y:S01]  /*6350*/  IMAD.MOV.U32 R18, RZ, RZ, R12.reuse ;  /* 0x000000ffff127224 */ /* 0x100fe200078e000c */
[----:B------:R-:W4:Y:S01]  /*6360*/  @!P3 LDG.E.64.CONSTANT R14, desc[UR8][R2.64+0x400] ;  /* 0x00040008020eb981 */ /* 0x000f22000c1e9b00 */
[--C-:B------:R-:W-:Y:S02]  /*6370*/  IMAD.MOV.U32 R19, RZ, RZ, R13.reuse ;  /* 0x000000ffff137224 */ /* 0x100fe400078e000d */
[----:B------:R-:W-:Y:S01]  /*6380*/  IMAD.MOV.U32 R22, RZ, RZ, R12 ;  /* 0x000000ffff167224 */ /* 0x000fe200078e000c */
[----:B------:R-:W4:Y:S01]  /*6390*/  @!P4 LDG.E.64.CONSTANT R16, desc[UR8][R2.64+0x500] ;  /* 0x000500080210c981 */ /* 0x000f22000c1e9b00 */
[----:B------:R-:W-:-:S03]  /*63a0*/  IMAD.MOV.U32 R23, RZ, RZ, R13 ;  /* 0x000000ffff177224 */ /* 0x000fc600078e000d */
[----:B------:R-:W4:Y:S04]  /*63b0*/  @!P5 LDG.E.64.CONSTANT R18, desc[UR8][R2.64+0x600] ;  /* 0x000600080212d981 */ /* 0x000f28000c1e9b00 */
[----:B------:R-:W4:Y:S04]  /*63c0*/  @!P6 LDG.E.64.CONSTANT R22, desc[UR8][R2.64+0x700] ;  /* 0x000700080216e981 */ /* 0x000f28000c1e9b00 */
[----:B------:R-:W4:Y:S01]  /*63d0*/  @!P1 LDG.E.64.CONSTANT R12, desc[UR8][R2.64+0x800] ;  /* 0x00080008020c9981 */ /* 0x000f22000c1e9b00 */
[----:B------:R-:W-:Y:S01]  /*63e0*/  SHF.R.U32.HI R34, RZ, 0x5, R0 ;  /* 0x00000005ff227819 */ /* 0x000fe20000011600 */
[----:B------:R-:W-:-:S02]  /*63f0*/  UMOV UR4, 0x400 ;  /* 0x0000040000047882 */ /* 0x000fc40000000000 */
[----:B---3--:R-:W-:Y:S02]  /*6400*/  ULEA UR4, UR5, UR4, 0x18 ;  /* 0x0000000405047291 */ /* 0x008fe4000f8ec0ff */
[----:B--2---:R-:W-:-:S05]  /*6410*/  IMAD R24, R34, 0x120, R31 ;  /* 0x0000012022187824 */ /* 0x004fca00078e021f */
[----:B------:R-:W-:-:S05]  /*6420*/  LEA R25, R24, UR4, 0x3 ;  /* 0x0000000418197c11 */ /* 0x000fca000f8e18ff */
[C-C-:B------:R-:W-:Y:S02]  /*6430*/  IMAD R27, R31.reuse, 0x40, R25.reuse ;  /* 0x000000401f1b7824 */ /* 0x140fe400078e0219 */
[----:B------:R-:W-:Y:S02]  /*6440*/  IMAD R26, R31, 0x8, R24 ;  /* 0x000000081f1a7824 */ /* 0x000fe400078e0218 */
[----:B------:R-:W-:Y:S02]  /*6450*/  IMAD R24, R24, -0x4, R25 ;  /* 0xfffffffc18187824 */ /* 0x000fe400078e0219 */
[----:B------:R-:W-:Y:S01]  /*6460*/  IMAD R26, R26, -0x4, R27 ;  /* 0xfffffffc1a1a7824 */ /* 0x000fe200078e021b */
[C---:B------:R-:W-:Y:S01]  /*6470*/  ISETP.NE.AND P6, PT, R0.reuse, RZ, PT ;  /* 0x000000ff0000720c */ /* 0x040fe20003fc5270 */
[----:B------:R-:W-:-:S05]  /*6480*/  IMAD R53, R0, 0x9, RZ ;  /* 0x0000000900357824 */ /* 0x000fca00078e02ff */
[----:B------:R-:W-:Y:S01]  /*6490*/  ISETP.NE.U32.AND P5, PT, R30, R53, PT ;  /* 0x000000351e00720c */ /* 0x000fe20003fa5070 */
[----:B------:R-:W-:-:S03]  /*64a0*/  IMAD.MOV.U32 R44, RZ, RZ, RZ ;  /* 0x000000ffff2c7224 */ /* 0x000fc600078e00ff */
[----:B------:R-:W-:-:S04]  /*64b0*/  ISETP.NE.AND.EX P5, PT, R50, RZ, PT, P5 ;  /* 0x000000ff3200720c */ /* 0x000fc80003fa5350 */
[----:B------:R-:W-:Y:S02]  /*64c0*/  SEL R43, RZ, 0x1, P5 ;  /* 0x00000001ff2b7807 */ /* 0x000fe40002800000 */
[----:B------:R-:W-:-:S04]  /*64d0*/  SEL R44, R44, RZ, P5 ;  /* 0x000000ff2c2c7207 */ /* 0x000fc80002800000 */
[----:B------:R-:W-:Y:S01]  /*64e0*/  SEL R44, R44, RZ, P6 ;  /* 0x000000ff2c2c7207 */ /* 0x000fe20003000000 */
[----:B------:R-:W-:Y:S01]  /*64f0*/  VIADD R45, R53, 0x5 ;  /* 0x00000005352d7836 */ /* 0x000fe20000000000 */
[----:B-----5:R-:W-:Y:S04]  /*6500*/  STS.64 [R25], R4 ;  /* 0x0000000419007388 */ /* 0x020fe80000000a00 */
[----:B----4-:R-:W-:Y:S04]  /*6510*/  STS.64 [R25+0x100], R6 ;  /* 0x0001000619007388 */ /* 0x010fe80000000a00 */
[----:B------:R-:W-:Y:S04]  /*6520*/  STS.64 [R25+0x200], R8 ;  /* 0x0002000819007388 */ /* 0x000fe80000000a00 */
[----:B------:R-:W-:Y:S04]  /*6530*/  STS.64 [R25+0x300], R10 ;  /* 0x0003000a19007388 */ /* 0x000fe80000000a00 */
[----:B------:R-:W-:Y:S04]  /*6540*/  STS.64 [R25+0x400], R14 ;  /* 0x0004000e19007388 */ /* 0x000fe80000000a00 */
[----:B------:R-:W-:Y:S04]  /*6550*/  STS.64 [R25+0x500], R16 ;  /* 0x0005001019007388 */ /* 0x000fe80000000a00 */
[----:B------:R-:W-:Y:S04]  /*6560*/  STS.64 [R25+0x600], R18 ;  /* 0x0006001219007388 */ /* 0x000fe80000000a00 */
[----:B------:R-:W-:Y:S04]  /*6570*/  STS.64 [R25+0x700], R22 ;  /* 0x0007001619007388 */ /* 0x000fe80000000a00 */
[----:B------:R-:W-:Y:S01]  /*6580*/  STS.64 [R25+0x800], R12 ;  /* 0x0008000c19007388 */ /* 0x000fe20000000a00 */
[----:B------:R-:W-:-:S03]  /*6590*/  NOP ;  /* 0x0000000000007918 */ /* 0x000fc60000000000 */
[----:B------:R-:W0:Y:S04]  /*65a0*/  LDS.64 R2, [R27+0x40] ;  /* 0x000040001b027984 */ /* 0x000e280000000a00 */
[----:B------:R-:W-:Y:S04]  /*65b0*/  LDS.64 R4, [R27] ;  /* 0x000000001b047984 */ /* 0x000fe80000000a00 */
[----:B------:R-:W1:Y:S04]  /*65c0*/  LDS.64 R6, [R27+0x8] ;  /* 0x000008001b067984 */ /* 0x000e680000000a00 */
[----:B------:R-:W-:Y:S04]  /*65d0*/  LDS.64 R8, [R27+0x10] ;  /* 0x000010001b087984 */ /* 0x000fe80000000a00 */
[----:B------:R-:W-:Y:S04]  /*65e0*/  LDS.64 R10, [R27+0x18] ;  /* 0x000018001b0a7984 */ /* 0x000fe80000000a00 */
[----:B------:R-:W-:Y:S04]  /*65f0*/  LDS.64 R12, [R27+0x20] ;  /* 0x000020001b0c7984 */ /* 0x000fe80000000a00 */
[----:B------:R-:W-:Y:S04]  /*6600*/  LDS.64 R14, [R27+0x28] ;  /* 0x000028001b0e7984 */ /* 0x000fe80000000a00 */
[----:B------:R-:W-:Y:S04]  /*6610*/  LDS.64 R16, [R27+0x30] ;  /* 0x000030001b107984 */ /* 0x000fe80000000a00 */
[----:B------:R2:W-:Y:S01]  /*6620*/  LDS.64 R18, [R27+0x38] ;  /* 0x000038001b127984 */ /* 0x0005e20000000a00 */
[----:B------:R-:W-:Y:S06]  /*6630*/  BAR.SYNC.DEFER_BLOCKING 0x0 ;  /* 0x0000000000007b1d */ /* 0x000fec0000010000 */
[----:B------:R-:W-:Y:S04]  /*6640*/  STS [R24], R29 ;  /* 0x0000001d18007388 */ /* 0x000fe80000000800 */
[----:B------:R-:W-:Y:S04]  /*6650*/  STS [R24+0x80], R29 ;  /* 0x0000801d18007388 */ /* 0x000fe80000000800 */
[----:B------:R-:W-:Y:S04]  /*6660*/  STS [R24+0x100], R29 ;  /* 0x0001001d18007388 */ /* 0x000fe80000000800 */
[----:B------:R-:W-:Y:S04]  /*6670*/  STS [R24+0x180], R29 ;  /* 0x0001801d18007388 */ /* 0x000fe80000000800 */
[----:B------:R-:W-:Y:S04]  /*6680*/  STS [R24+0x200], R29 ;  /* 0x0002001d18007388 */ /* 0x000fe80000000800 */
[----:B------:R-:W-:Y:S04]  /*6690*/  STS [R24+0x280], R29 ;  /* 0x0002801d18007388 */ /* 0x000fe80000000800 */
[----:B------:R-:W-:Y:S04]  /*66a0*/  STS [R24+0x300], R29 ;  /* 0x0003001d18007388 */ /* 0x000fe80000000800 */
[----:B------:R-:W-:Y:S04]  /*66b0*/  STS [R24+0x380], R29 ;  /* 0x0003801d18007388 */ /* 0x000fe80000000800 */
[----:B------:R3:W-:Y:S01]  /*66c0*/  STS [R24+0x400], R29 ;  /* 0x0004001d18007388 */ /* 0x0007e20000000800 */
[----:B------:R-:W-:-:S03]  /*66d0*/  NOP ;  /* 0x0000000000007918 */ /* 0x000fc60000000000 */
[----:B------:R-:W-:Y:S04]  /*66e0*/  LDS R35, [R26] ;  /* 0x000000001a237984 */ /* 0x000fe80000000800 */
[----:B------:R-:W-:Y:S04]  /*66f0*/  LDS R36, [R26+0x4] ;  /* 0x000004001a247984 */ /* 0x000fe80000000800 */
[----:B------:R-:W-:Y:S04]  /*6700*/  LDS R37, [R26+0x8] ;  /* 0x000008001a257984 */ /* 0x000fe80000000800 */
[----:B------:R-:W-:Y:S04]  /*6710*/  LDS R38, [R26+0xc] ;  /* 0x00000c001a267984 */ /* 0x000fe80000000800 */
[----:B------:R-:W-:Y:S04]  /*6720*/  LDS R39, [R26+0x10] ;  /* 0x000010001a277984 */ /* 0x000fe80000000800 */
[----:B------:R-:W-:Y:S04]  /*6730*/  LDS R40, [R26+0x14] ;  /* 0x000014001a287984 */ /* 0x000fe80000000800 */
[----:B------:R-:W-:Y:S04]  /*6740*/  LDS R41, [R26+0x18] ;  /* 0x000018001a297984 */ /* 0x000fe80000000800 */
[----:B------:R-:W-:Y:S04]  /*6750*/  LDS R42, [R26+0x1c] ;  /* 0x00001c001a2a7984 */ /* 0x000fe80000000800 */
[----:B------:R-:W-:Y:S01]  /*6760*/  LDS R22, [R26+0x20] ;  /* 0x000020001a167984 */ /* 0x000fe20000000800 */
[----:B--2---:R-:W-:Y:S01]  /*6770*/  LEA R27, R0, UR4, 0x3 ;  /* 0x00000004001b7c11 */ /* 0x004fe2000f8e18ff */
[----:B------:R-:W-:Y:S06]  /*6780*/  BAR.SYNC.DEFER_BLOCKING 0x0 ;  /* 0x0000000000007b1d */ /* 0x000fec0000010000 */
[----:B0-----:R-:W-:Y:S02]  /*6790*/  STS.64 [R27+0x8d8], R2 ;  /* 0x0008d8021b007388 */ /* 0x001fe40000000a00 */
[----:B------:R-:W-:Y:S06]  /*67a0*/  BAR.SYNC.DEFER_BLOCKING 0x0 ;  /* 0x0000000000007b1d */ /* 0x000fec0000010000 */
[----:B------:R-:W0:Y:S01]  /*67b0*/  @P6 LDS.64 R20, [R27+0x8d0] ;  /* 0x0008d0001b146984 */ /* 0x000e220000000a00 */
[----:B------:R-:W-:Y:S01]  /*67c0*/  VIADD R23, R53, 0x1 ;  /* 0x0000000135177836 */ /* 0x000fe20000000000 */
[----:B-1----:R-:W-:Y:S01]  /*67d0*/  ISETP.NE.U32.AND P4, PT, R4, R6, PT ;  /* 0x000000060400720c */ /* 0x002fe20003f85070 */
[----:B---3--:R-:W-:-:S03]  /*67e0*/  IMAD.MOV.U32 R24, RZ, RZ, 0x1 ;  /* 0x00000001ff187424 */ /* 0x008fc600078e00ff */
[----:B------:R-:W-:Y:S01]  /*67f0*/  ISETP.EQ.U32.AND P0, PT, R30, R23, PT ;  /* 0x000000171e00720c */ /* 0x000fe20003f02070 */
[----:B------:R-:W-:Y:S01]  /*6800*/  VIADD R23, R53, 0x3 ;  /* 0x0000000335177836 */ /* 0x000fe20000000000 */
[----:B------:R-:W-:Y:S01]  /*6810*/  ISETP.NE.AND.EX P4, PT, R5, R7, PT, P4 ;  /* 0x000000070500720c */ /* 0x000fe20003f85340 */
[----:B------:R-:W-:-:S03]  /*6820*/  VIADD R25, R53, 0x2 ;  /* 0x0000000235197836 */ /* 0x000fc60000000000 */
[----:B------:R-:W-:Y:S02]  /*6830*/  ISETP.EQ.OR.EX P0, PT, R50, RZ, P4, P0 ;  /* 0x000000ff3200720c */ /* 0x000fe40002702700 */
[----:B------:R-:W-:Y:S01]  /*6840*/  ISETP.EQ.U32.AND P1, PT, R30, R25, PT ;  /* 0x000000191e00720c */ /* 0x000fe20003f22070 */
[----:B------:R-:W-:Y:S01]  /*6850*/  VIADD R25, R53, 0x4 ;  /* 0x0000000435197836 */ /* 0x000fe20000000000 */
[----:B0-----:R-:W-:-:S04]  /*6860*/  @P6 ISETP.NE.U32.AND P2, PT, R20, R4, PT ;  /* 0x000000041400620c */ /* 0x001fc80003f45070 */
[----:B------:R-:W-:-:S04]  /*6870*/  @P6 ISETP.NE.AND.EX P2, PT, R21, R5, PT, P2 ;  /* 0x000000051500620c */ /* 0x000fc80003f45320 */
[----:B------:R-:W-:Y:S02]  /*6880*/  @P6 SEL R24, RZ, 0x1, !P2 ;  /* 0x00000001ff186807 */ /* 0x000fe40005000000 */
[----:B------:R-:W-:Y:S01]  /*6890*/  ISETP.EQ.U32.AND P2, PT, R30, R23, PT ;  /* 0x000000171e00720c */ /* 0x000fe20003f42070 */
[----:B------:R-:W-:Y:S01]  /*68a0*/  VIADD R23, R53, 0x6 ;  /* 0x0000000635177836 */ /* 0x000fe20000000000 */
[----:B------:R-:W-:Y:S02]  /*68b0*/  @P6 SEL R43, R43, R24, !P5 ;  /* 0x000000182b2b6207 */ /* 0x000fe40006800000 */
[----:B------:R-:W-:Y:S02]  /*68c0*/  ISETP.NE.U32.AND P5, PT, R6, R8, PT ;  /* 0x000000080600720c */ /* 0x000fe40003fa5070 */
[----:B------:R-:W-:Y:S02]  /*68d0*/  ISETP.EQ.U32.AND P4, PT, R30, R23, PT ;  /* 0x000000171e00720c */ /* 0x000fe40003f82070 */
[----:B------:R-:W-:-:S02]  /*68e0*/  ISETP.NE.U32.AND P6, PT, R8, R10, PT ;  /* 0x0000000a0800720c */ /* 0x000fc40003fc5070 */
[----:B------:R-:W-:Y:S02]  /*68f0*/  ISETP.NE.AND.EX P5, PT, R7, R9, PT, P5 ;  /* 0x000000090700720c */ /* 0x000fe40003fa5350 */
[----:B------:R-:W-:Y:S02]  /*6900*/  SEL R23, R35, RZ, !P0 ;  /* 0x000000ff23177207 */ /* 0x000fe40004000000 */
[----:B------:R-:W-:Y:S02]  /*6910*/  ISETP.NE.AND.EX P6, PT, R9, R11, PT, P6 ;  /* 0x0000000b0900720c */ /* 0x000fe40003fc5360 */
[----:B------:R-:W-:Y:S01]  /*6920*/  ISETP.EQ.OR.EX P1, PT, R50, RZ, P5, P1 ;  /* 0x000000ff3200720c */ /* 0x000fe20002f22710 */
[----:B------:R-:W-:Y:S01]  /*6930*/  IMAD.IADD R24, R36, 0x1, R23 ;  /* 0x0000000124187824 */ /* 0x000fe200078e0217 */
[----:B------:R-:W-:Y:S02]  /*6940*/  ISETP.NE.U32.AND P5, PT, R10, R12, PT ;  /* 0x0000000c0a00720c */ /* 0x000fe40003fa5070 */
[----:B------:R-:W-:-:S02]  /*6950*/  ISETP.EQ.OR.EX P2, PT, R50, RZ, P6, P2 ;  /* 0x000000ff3200720c */ /* 0x000fc40003742720 */
[----:B------:R-:W-:Y:S02]  /*6960*/  ISETP.EQ.U32.AND P3, PT, R30, R25, PT ;  /* 0x000000191e00720c */ /* 0x000fe40003f62070 */
[----:B------:R-:W-:Y:S02]  /*6970*/  ISETP.NE.U32.AND P6, PT, R14, R16, PT ;  /* 0x000000100e00720c */ /* 0x000fe40003fc5070 */
[----:B------:R-:W-:Y:S02]  /*6980*/  ISETP.NE.AND.EX P5, PT, R11, R13, PT, P5 ;  /* 0x0000000d0b00720c */ /* 0x000fe40003fa5350 */
[----:B------:R-:W-:Y:S01]  /*6990*/  SEL R24, R24, RZ, !P1 ;  /* 0x000000ff18187207 */ /* 0x000fe20004800000 */
[----:B------:R-:W-:Y:S01]  /*69a0*/  VIADD R23, R53, 0x8 ;  /* 0x0000000835177836 */ /* 0x000fe20000000000 */
[----:B------:R-:W-:Y:S02]  /*69b0*/  ISETP.NE.AND.EX P6, PT, R15, R17, PT, P6 ;  /* 0x000000110f00720c */ /* 0x000fe40003fc5360 */
[----:B------:R-:W-:Y:S01]  /*69c0*/  ISETP.EQ.OR.EX P3, PT, R50, RZ, P5, P3 ;  /* 0x000000ff3200720c */ /* 0x000fe20002f62730 */
[----:B------:R-:W-:Y:S01]  /*69d0*/  IMAD.IADD R24, R37, 0x1, R24 ;  /* 0x0000000125187824 */ /* 0x000fe200078e0218 */
[----:B------:R-:W-:-:S02]  /*69e0*/  ISETP.NE.U32.AND P5, PT, R18, R2, PT ;  /* 0x000000021200720c */ /* 0x000fc40003fa5070 */
[----:B------:R-:W-:Y:S02]  /*69f0*/  ISETP.EQ.OR.EX P4, PT, R50, RZ, P6, P4 ;  /* 0x000000ff3200720c */ /* 0x000fe40003782740 */
[----:B------:R-:W-:Y:S02]  /*6a00*/  ISETP.EQ.U32.AND P6, PT, R30, R23, PT ;  /* 0x000000171e00720c */ /* 0x000fe40003fc2070 */
[----:B------:R-:W-:Y:S02]  /*6a10*/  ISETP.NE.AND.EX P5, PT, R19, R3, PT, P5 ;  /* 0x000000031300720c */ /* 0x000fe40003fa5350 */
[----:B------:R-:W-:Y:S02]  /*6a20*/  SEL R23, R24, RZ, !P2 ;  /* 0x000000ff18177207 */ /* 0x000fe40005000000 */
[----:B------:R-:W-:Y:S02]  /*6a30*/  ISETP.EQ.OR.EX P5, PT, R50, RZ, P5, P6 ;  /* 0x000000ff3200720c */ /* 0x000fe40002fa2760 */
[----:B------:R-:W-:Y:S01]  /*6a40*/  ISETP.NE.U32.AND P6, PT, R12, R14, PT ;  /* 0x0000000e0c00720c */ /* 0x000fe20003fc5070 */
[----:B------:R-:W-:Y:S01]  /*6a50*/  IMAD.IADD R23, R38, 0x1, R23 ;  /* 0x0000000126177824 */ /* 0x000fe200078e0217 */
[----:B------:R-:W-:-:S02]  /*6a60*/  P2R R25, PR, RZ, 0x1 ;  /* 0x00000001ff197803 */ /* 0x000fc40000000000 */
[----:B------:R-:W-:Y:S02]  /*6a70*/  ISETP.NE.AND.EX P0, PT, R13, R15, PT, P6 ;  /* 0x0000000f0d00720c */ /* 0x000fe40003f05360 */
[----:B------:R-:W-:Y:S02]  /*6a80*/  ISETP.EQ.U32.AND P6, PT, R30, R45, PT ;  /* 0x0000002d1e00720c */ /* 0x000fe40003fc2070 */
[----:B------:R-:W-:Y:S02]  /*6a90*/  SEL R24, R23, RZ, !P3 ;  /* 0x000000ff17187207 */ /* 0x000fe40005800000 */
[----:B------:R-:W-:Y:S02]  /*6aa0*/  P2R R65, PR, RZ, 0x1 ;  /* 0x00000001ff417803 */ /* 0x000fe40000000000 */
[----:B------:R-:W-:Y:S02]  /*6ab0*/  ISETP.EQ.OR.EX P6, PT, R50, RZ, P0, P6 ;  /* 0x000000ff3200720c */ /* 0x000fe400007c2760 */
[----:B------:R-:W-:Y:S01]  /*6ac0*/  ISETP.NE.AND P0, PT, R25, RZ, PT ;  /* 0x000000ff1900720c */ /* 0x000fe20003f05270 */
[----:B------:R-:W-:-:S03]  /*6ad0*/  IMAD.IADD R24, R39, 0x1, R24 ;  /* 0x0000000127187824 */ /* 0x000fc600078e0218 */
[----:B------:R-:W-:Y:S02]  /*6ae0*/  SEL R46, RZ, 0x1, !P0 ;  /* 0x00000001ff2e7807 */ /* 0x000fe40004000000 */
[----:B------:R-:W-:Y:S02]  /*6af0*/  SEL R25, RZ, 0x1, !P6 ;  /* 0x00000001ff197807 */ /* 0x000fe40007000000 */
[----:B------:R-:W-:Y:S02]  /*6b00*/  SEL R23, R24, RZ, !P6 ;  /* 0x000000ff18177207 */ /* 0x000fe40007000000 */
[----:B------:R-:W-:Y:S02]  /*6b10*/  IADD3 R46, P6, PT, R46, R43, RZ ;  /* 0x0000002b2e2e7210 */ /* 0x000fe40007fde0ff */
[----:B------:R-:W-:-:S03]  /*6b20*/  SEL R27, RZ, 0x1, !P1 ;  /* 0x00000001ff1b7807 */ /* 0x000fc60004800000 */
[----:B------:R-:W-:Y:S01]  /*6b30*/  IMAD.X R47, RZ, RZ, R44, P6 ;  /* 0x000000ffff2f7224 */ /* 0x000fe200030e062c */
[----:B------:R-:W-:Y:S02]  /*6b40*/  IADD3 R48, P6, PT, R46, R27, RZ ;  /* 0x0000001b2e307210 */ /* 0x000fe40007fde0ff */
[----:B------:R-:W-:-:S03]  /*6b50*/  SEL R51, RZ, 0x1, !P2 ;  /* 0x00000001ff337807 */ /* 0x000fc60005000000 */
[----:B------:R-:W-:Y:S01]  /*6b60*/  IMAD.X R49, RZ, RZ, R47, P6 ;  /* 0x000000ffff317224 */ /* 0x000fe200030e062f */
[----:B------:R-:W-:Y:S01]  /*6b70*/  IADD3 R51, P6, PT, R48, R51, RZ ;  /* 0x0000003330337210 */ /* 0x000fe20007fde0ff */
[----:B------:R-:W-:Y:S02]  /*6b80*/  IMAD.IADD R23, R40, 0x1, R23 ;  /* 0x0000000128177824 */ /* 0x000fe400078e0217 */
[----:B------:R-:W-:Y:S02]  /*6b90*/  VIADD R53, R53, 0x7 ;  /* 0x0000000735357836 */ /* 0x000fe40000000000 */
[----:B------:R-:W-:Y:S01]  /*6ba0*/  IMAD.X R52, RZ, RZ, R49, P6 ;  /* 0x000000ffff347224 */ /* 0x000fe200030e0631 */
[----:B------:R-:W-:Y:S02]  /*6bb0*/  ISETP.NE.U32.AND P6, PT, R16, R18, PT ;  /* 0x000000121000720c */ /* 0x000fe40003fc5070 */
[----:B------:R-:W-:Y:S02]  /*6bc0*/  P2R R66, PR, RZ, 0x1 ;  /* 0x00000001ff427803 */ /* 0x000fe40000000000 */
[----:B------:R-:W-:-:S02]  /*6bd0*/  SEL R24, R23, RZ, !P4 ;  /* 0x000000ff17187207 */ /* 0x000fc40006000000 */
[----:B------:R-:W-:Y:S02]  /*6be0*/  ISETP.NE.AND.EX P0, PT, R17, R19, PT, P6 ;  /* 0x000000131100720c */ /* 0x000fe40003f05360 */
[----:B------:R-:W-:Y:S01]  /*6bf0*/  ISETP.EQ.U32.AND P6, PT, R30, R53, PT ;  /* 0x000000351e00720c */ /* 0x000fe20003fc2070 */
[----:B------:R-:W-:-:S03]  /*6c00*/  IMAD.IADD R24, R41, 0x1, R24 ;  /* 0x0000000129187824 */ /* 0x000fc600078e0218 */
[----:B------:R-:W-:-:S04]  /*6c10*/  ISETP.EQ.OR.EX P6, PT, R50, RZ, P0, P6 ;  /* 0x000000ff3200720c */ /* 0x000fc800007c2760 */
[----:B------:R-:W-:Y:S02]  /*6c20*/  SEL R23, R24, RZ, !P6 ;  /* 0x000000ff18177207 */ /* 0x000fe40007000000 */
[----:B------:R-:W-:-:S03]  /*6c30*/  SEL R54, RZ, 0x1, !P3 ;  /* 0x00000001ff367807 */ /* 0x000fc60005800000 */
[----:B------:R-:W-:Y:S01]  /*6c40*/  IMAD.IADD R23, R42, 0x1, R23 ;  /* 0x000000012a177824 */ /* 0x000fe200078e0217 */
[----:B------:R-:W-:Y:S02]  /*6c50*/  SEL R27, RZ, 0x1, !P6 ;  /* 0x00000001ff1b7807 */ /* 0x000fe40007000000 */
[----:B------:R-:W-:Y:S02]  /*6c60*/  IADD3 R54, P6, PT, R51, R54, RZ ;  /* 0x0000003633367210 */ /* 0x000fe40007fde0ff */
[----:B------:R-:W-:Y:S02]  /*6c70*/  SEL R23, R23, RZ, !P5 ;  /* 0x000000ff17177207 */ /* 0x000fe40006800000 */
[----:B------:R-:W-:Y:S01]  /*6c80*/  SEL R29, RZ, 0x1, !P4 ;  /* 0x00000001ff1d7807 */ /* 0x000fe20006000000 */
[----:B------:R-:W-:Y:S01]  /*6c90*/  IMAD.X R55, RZ, RZ, R52, P6 ;  /* 0x000000ffff377224 */ /* 0x000fe200030e0634 */
[----:B------:R-:W-:Y:S01]  /*6ca0*/  IADD3 R56, P6, PT, R54, R25, RZ ;  /* 0x0000001936387210 */ /* 0x000fe20007fde0ff */
[----:B------:R-:W-:Y:S01]  /*6cb0*/  IMAD.IADD R22, R22, 0x1, R23 ;  /* 0x0000000116167824 */ /* 0x000fe200078e0217 */
[----:B------:R-:W-:-:S02]  /*6cc0*/  SEL R25, RZ, 0x1, !P5 ;  /* 0x00000001ff197807 */ /* 0x000fc40006800000 */
[----:B------:R-:W-:Y:S01]  /*6cd0*/  IADD3 R58, P5, PT, R56, R29, RZ ;  /* 0x0000001d383a7210 */ /* 0x000fe20007fbe0ff */
[----:B------:R-:W-:Y:S01]  /*6ce0*/  IMAD.X R57, RZ, RZ, R55, P6 ;  /* 0x000000ffff397224 */ /* 0x000fe200030e0637 */
[----:B------:R-:W0:Y:S03]  /*6cf0*/  SHFL.UP PT, R23, R22, 0x1, RZ ;  /* 0x0420000016177989 */ /* 0x000e2600000e00ff */
[----:B------:R-:W-:Y:S01]  /*6d00*/  IMAD.X R59, RZ, RZ, R57, P5 ;  /* 0x000000ffff3b7224 */ /* 0x000fe200028e0639 */
[----:B------:R-:W-:-:S05]  /*6d10*/  IADD3 R60, P5, PT, R58, R27, RZ ;  /* 0x0000001b3a3c7210 */ /* 0x000fca0007fbe0ff */
[----:B------:R-:W-:Y:S01]  /*6d20*/  IMAD.X R61, RZ, RZ, R59, P5 ;  /* 0x000000ffff3d7224 */ /* 0x000fe200028e063b */
[----:B------:R-:W-:-:S05]  /*6d30*/  IADD3 R26, P5, PT, R60, R25, RZ ;  /* 0x000000193c1a7210 */ /* 0x000fca0007fbe0ff */
[----:B------:R-:W-:Y:S01]  /*6d40*/  IMAD.X R27, RZ, RZ, R61, P5 ;  /* 0x000000ffff1b7224 */ /* 0x000fe200028e063d */
[----:B------:R-:W-:-:S04]  /*6d50*/  ISETP.NE.U32.AND P5, PT, R26, RZ, PT ;  /* 0x000000ff1a00720c */ /* 0x000fc80003fa5070 */
[----:B------:R-:W-:-:S04]  /*6d60*/  ISETP.NE.AND.EX P5, PT, R27, RZ, PT, P5 ;  /* 0x000000ff1b00720c */ /* 0x000fc80003fa5350 */
[----:B0-----:R-:W-:Y:S02]  /*6d70*/  SEL R25, R23, RZ, !P5 ;  /* 0x000000ff17197207 */ /* 0x001fe40006800000 */
[----:B------:R-:W0:Y:S01]  /*6d80*/  SHFL.UP PT, R23, R26, 0x1, RZ ;  /* 0x042000001a177989 */ /* 0x000e2200000e00ff */
[----:B------:R-:W-:-:S03]  /*6d90*/  ISETP.GE.AND P5, PT, R31, 0x1, PT ;  /* 0x000000011f00780c */ /* 0x000fc60003fa6270 */
[----:B------:R-:W1:Y:S01]  /*6da0*/  SHFL.UP PT, R24, R27, 0x1, RZ ;  /* 0x042000001b187989 */ /* 0x000e6200000e00ff */
[----:B------:R-:W-:-:S05]  /*6db0*/  SEL R25, R25, RZ, P5 ;  /* 0x000000ff19197207 */ /* 0x000fca0002800000 */
[----:B------:R-:W-:-:S05]  /*6dc0*/  IMAD.IADD R25, R22, 0x1, R25 ;  /* 0x0000000116197824 */ /* 0x000fca00078e0219 */
[----:B------:R-:W2:Y:S01]  /*6dd0*/  SHFL.UP PT, R22, R25, 0x2, RZ ;  /* 0x0440000019167989 */ /* 0x000ea200000e00ff */
[----:B0-----:R-:W-:Y:S02]  /*6de0*/  SEL R23, R23, RZ, P5 ;  /* 0x000000ff17177207 */ /* 0x001fe40002800000 */
[----:B-1----:R-:W-:Y:S02]  /*6df0*/  SEL R24, R24, RZ, P5 ;  /* 0x000000ff18187207 */ /* 0x002fe40002800000 */
[----:B------:R-:W-:-:S05]  /*6e00*/  IADD3 R29, P5, PT, R23, R26, RZ ;  /* 0x0000001a171d7210 */ /* 0x000fca0007fbe0ff */
[----:B------:R-:W-:Y:S01]  /*6e10*/  IMAD.X R28, R24, 0x1, R27, P5 ;  /* 0x00000001181c7824 */ /* 0x000fe200028e061b */
[----:B------:R-:W-:-:S04]  /*6e20*/  ISETP.NE.U32.AND P5, PT, R29, RZ, PT ;  /* 0x000000ff1d00720c */ /* 0x000fc80003fa5070 */
[----:B------:R-:W-:-:S04]  /*6e30*/  ISETP.NE.AND.EX P5, PT, R28, RZ, PT, P5 ;  /* 0x000000ff1c00720c */ /* 0x000fc80003fa5350 */
[----:B--2---:R-:W-:Y:S02]  /*6e40*/  SEL R24, R22, RZ, !P5 ;  /* 0x000000ff16187207 */ /* 0x004fe40006800000 */
[----:B------:R-:W0:Y:S04]  /*6e50*/  SHFL.UP PT, R22, R29, 0x2, RZ ;  /* 0x044000001d167989 */ /* 0x000e2800000e00ff */
[----:B------:R-:W1:Y:S01]  /*6e60*/  SHFL.UP PT, R23, R28, 0x2, RZ ;  /* 0x044000001c177989 */ /* 0x000e6200000e00ff */
[----:B------:R-:W-:-:S04]  /*6e70*/  ISETP.GE.AND P5, PT, R31, 0x2, PT ;  /* 0x000000021f00780c */ /* 0x000fc80003fa6270 */
[----:B------:R-:W-:-:S05]  /*6e80*/  SEL R24, R24, RZ, P5 ;  /* 0x000000ff18187207 */ /* 0x000fca0002800000 */
[----:B------:R-:W-:Y:S01]  /*6e90*/  IMAD.IADD R24, R25, 0x1, R24 ;  /* 0x0000000119187824 */ /* 0x000fe200078e0218 */
[----:B0-----:R-:W-:Y:S02]  /*6ea0*/  SEL R22, R22, RZ, P5 ;  /* 0x000000ff16167207 */ /* 0x001fe40002800000 */
[----:B-1----:R-:W-:Y:S02]  /*6eb0*/  SEL R23, R23, RZ, P5 ;  /* 0x000000ff17177207 */ /* 0x002fe40002800000 */
        /* <DEDUP_REMOVED lines=38> */
[----:B0-----:R-:W-:Y:S02]  /*7120*/  SEL R22, R22, RZ, P5 ;  /* 0x000000ff16167207 */ /* 0x001fe40002800000 */
[----:B------:R-:W-:Y:S02]  /*7130*/  ISETP.NE.AND P5, PT, R31, 0x1f, PT ;  /* 0x0000001f1f00780c */ /* 0x000fe40003fa5270 */
[----:B------:R-:W-:-:S05]  /*7140*/  IADD3 R22, P6, PT, R22, R27, RZ ;  /* 0x0000001b16167210 */ /* 0x000fca0007fde0ff */
[----:B------:R-:W-:-:S06]  /*7150*/  IMAD.X R23, R23, 0x1, R26, P6 ;  /* 0x0000000117177824 */ /* 0x000fcc00030e061a */
[----:B------:R-:W-:-:S05]  /*7160*/  @!P5 LEA R77, R34, UR4, 0x4 ;  /* 0x00000004224ddc11 */ /* 0x000fca000f8e20ff */
[----:B------:R-:W-:Y:S04]  /*7170*/  @!P5 STS.64 [R77], R22 ;  /* 0x000000164d00d388 */ /* 0x000fe80000000a00 */
[----:B------:R-:W-:Y:S01]  /*7180*/  @!P5 STS [R77+0x8], R62 ;  /* 0x0000083e4d00d388 */ /* 0x000fe20000000800 */
[----:B------:R-:W-:Y:S06]  /*7190*/  BAR.SYNC.DEFER_BLOCKING 0x0 ;  /* 0x0000000000007b1d */ /* 0x000fec0000010000 */
[----:B------:R-:W-:Y:S04]  /*71a0*/  LDS.64 R24, [UR4+0x10] ;  /* 0x00001004ff187984 */ /* 0x000fe80008000a00 */
[----:B------:R-:W0:Y:S04]  /*71b0*/  LDS.64 R26, [UR4] ;  /* 0x00000004ff1a7984 */ /* 0x000e280008000a00 */
[----:B------:R-:W1:Y:S01]  /*71c0*/  LDS.64 R28, [UR4+0x20] ;  /* 0x00002004ff1c7984 */ /* 0x000e620008000a00 */
[----:B------:R-:W-:-:S02]  /*71d0*/  P2R R67, PR, RZ, 0x2 ;  /* 0x00000002ff437803 */ /* 0x000fc40000000000 */
[----:B------:R-:W-:Y:S02]  /*71e0*/  P2R R69, PR, RZ, 0x1 ;  /* 0x00000001ff457803 */ /* 0x000fe40000000000 */
[----:B------:R-:W-:Y:S02]  /*71f0*/  ISETP.NE.AND P0, PT, R34, 0x2, PT ;  /* 0x000000022200780c */ /* 0x000fe40003f05270 */
[----:B0-----:R-:W-:-:S05]  /*7200*/  IADD3 R63, P5, PT, R26, R24, RZ ;  /* 0x000000181a3f7210 */ /* 0x001fca0007fbe0ff */
[----:B------:R-:W-:Y:S01]  /*7210*/  IMAD.X R75, R27, 0x1, R25, P5 ;  /* 0x000000011b4b7824 */ /* 0x000fe200028e0619 */
[----:B-1----:R-:W-:-:S05]  /*7220*/  IADD3 R73, P5, PT, R28, R63, RZ ;  /* 0x0000003f1c497210 */ /* 0x002fca0007fbe0ff */
[----:B------:R-:W-:Y:S01]  /*7230*/  IMAD.X R33, R29, 0x1, R75, P5 ;  /* 0x000000011d217824 */ /* 0x000fe200028e064b */
[----:B------:R-:W-:-:S04]  /*7240*/  ISETP.NE.U32.AND P5, PT, R24, RZ, PT ;  /* 0x000000ff1800720c */ /* 0x000fc80003fa5070 */
[----:B------:R-:W-:Y:S02]  /*7250*/  ISETP.NE.AND.EX P1, PT, R25, RZ, PT, P5 ;  /* 0x000000ff1900720c */ /* 0x000fe40003f25350 */
[----:B------:R-:W0:Y:S01]  /*7260*/  LDS.64 R24, [UR4+0x30] ;  /* 0x00003004ff187984 */ /* 0x000e220008000a00 */
[----:B------:R-:W-:Y:S02]  /*7270*/  SEL R64, R63, R26, !P0 ;  /* 0x0000001a3f407207 */ /* 0x000fe40004000000 */
[----:B------:R-:W-:Y:S02]  /*7280*/  SEL R72, R75, R27, !P0 ;  /* 0x0000001b4b487207 */ /* 0x000fe40004000000 */
[----:B------:R-:W1:Y:S01]  /*7290*/  LDS.64 R26, [UR4+0x40] ;  /* 0x00004004ff1a7984 */ /* 0x000e620008000a00 */
[----:B------:R-:W-:Y:S02]  /*72a0*/  P2R R70, PR, RZ, 0x8 ;  /* 0x00000008ff467803 */ /* 0x000fe40000000000 */
[----:B------:R-:W-:-:S02]  /*72b0*/  ISETP.NE.AND P3, PT, R34, 0x3, PT ;  /* 0x000000032200780c */ /* 0x000fc40003f65270 */
[----:B------:R-:W-:Y:S02]  /*72c0*/  P2R R32, PR, RZ, 0x2 ;  /* 0x00000002ff207803 */ /* 0x000fe40000000000 */
[----:B------:R-:W-:Y:S02]  /*72d0*/  ISETP.NE.AND P1, PT, R34, 0x4, PT ;  /* 0x000000042200780c */ /* 0x000fe40003f25270 */
[----:B------:R-:W-:Y:S02]  /*72e0*/  P2R R71, PR, RZ, 0x10 ;  /* 0x00000010ff477803 */ /* 0x000fe40000000000 */
[----:B0-----:R-:W-:-:S05]  /*72f0*/  IADD3 R77, P5, PT, R24, R73, RZ ;  /* 0x00000049184d7210 */ /* 0x001fca0007fbe0ff */
[----:B------:R-:W-:Y:S01]  /*7300*/  IMAD.X R63, R25, 0x1, R33, P5 ;  /* 0x00000001193f7824 */ /* 0x000fe200028e0621 */
[----:B------:R-:W-:Y:S02]  /*7310*/  ISETP.NE.U32.AND P5, PT, R28, RZ, PT ;  /* 0x000000ff1c00720c */ /* 0x000fe40003fa5070 */
[----:B------:R-:W-:Y:S02]  /*7320*/  SEL R28, R73, R64, !P3 ;  /* 0x00000040491c7207 */ /* 0x000fe40005800000 */
[----:B------:R-:W-:Y:S02]  /*7330*/  ISETP.NE.AND.EX P4, PT, R29, RZ, PT, P5 ;  /* 0x000000ff1d00720c */ /* 0x000fe40003f85350 */
[----:B-1----:R-:W-:Y:S02]  /*7340*/  IADD3 R64, P5, PT, R26, R77, RZ ;  /* 0x0000004d1a407210 */ /* 0x002fe40007fbe0ff */
[----:B------:R-:W-:Y:S02]  /*7350*/  SEL R77, R77, R28, !P1 ;  /* 0x0000001c4d4d7207 */ /* 0x000fe40004800000 */
[----:B------:R-:W0:Y:S01]  /*7360*/  LDS.64 R28, [UR4+0x50] ;  /* 0x00005004ff1c7984 */ /* 0x000e220008000a00 */
[----:B------:R-:W-:-:S02]  /*7370*/  SEL R72, R33, R72, !P3 ;  /* 0x0000004821487207 */ /* 0x000fc40005800000 */
[----:B------:R-:W-:Y:S01]  /*7380*/  P2R R74, PR, RZ, 0x8 ;  /* 0x00000008ff4a7803 */ /* 0x000fe20000000000 */
[----:B------:R-:W-:Y:S01]  /*7390*/  IMAD.X R73, R27, 0x1, R63, P5 ;  /* 0x000000011b497824 */ /* 0x000fe200028e063f */
[----:B------:R-:W-:Y:S02]  /*73a0*/  ISETP.NE.AND P3, PT, R32, RZ, PT ;  /* 0x000000ff2000720c */ /* 0x000fe40003f65270 */
[----:B------:R-:W-:Y:S02]  /*73b0*/  SEL R32, R63, R72, !P1 ;  /* 0x000000483f207207 */ /* 0x000fe40004800000 */
[----:B------:R-:W-:-:S04]  /*73c0*/  ISETP.NE.AND P0, PT, R34, 0x5, PT ;  /* 0x000000052200780c */ /* 0x000fc80003f05270 */
[----:B------:R-:W-:Y:S02]  /*73d0*/  SEL R76, R64, R77, !P0 ;  /* 0x0000004d404c7207 */ /* 0x000fe40004000000 */
[----:B0-----:R-:W-:Y:S02]  /*73e0*/  IADD3 R63, P5, PT, R28, R64, RZ ;  /* 0x000000401c3f7210 */ /* 0x001fe40007fbe0ff */
[----:B------:R-:W-:Y:S02]  /*73f0*/  SEL R64, R73, R32, !P0 ;  /* 0x0000002049407207 */ /* 0x000fe40004000000 */
[----:B------:R-:W0:Y:S04]  /*7400*/  LDS.64 R32, [UR4+0x60] ;  /* 0x00006004ff207984 */ /* 0x000e280008000a00 */
[----:B------:R-:W1:Y:S01]  /*7410*/  SHFL.UP PT, R72, R22, 0x1, RZ ;  /* 0x0420000016487989 */ /* 0x000e6200000e00ff */
[----:B------:R-:W-:-:S03]  /*7420*/  IMAD.X R77, R29, 0x1, R73, P5 ;  /* 0x000000011d4d7824 */ /* 0x000fc600028e0649 */
[----:B------:R-:W2:Y:S01]  /*7430*/  SHFL.UP PT, R23, R23, 0x1, RZ ;  /* 0x0420000017177989 */ /* 0x000ea200000e00ff */
[C---:B------:R-:W-:Y:S02]  /*7440*/  ISETP.NE.AND P5, PT, R34.reuse, 0x6, PT ;  /* 0x000000062200780c */ /* 0x040fe40003fa5270 */
[----:B------:R-:W-:Y:S02]  /*7450*/  P2R R68, PR, RZ, 0x4 ;  /* 0x00000004ff447803 */ /* 0x000fe40000000000 */
[----:B------:R-:W-:Y:S02]  /*7460*/  SEL R76, R63, R76, !P5 ;  /* 0x0000004c3f4c7207 */ /* 0x000fe40006800000 */
[----:B------:R-:W-:Y:S02]  /*7470*/  ISETP.NE.AND P6, PT, R34, 0x7, PT ;  /* 0x000000072200780c */ /* 0x000fe40003fc5270 */
[----:B------:R-:W-:Y:S02]  /*7480*/  SEL R73, R77, R64, !P5 ;  /* 0x000000404d497207 */ /* 0x000fe40006800000 */
[----:B------:R-:W-:-:S02]  /*7490*/  P2R R75, PR, RZ, 0x10 ;  /* 0x00000010ff4b7803 */ /* 0x000fc40000000000 */
[----:B------:R-:W-:Y:S02]  /*74a0*/  ISETP.GE.U32.AND P4, PT, R0, 0x20, PT ;  /* 0x000000200000780c */ /* 0x000fe40003f86070 */
[----:B0-----:R-:W-:-:S05]  /*74b0*/  IADD3 R63, P2, PT, R32, R63, RZ ;  /* 0x0000003f203f7210 */ /* 0x001fca0007f5e0ff */
[----:B------:R-:W-:Y:S01]  /*74c0*/  IMAD.X R64, R33, 0x1, R77, P2 ;  /* 0x0000000121407824 */ /* 0x000fe200010e064d */
[----:B------:R-:W-:Y:S02]  /*74d0*/  SEL R76, R63, R76, !P6 ;  /* 0x0000004c3f4c7207 */ /* 0x000fe40007000000 */
[----:B------:R-:W-:Y:S02]  /*74e0*/  ISETP.NE.AND P2, PT, R31, RZ, PT ;  /* 0x000000ff1f00720c */ /* 0x000fe40003f45270 */
[----:B------:R-:W-:Y:S02]  /*74f0*/  SEL R77, R64, R73, !P6 ;  /* 0x00000049404d7207 */ /* 0x000fe40007000000 */
[----:B------:R-:W-:Y:S02]  /*7500*/  SEL R73, R76, RZ, P4 ;  /* 0x000000ff4c497207 */ /* 0x000fe40002000000 */
[----:B-1----:R-:W-:Y:S02]  /*7510*/  SEL R22, R72, RZ, P2 ;  /* 0x000000ff48167207 */ /* 0x002fe40001000000 */
[----:B------:R-:W-:-:S02]  /*7520*/  SEL R76, R77, RZ, P4 ;  /* 0x000000ff4d4c7207 */ /* 0x000fc40002000000 */
[----:B--2---:R-:W-:Y:S02]  /*7530*/  SEL R77, R23, RZ, P2 ;  /* 0x000000ff174d7207 */ /* 0x004fe40001000000 */
[----:B------:R-:W-:-:S05]  /*7540*/  IADD3 R73, P2, PT, R22, R73, RZ ;  /* 0x0000004916497210 */ /* 0x000fca0007f5e0ff */
[----:B------:R-:W-:Y:S01]  /*7550*/  IMAD.X R22, R77, 0x1, R76, P2 ;  /* 0x000000014d167824 */ /* 0x000fe200010e064c */
[----:B------:R-:W-:Y:S02]  /*7560*/  ISETP.NE.U32.AND P2, PT, R24, RZ, PT ;  /* 0x000000ff1800720c */ /* 0x000fe40003f45070 */
[----:B------:R-:W0:Y:S02]  /*7570*/  LDS R24, [UR4+0x8] ;  /* 0x00000804ff187984 */ /* 0x000e240008000800 */
[----:B------:R-:W-:Y:S02]  /*7580*/  ISETP.NE.AND.EX P2, PT, R25, RZ, PT, P2 ;  /* 0x000000ff1900720c */ /* 0x000fe40003f45320 */
[----:B------:R-:W1:Y:S01]  /*7590*/  LDS R25, [UR4+0x18] ;  /* 0x00001804ff197984 */ /* 0x000e620008000800 */
[----:B------:R-:W-:Y:S02]  /*75a0*/  ISETP.NE.AND P4, PT, R34, 0x2, PT ;  /* 0x000000022200780c */ /* 0x000fe40003f85270 */
[----:B0-----:R-:W-:-:S05]  /*75b0*/  SEL R34, R24, RZ, !P3 ;  /* 0x000000ff18227207 */ /* 0x001fca0005800000 */
[----:B-1----:R-:W-:-:S05]  /*75c0*/  IMAD.IADD R25, R25, 0x1, R34 ;  /* 0x0000000119197824 */ /* 0x002fca00078e0222 */
[----:B------:R-:W-:Y:S02]  /*75d0*/  SEL R24, R25, R24, !P4 ;  /* 0x0000001819187207 */ /* 0x000fe40006000000 */
[----:B------:R-:W-:-:S04]  /*75e0*/  ISETP.NE.AND P4, PT, R75, RZ, PT ;  /* 0x000000ff4b00720c */ /* 0x000fc80003f85270 */
[----:B------:R-:W-:Y:S02]  /*75f0*/  SEL R34, R25, RZ, !P4 ;  /* 0x000000ff19227207 */ /* 0x000fe40006000000 */
[----:B------:R-:W0:Y:S01]  /*7600*/  LDS R25, [UR4+0x28] ;  /* 0x00002804ff197984 */ /* 0x000e220008000800 */
[----:B------:R-:W-:Y:S02]  /*7610*/  ISETP.NE.AND P3, PT, R74, RZ, PT ;  /* 0x000000ff4a00720c */ /* 0x000fe40003f65270 */
[----:B0-----:R-:W-:-:S05]  /*7620*/  IMAD.IADD R25, R25, 0x1, R34 ;  /* 0x0000000119197824 */ /* 0x001fca00078e0222 */
[C---:B------:R-:W-:Y:S02]  /*7630*/  SEL R24, R25.reuse, R24, !P3 ;  /* 0x0000001819187207 */ /* 0x040fe40005800000 */
[----:B------:R-:W-:Y:S02]  /*7640*/  SEL R34, R25, RZ, !P2 ;  /* 0x000000ff19227207 */ /* 0x000fe40005000000 */
[----:B------:R-:W0:Y:S03]  /*7650*/  LDS R25, [UR4+0x38] ;  /* 0x00003804ff197984 */ /* 0x000e260008000800 */
[----:B0-----:R-:W-:-:S05]  /*7660*/  IMAD.IADD R25, R25, 0x1, R34 ;  /* 0x0000000119197824 */ /* 0x001fca00078e0222 */
[----:B------:R-:W-:Y:S02]  /*7670*/  SEL R24, R25, R24, !P1 ;  /* 0x0000001819187207 */ /* 0x000fe40004800000 */
[----:B------:R-:W-:-:S04]  /*7680*/  ISETP.NE.U32.AND P1, PT, R26, RZ, PT ;  /* 0x000000ff1a00720c */ /* 0x000fc80003f25070 */
[----:B------:R-:W-:-:S04]  /*7690*/  ISETP.NE.AND.EX P1, PT, R27, RZ, PT, P1 ;  /* 0x000000ff1b00720c */ /* 0x000fc80003f25310 */
[----:B------:R-:W-:Y:S02]  /*76a0*/  SEL R26, R25, RZ, !P1 ;  /* 0x000000ff191a7207 */ /* 0x000fe40004800000 */
[----:B------:R-:W0:Y:S03]  /*76b0*/  LDS R25, [UR4+0x48] ;  /* 0x00004804ff197984 */ /* 0x000e260008000800 */
[----:B0-----:R-:W-:-:S05]  /*76c0*/  IMAD.IADD R25, R25, 0x1, R26 ;  /* 0x0000000119197824 */ /* 0x001fca00078e021a */
[----:B------:R-:W-:Y:S02]  /*76d0*/  SEL R24, R25, R24, !P0 ;  /* 0x0000001819187207 */ /* 0x000fe40004000000 */
[----:B------:R-:W-:-:S04]  /*76e0*/  ISETP.NE.U32.AND P0, PT, R28, RZ, PT ;  /* 0x000000ff1c00720c */ /* 0x000fc80003f05070 */
[----:B------:R-:W-:Y:S02]  /*76f0*/  ISETP.NE.AND.EX P0, PT, R29, RZ, PT, P0 ;  /* 0x000000ff1d00720c */ /* 0x000fe40003f05300 */
[----:B------:R-:W-:Y:S02]  /*7700*/  LDS R29, [UR4+0x68] ;  /* 0x00006804ff1d7984 */ /* 0x000fe40008000800 */
[----:B------:R-:W-:Y:S02]  /*7710*/  SEL R26, R25, RZ, !P0 ;  /* 0x000000ff191a7207 */ /* 0x000fe40004000000 */
[----:B------:R-:W0:Y:S04]  /*7720*/  LDS R25, [UR4+0x58] ;  /* 0x00005804ff197984 */ /* 0x000e280008000800 */
[----:B------:R-:W1:Y:S01]  /*7730*/  SHFL.UP PT, R62, R62, 0x1, RZ ;  /* 0x042000003e3e7989 */ /* 0x000e6200000e00ff */
[----:B0-----:R-:W-:-:S05]  /*7740*/  IMAD.IADD R25, R25, 0x1, R26 ;  /* 0x0000000119197824 */ /* 0x001fca00078e021a */
[----:B------:R-:W-:Y:S02]  /*7750*/  SEL R24, R25, R24, !P5 ;  /* 0x0000001819187207 */ /* 0x000fe40006800000 */
[----:B------:R-:W-:-:S04]  /*7760*/  ISETP.NE.U32.AND P5, PT, R32, RZ, PT ;  /* 0x000000ff2000720c */ /* 0x000fc80003fa5070 */
[----:B------:R-:W-:-:S04]  /*7770*/  ISETP.NE.AND.EX P5, PT, R33, RZ, PT, P5 ;  /* 0x000000ff2100720c */ /* 0x000fc80003fa5350 */
[----:B------:R-:W-:-:S05]  /*7780*/  SEL R26, R25, RZ, !P5 ;  /* 0x000000ff191a7207 */ /* 0x000fca0006800000 */
[----:B------:R-:W-:Y:S01]  /*7790*/  IMAD.IADD R29, R29, 0x1, R26 ;  /* 0x000000011d1d7824 */ /* 0x000fe200078e021a */
[----:B------:R-:W-:-:S04]  /*77a0*/  IADD3 R26, P5, PT, R73, R43, RZ ;  /* 0x0000002b491a7210 */ /* 0x000fc80007fbe0ff */
[----:B------:R-:W-:Y:S01]  /*77b0*/  SEL R24, R29, R24, !P6 ;  /* 0x000000181d187207 */ /* 0x000fe20007000000 */
[----:B------:R-:W-:Y:S01]  /*77c0*/  IMAD.X R27, R22, 0x1, R44, P5 ;  /* 0x00000001161b7824 */ /* 0x000fe200028e062c */
[----:B------:R-:W-:-:S04]  /*77d0*/  ISETP.GE.U32.AND P5, PT, R0, 0x20, PT ;  /* 0x000000200000780c */ /* 0x000fc80003fa6070 */
[----:B------:R-:W-:Y:S02]  /*77e0*/  SEL R28, R24, RZ, P5 ;  /* 0x000000ff181c7207 */ /* 0x000fe40002800000 */
[----:B------:R-:W-:-:S04]  /*77f0*/  ISETP.NE.U32.AND P5, PT, R72, RZ, PT ;  /* 0x000000ff4800720c */ /* 0x000fc80003fa5070 */
[----:B------:R-:W-:-:S04]  /*7800*/  ISETP.NE.AND.EX P5, PT, R23, RZ, PT, P5 ;  /* 0x000000ff1700720c */ /* 0x000fc80003fa5350 */
[----:B------:R-:W-:Y:S02]  /*7810*/  SEL R23, R28, RZ, !P5 ;  /* 0x000000ff1c177207 */ /* 0x000fe40006800000 */
[----:B------:R-:W-:-:S13]  /*7820*/  ISETP.NE.AND P5, PT, R31, RZ, PT ;  /* 0x000000ff1f00720c */ /* 0x000fda0003fa5270 */
[----:B-1----:R-:W-:Y:S01]  /*7830*/  @P5 IMAD.IADD R28, R62, 0x1, R23 ;  /* 0x000000013e1c5824 */ /* 0x002fe200078e0217 */
[----:B------:R-:W-:-:S04]  /*7840*/  ISETP.NE.U32.AND P5, PT, R43, RZ, PT ;  /* 0x000000ff2b00720c */ /* 0x000fc80003fa5070 */
[----:B------:R-:W-:-:S04]  /*7850*/  ISETP.NE.AND.EX P5, PT, R44, RZ, PT, P5 ;  /* 0x000000ff2c00720c */ /* 0x000fc80003fa5350 */
[----:B------:R-:W-:Y:S02]  /*7860*/  SEL R24, R28, RZ, !P5 ;  /* 0x000000ff1c187207 */ /* 0x000fe40006800000 */
[----:B------:R-:W-:-:S03]  /*7870*/  ISETP.NE.AND P0, PT, R66, RZ, PT ;  /* 0x000000ff4200720c */ /* 0x000fc60003f05270 */
[----:B------:R-:W-:-:S05]  /*7880*/  IMAD.IADD R35, R35, 0x1, R24 ;  /* 0x0000000123237824 */ /* 0x000fca00078e0218 */
        /* <DEDUP_REMOVED lines=11> */
[----:B------:R-:W-:Y:S02]  /*7940*/  IMAD.IADD R39, R39, 0x1, R24 ;  /* 0x0000000127277824 */ /* 0x000fe400078e0218 */
[----:B------:R-:W0:Y:S03]  /*7950*/  LDS.64 R24, [UR4+0x70] ;  /* 0x00007004ff187984 */ /* 0x000e260008000a00 */
[----:B------:R-:W-:Y:S02]  /*7960*/  SEL R23, R39, RZ, !P6 ;  /* 0x000000ff27177207 */ /* 0x000fe40007000000 */
[----:B------:R-:W-:-:S04]  /*7970*/  ISETP.NE.U32.AND P6, PT, R30, R45, PT ;  /* 0x0000002d1e00720c */ /* 0x000fc80003fc5070 */
[----:B------:R-:W-:-:S04]  /*7980*/  ISETP.NE.AND.EX P6, PT, R50, RZ, PT, P6 ;  /* 0x000000ff3200720c */ /* 0x000fc80003fc5360 */
[----:B------:R-:W-:Y:S02]  /*7990*/  SEL R23, R23, RZ, P6 ;  /* 0x000000ff17177207 */ /* 0x000fe40003000000 */
[----:B------:R-:W-:-:S03]  /*79a0*/  ISETP.NE.AND P4, PT, R71, RZ, PT ;  /* 0x000000ff4700720c */ /* 0x000fc60003f85270 */
[----:B------:R-:W-:-:S05]  /*79b0*/  IMAD.IADD R40, R40, 0x1, R23 ;  /* 0x0000000128287824 */ /* 0x000fca00078e0217 */
[----:B------:R-:W-:Y:S02]  /*79c0*/  SEL R32, R40, RZ, !P4 ;  /* 0x000000ff28207207 */ /* 0x000fe40006000000 */
[----:B------:R-:W-:-:S03]  /*79d0*/  ISETP.NE.AND P6, PT, R69, RZ, PT ;  /* 0x000000ff4500720c */ /* 0x000fc60003fc5270 */
[----:B------:R-:W-:-:S05]  /*79e0*/  IMAD.IADD R41, R41, 0x1, R32 ;  /* 0x0000000129297824 */ /* 0x000fca00078e0220 */
[----:B------:R-:W-:Y:S02]  /*79f0*/  SEL R23, R41, RZ, !P6 ;  /* 0x000000ff29177207 */ /* 0x000fe40007000000 */
[----:B------:R-:W-:-:S04]  /*7a00*/  ISETP.NE.U32.AND P6, PT, R30, R53, PT ;  /* 0x000000351e00720c */ /* 0x000fc80003fc5070 */
[----:B------:R-:W-:-:S04]  /*7a10*/  ISETP.NE.AND.EX P6, PT, R50, RZ, PT, P6 ;  /* 0x000000ff3200720c */ /* 0x000fc80003fc5360 */
[----:B------:R-:W-:Y:S02]  /*7a20*/  SEL R23, R23, RZ, P6 ;  /* 0x000000ff17177207 */ /* 0x000fe40003000000 */
[----:B0-----:R-:W-:-:S05]  /*7a30*/  IADD3 R63, P6, PT, R24, R63, RZ ;  /* 0x0000003f183f7210 */ /* 0x001fca0007fde0ff */
[----:B------:R-:W-:Y:S01]  /*7a40*/  IMAD.X R64, R25, 0x1, R64, P6 ;  /* 0x0000000119407824 */ /* 0x000fe200030e0640 */
[----:B------:R-:W-:-:S04]  /*7a50*/  ISETP.NE.U32.AND P6, PT, R24, RZ, PT ;  /* 0x000000ff1800720c */ /* 0x000fc80003fc5070 */
[----:B------:R-:W-:-:S04]  /*7a60*/  ISETP.NE.AND.EX P6, PT, R25, RZ, PT, P6 ;  /* 0x000000ff1900720c */ /* 0x000fc80003fc5360 */
[----:B------:R-:W-:Y:S02]  /*7a70*/  SEL R24, R29, RZ, !P6 ;  /* 0x000000ff1d187207 */ /* 0x000fe40007000000 */
[C---:B------:R-:W-:Y:S01]  /*7a80*/  IADD3 R46, P6, PT, R73.reuse, R46, RZ ;  /* 0x0000002e492e7210 */ /* 0x040fe20007fde0ff */
[----:B------:R-:W0:Y:S04]  /*7a90*/  LDS R29, [UR4+0x78] ;  /* 0x00007804ff1d7984 */ /* 0x000e280008000800 */
[----:B------:R-:W-:Y:S01]  /*7aa0*/  IMAD.X R47, R22, 0x1, R47, P6 ;  /* 0x00000001162f7824 */ /* 0x000fe200030e062f */
[----:B------:R-:W-:-:S05]  /*7ab0*/  IADD3 R48, P6, PT, R73, R48, RZ ;  /* 0x0000003049307210 */ /* 0x000fca0007fde0ff */
        /* <DEDUP_REMOVED lines=11> */
[----:B------:R-:W-:-:S04]  /*7b70*/  ISETP.GE.U32.AND P6, PT, R63, 0x101, PT ;  /* 0x000001013f00780c */ /* 0x000fc80003fc6070 */
[----:B------:R-:W-:Y:S01]  /*7b80*/  ISETP.GE.AND.EX P6, PT, R64, RZ, PT, P6 ;  /* 0x000000ff4000720c */ /* 0x000fe20003fc6360 */
[----:B------:R-:W-:Y:S01]  /*7b90*/  BSSY.RECONVERGENT B0, `(.L_x_594) ;  /* 0x00000ff000007945 */ /* 0x000fe20003800200 */
[----:B------:R-:W-:Y:S02]  /*7ba0*/  IMAD.IADD R42, R42, 0x1, R23 ;  /* 0x000000012a2a7824 */ /* 0x000fe400078e0217 */
[----:B0-----:R-:W-:-:S09]  /*7bb0*/  IMAD.IADD R29, R29, 0x1, R24 ;  /* 0x000000011d1d7824 */ /* 0x001fd200078e0218 */
[----:B------:R-:W-:Y:S05]  /*7bc0*/  @!P6 BRA `(.L_x_595) ;  /* 0x000000080028e947 */ /* 0x000fea0003800000 */
[----:B------:R-:W-:Y:S01]  /*7bd0*/  BAR.SYNC.DEFER_BLOCKING 0x0 ;  /* 0x0000000000007b1d */ /* 0x000fe20000010000 */
[----:B------:R-:W-:Y:S01]  /*7be0*/  IMAD.MOV.U32 R27, RZ, RZ, 0x9 ;  /* 0x00000009ff1b7424 */ /* 0x000fe200078e00ff */
[----:B------:R-:W-:Y:S02]  /*7bf0*/  @P5 LEA R73, R73, UR4, 0x4 ;  /* 0x0000000449495c11 */ /* 0x000fe4000f8e20ff */
[----:B------:R-:W-:Y:S01]  /*7c00*/  @P0 LEA R26, R26, UR4, 0x4 ;  /* 0x000000041a1a0c11 */ /* 0x000fe2000f8e20ff */
[----:B------:R-:W-:Y:S01]  /*7c10*/  IMAD R25, R0, R27, 0x5 ;  /* 0x0000000500197424 */ /* 0x000fe200078e021b */
[----:B------:R-:W-:Y:S01]  /*7c20*/  @P1 LEA R23, R46, UR4, 0x4 ;  /* 0x000000042e171c11 */ /* 0x000fe2000f8e20ff */
[----:B------:R-:W0:Y:S01]  /*7c30*/  LDCU.64 UR12, c[0x0][0x398] ;  /* 0x00007300ff0c77ac */ /* 0x000e220008000a00 */
[----:B------:R-:W-:Y:S01]  /*7c40*/  ISETP.NE.U32.AND P6, PT, R12, R14, PT ;  /* 0x0000000e0c00720c */ /* 0x000fe20003fc5070 */
[----:B------:R-:W-:Y:S01]  /*7c50*/  BSSY.RECONVERGENT B1, `(.L_x_596) ;  /* 0x0000080000017945 */ /* 0x000fe20003800200 */
[----:B------:R-:W-:Y:S01]  /*7c60*/  @P2 LEA R48, R48, UR4, 0x4 ;  /* 0x0000000430302c11 */ /* 0x000fe2000f8e20ff */
[----:B------:R-:W1:Y:S01]  /*7c70*/  LDCU.64 UR14, c[0x0][0x3a0] ;  /* 0x00007400ff0e77ac */ /* 0x000e620008000a00 */
[----:B------:R-:W-:-:S02]  /*7c80*/  ISETP.NE.AND.EX P6, PT, R13, R15, PT, P6 ;  /* 0x0000000f0d00720c */ /* 0x000fc40003fc5360 */
[----:B------:R-:W-:Y:S01]  /*7c90*/  @P3 LEA R51, R51, UR4, 0x4 ;  /* 0x0000000433333c11 */ /* 0x000fe2000f8e20ff */
[----:B------:R-:W-:Y:S04]  /*7ca0*/  @P5 STS.64 [R73], R20 ;  /* 0x0000001449005388 */ /* 0x000fe80000000a00 */
[----:B------:R-:W-:Y:S01]  /*7cb0*/  @P5 STS [R73+0x8], R28 ;  /* 0x0000081c49005388 */ /* 0x000fe20000000800 */
[----:B------:R-:W-:Y:S01]  /*7cc0*/  ISETP.NE.U32.AND P5, PT, R30, R25, PT ;  /* 0x000000191e00720c */ /* 0x000fe20003fa5070 */
[----:B------:R-:W-:Y:S02]  /*7cd0*/  IMAD R25, R0, R27, 0x7 ;  /* 0x0000000700197424 */ /* 0x000fe400078e021b */
[----:B------:R2:W-:Y:S01]  /*7ce0*/  @P0 STS.64 [R26], R4 ;  /* 0x000000041a000388 */ /* 0x0005e20000000a00 */
[----:B------:R-:W-:-:S02]  /*7cf0*/  ISETP.NE.AND.EX P5, PT, R50, RZ, !P6, P5 ;  /* 0x000000ff3200720c */ /* 0x000fc400077a5350 */
[----:B------:R-:W-:Y:S01]  /*7d00*/  ISETP.NE.U32.AND P6, PT, R18, R2, PT ;  /* 0x000000021200720c */ /* 0x000fe20003fc5070 */
[----:B------:R-:W-:Y:S01]  /*7d10*/  @P0 STS [R26+0x8], R35 ;  /* 0x000008231a000388 */ /* 0x000fe20000000800 */
[----:B------:R-:W-:Y:S02]  /*7d20*/  ISETP.NE.U32.AND P0, PT, R16, R18, PT ;  /* 0x000000121000720c */ /* 0x000fe40003f05070 */
[----:B------:R-:W-:Y:S01]  /*7d30*/  ISETP.NE.AND.EX P6, PT, R19, R3, PT, P6 ;  /* 0x000000031300720c */ /* 0x000fe20003fc5360 */
[----:B------:R3:W-:Y:S01]  /*7d40*/  @P1 STS.64 [R23], R6 ;  /* 0x0000000617001388 */ /* 0x0007e20000000a00 */
[----:B------:R-:W-:-:S03]  /*7d50*/  ISETP.NE.AND.EX P0, PT, R17, R19, PT, P0 ;  /* 0x000000131100720c */ /* 0x000fc60003f05300 */
[----:B------:R4:W-:Y:S01]  /*7d60*/  @P1 STS [R23+0x8], R36 ;  /* 0x0000082417001388 */ /* 0x0009e20000000800 */
[----:B------:R-:W-:Y:S01]  /*7d70*/  ISETP.NE.U32.AND P1, PT, R30, R25, PT ;  /* 0x000000191e00720c */ /* 0x000fe20003f25070 */
[----:B--2---:R-:W-:Y:S01]  /*7d80*/  IMAD R5, R0, R27, 0x8 ;  /* 0x0000000800057424 */ /* 0x004fe200078e021b */
[----:B------:R-:W-:Y:S01]  /*7d90*/  @!P5 LEA R54, R54, UR4, 0x4 ;  /* 0x000000043636dc11 */ /* 0x000fe2000f8e20ff */
[----:B------:R4:W-:Y:S01]  /*7da0*/  @P2 STS.64 [R48], R8 ;  /* 0x0000000830002388 */ /* 0x0009e20000000a00 */
[----:B------:R-:W-:Y:S02]  /*7db0*/  ISETP.NE.AND.EX P0, PT, R50, RZ, !P0, P1 ;  /* 0x000000ff3200720c */ /* 0x000fe40004705310 */
[----:B------:R-:W-:Y:S01]  /*7dc0*/  ISETP.NE.U32.AND P1, PT, R30, R5, PT ;  /* 0x000000051e00720c */ /* 0x000fe20003f25070 */
[----:B------:R4:W-:Y:S01]  /*7dd0*/  @P2 STS [R48+0x8], R37 ;  /* 0x0000082530002388 */ /* 0x0009e20000000800 */
[----:B------:R-:W-:Y:S02]  /*7de0*/  @P4 LEA R5, R56, UR4, 0x4 ;  /* 0x0000000438054c11 */ /* 0x000fe4000f8e20ff */
[----:B------:R-:W-:Y:S01]  /*7df0*/  ISETP.NE.AND.EX P1, PT, R50, RZ, !P6, P1 ;  /* 0x000000ff3200720c */ /* 0x000fe20007725310 */
[----:B------:R4:W-:Y:S04]  /*7e00*/  @P3 STS.64 [R51], R10 ;  /* 0x0000000a33003388 */ /* 0x0009e80000000a00 */
[----:B------:R4:W-:Y:S02]  /*7e10*/  @P3 STS [R51+0x8], R38 ;  /* 0x0000082633003388 */ /* 0x0009e40000000800 */
[----:B------:R-:W-:-:S02]  /*7e20*/  @!P0 LEA R58, R58, UR4, 0x4 ;  /* 0x000000043a3a8c11 */ /* 0x000fc4000f8e20ff */
[----:B------:R4:W-:Y:S04]  /*7e30*/  @!P5 STS.64 [R54], R12 ;  /* 0x0000000c3600d388 */ /* 0x0009e80000000a00 */
[----:B------:R4:W-:Y:S01]  /*7e40*/  @!P5 STS [R54+0x8], R39 ;  /* 0x000008273600d388 */ /* 0x0009e20000000800 */
[----:B---3--:R-:W-:-:S03]  /*7e50*/  @!P1 LEA R7, R60, UR4, 0x4 ;  /* 0x000000043c079c11 */ /* 0x008fc6000f8e20ff */
[----:B------:R4:W-:Y:S04]  /*7e60*/  @P4 STS.64 [R5], R14 ;  /* 0x0000000e05004388 */ /* 0x0009e80000000a00 */
[----:B------:R4:W-:Y:S04]  /*7e70*/  @P4 STS [R5+0x8], R40 ;  /* 0x0000082805004388 */ /* 0x0009e80000000800 */
[----:B------:R4:W-:Y:S04]  /*7e80*/  @!P0 STS.64 [R58], R16 ;  /* 0x000000103a008388 */ /* 0x0009e80000000a00 */
[----:B------:R4:W-:Y:S01]  /*7e90*/  @!P0 STS [R58+0x8], R41 ;  /* 0x000008293a008388 */ /* 0x0009e20000000800 */
[----:B------:R-:W-:-:S03]  /*7ea0*/  ISETP.GT.U32.AND P0, PT, R63, R0, PT ;  /* 0x000000003f00720c */ /* 0x000fc60003f04070 */
[----:B------:R4:W-:Y:S01]  /*7eb0*/  @!P1 STS.64 [R7], R18 ;  /* 0x0000001207009388 */ /* 0x0009e20000000a00 */
[----:B------:R-:W-:-:S03]  /*7ec0*/  ISETP.GT.U32.AND.EX P0, PT, R64, RZ, PT, P0 ;  /* 0x000000ff4000720c */ /* 0x000fc60003f04100 */
[----:B------:R4:W-:Y:S01]  /*7ed0*/  @!P1 STS [R7+0x8], R42 ;  /* 0x0000082a07009388 */ /* 0x0009e20000000800 */
[----:B------:R-:W-:Y:S09]  /*7ee0*/  BAR.SYNC.DEFER_BLOCKING 0x0 ;  /* 0x0000000000007b1d */ /* 0x000ff20000010000 */
[----:B01--4-:R-:W-:Y:S05]  /*7ef0*/  @!P0 BRA `(.L_x_597) ;  /* 0x0000000400548947 */ /* 0x013fea0003800000 */
[----:B------:R-:W-:Y:S01]  /*7f00*/  IMAD.MOV.U32 R20, RZ, RZ, R0 ;  /* 0x000000ffff147224 */ /* 0x000fe200078e0000 */
[----:B------:R-:W-:Y:S01]  /*7f10*/  BSSY.RECONVERGENT B2, `(.L_x_598) ;  /* 0x000002c000027945 */ /* 0x000fe20003800200 */
[----:B------:R-:W-:-:S03]  /*7f20*/  IMAD.MOV.U32 R31, RZ, RZ, RZ ;  /* 0x000000ffff1f7224 */ /* 0x000fc600078e00ff */
[----:B------:R-:W-:Y:S02]  /*7f30*/  LOP3.LUT R4, RZ, R20, RZ, 0x33, !PT ;  /* 0x00000014ff047212 */ /* 0x000fe400078e33ff */
        /* <DEDUP_REMOVED lines=8> */
[----:B------:R-:W-:Y:S05]  /*7fc0*/  @!P1 BRA `(.L_x_599) ;  /* 0x0000000000809947 */ /* 0x000fea0003800000 */
        /* <DEDUP_REMOVED lines=14> */
.L_x_600:
        /* <DEDUP_REMOVED lines=18> */
.L_x_599:
[----:B------:R-:W-:Y:S05]  /*81d0*/  BSYNC.RECONVERGENT B2 ;  /* 0x0000000000027941 */ /* 0x000fea0003800200 */
.L_x_598:
[----:B------:R-:W-:Y:S05]  /*81e0*/  @!P0 BRA `(.L_x_597) ;  /* 0x0000000000988947 */ /* 0x000fea0003800000 */
.L_x_601:
[C---:B0-----:R-:W-:Y:S01]  /*81f0*/  LEA R8, R20.reuse, UR4, 0x4 ;  /* 0x0000000414087c11 */ /* 0x041fe2000f8e20ff */
[C---:B------:R-:W-:Y:S01]  /*8200*/  IMAD.SHL.U32 R9, R20.reuse, 0x8, RZ ;  /* 0x0000000814097824 */ /* 0x040fe200078e00ff */
        /* <DEDUP_REMOVED lines=8> */
[C---:B------:R-:W-:Y:S01]  /*8290*/  IADD3 R18, P1, PT, R10.reuse, UR14, RZ ;  /* 0x0000000e0a127c10 */ /* 0x040fe2000ff3e0ff */
[----:B------:R-:W-:Y:S01]  /*82a0*/  IMAD.MOV.U32 R31, RZ, RZ, RZ ;  /* 0x000000ffff1f7224 */ /* 0x000fe200078e00ff */
[----:B------:R-:W-:Y:S01]  /*82b0*/  LOP3.LUT R10, R10, 0xfffffffc, RZ, 0xc0, !PT ;  /* 0xfffffffc0a0a7812 */ /* 0x000fe200078ec0ff */
[----:B------:R-:W2:Y:S01]  /*82c0*/  LDS.64 R6, [R8+0x1000] ;  /* 0x0010000008067984 */ /* 0x000ea20000000a00 */
[----:B------:R-:W-:-:S02]  /*82d0*/  LOP3.LUT R11, R17, 0x7, RZ, 0xc0, !PT ;  /* 0x00000007110b7812 */ /* 0x000fc400078ec0ff */
[----:B------:R-:W-:Y:S01]  /*82e0*/  IADD3.X R17, PT, PT, R17, UR13, RZ, P0, !PT ;  /* 0x0000000d11117c10 */ /* 0x000fe200087fe4ff */
[----:B------:R-:W3:Y:S01]  /*82f0*/  LDS R23, [R8+0x1008] ;  /* 0x0010080008177984 */ /* 0x000ee20000000800 */
[C---:B------:R-:W-:Y:S02]  /*8300*/  LOP3.LUT R22, R19.reuse, 0x3, RZ, 0xc0, !PT ;  /* 0x0000000313167812 */ /* 0x040fe400078ec0ff */
[----:B------:R-:W-:Y:S01]  /*8310*/  IADD3 R10, P2, PT, R10, UR14, RZ ;  /* 0x0000000e0a0a7c10 */ /* 0x000fe2000ff5e0ff */
[----:B------:R-:W4:Y:S01]  /*8320*/  LDS.64 R12, [R8+0x2000] ;  /* 0x00200000080c7984 */ /* 0x000f220000000a00 */
[----:B------:R-:W-:-:S03]  /*8330*/  IADD3.X R19, PT, PT, R19, UR15, RZ, P1, !PT ;  /* 0x0000000f13137c10 */ /* 0x000fc60008ffe4ff */
[----:B------:R-:W5:Y:S04]  /*8340*/  LDS R25, [R8+0x2008] ;  /* 0x0020080008197984 */ /* 0x000f680000000800 */
[----:B------:R-:W5:Y:S04]  /*8350*/  LDS.64 R14, [R8+0x3000] ;  /* 0x00300000080e7984 */ /* 0x000f680000000a00 */
[----:B------:R0:W5:Y:S02]  /*8360*/  LDS R27, [R8+0x3008] ;  /* 0x00300800081b7984 */ /* 0x0001640000000800 */
[----:B0-----:R-:W-:-:S04]  /*8370*/  IADD3 R8, P0, PT, R9, UR12, RZ ;  /* 0x0000000c09087c10 */ /* 0x001fc8000ff1e0ff */
[----:B------:R-:W-:Y:S01]  /*8380*/  IADD3.X R9, PT, PT, R11, UR13, RZ, P0, !PT ;  /* 0x0000000d0b097c10 */ /* 0x000fe200087fe4ff */
[----:B------:R0:W-:Y:S01]  /*8390*/  STG.E.64 desc[UR8][R16.64], R4 ;  /* 0x0000000410007986 */ /* 0x0001e2000c101b08 */
[----:B------:R-:W-:Y:S02]  /*83a0*/  IADD3.X R11, PT, PT, R22, UR15, RZ, P2, !PT ;  /* 0x0000000f160b7c10 */ /* 0x000fe400097fe4ff */
[----:B------:R-:W-:Y:S01]  /*83b0*/  ISETP.GT.U32.AND P0, PT, R63, R20, PT ;  /* 0x000000143f00720c */ /* 0x000fe20003f04070 */
[----:B-1----:R0:W-:Y:S03]  /*83c0*/  STG.E desc[UR8][R18.64], R21 ;  /* 0x0000001512007986 */ /* 0x0021e6000c101908 */
[----:B------:R-:W-:Y:S01]  /*83d0*/  ISETP.GT.U32.AND.EX P0, PT, R64, RZ, PT, P0 ;  /* 0x000000ff4000720c */ /* 0x000fe20003f04100 */
[----:B--2---:R0:W-:Y:S04]  /*83e0*/  STG.E.64 desc[UR8][R8.64+0x800], R6 ;  /* 0x0008000608007986 */ /* 0x0041e8000c101b08 */
[----:B---3--:R0:W-:Y:S04]  /*83f0*/  STG.E desc[UR8][R10.64+0x400], R23 ;  /* 0x000400170a007986 */ /* 0x0081e8000c101908 */
[----:B----4-:R0:W-:Y:S04]  /*8400*/  STG.E.64 desc[UR8][R8.64+0x1000], R12 ;  /* 0x0010000c08007986 */ /* 0x0101e8000c101b08 */
[----:B-----5:R0:W-:Y:S04]  /*8410*/  STG.E desc[UR8][R10.64+0x800], R25 ;  /* 0x000800190a007986 */ /* 0x0201e8000c101908 */
[----:B------:R0:W-:Y:S04]  /*8420*/  STG.E.64 desc[UR8][R8.64+0x1800], R14 ;  /* 0x0018000e08007986 */ /* 0x0001e8000c101b08 */
[----:B------:R0:W-:Y:S01]  /*8430*/  STG.E desc[UR8][R10.64+0xc00], R27 ;  /* 0x000c001b0a007986 */ /* 0x0001e2000c101908 */
[----:B------:R-:W-:Y:S05]  /*8440*/  @P0 BRA `(.L_x_601) ;  /* 0xfffffffc00680947 */ /* 0x000fea000383ffff */
.L_x_597:
[----:B------:R-:W-:Y:S05]  /*8450*/  BSYNC.RECONVERGENT B1 ;  /* 0x0000000000017941 */ /* 0x000fea0003800200 */
.L_x_596:
[----:B------:R-:W-:Y:S05]  /*8460*/  BRA `(.L_x_602) ;  /* 0x0000000400c47947 */ /* 0x000fea0003800000 */
.L_x_595:
[----:B------:R-:W-:Y:S01]  /*8470*/  IMAD.MOV.U32 R23, RZ, RZ, 0x9 ;  /* 0x00000009ff177424 */ /* 0x000fe200078e00ff */
[----:B------:R-:W-:Y:S03]  /*8480*/  BSSY.RECONVERGENT B1, `(.L_x_603) ;  /* 0x000000c000017945 */ /* 0x000fe60003800200 */
[CC--:B------:R-:W-:Y:S02]  /*8490*/  IMAD R31, R0.reuse, R23.reuse, 0x5 ;  /* 0x00000005001f7424 */ /* 0x0c0fe400078e0217 */
[----:B------:R-:W-:Y:S01]  /*84a0*/  IMAD R43, R0, R23, 0x7 ;  /* 0x00000007002b7424 */ /* 0x000fe200078e0217 */
[----:B------:R-:W-:Y:S06]  /*84b0*/  @!P5 BRA `(.L_x_604) ;  /* 0x000000000020d947 */ /* 0x000fec0003800000 */
        /* <DEDUP_REMOVED lines=8> */
.L_x_604:
[----:B------:R-:W-:Y:S05]  /*8540*/  BSYNC.RECONVERGENT B1 ;  /* 0x0000000000017941 */ /* 0x000fea0003800200 */
.L_x_603:
[----:B------:R-:W-:Y:S01]  /*8550*/  BSSY.RECONVERGENT B1, `(.L_x_605) ;  /* 0x000000d000017945 */ /* 0x000fe20003800200 */
[----:B------:R-:W-:Y:S01]  /*8560*/  ISETP.NE.U32.AND P6, PT, R30, R31, PT ;  /* 0x0000001f1e00720c */ /* 0x000fe20003fc5070 */
[----:B0-----:R-:W-:Y:S01]  /*8570*/  IMAD R25, R0, R23, 0x8 ;  /* 0x0000000800197424 */ /* 0x001fe200078e0217 */
[----:B------:R-:W-:Y:S01]  /*8580*/  ISETP.NE.U32.AND P5, PT, R30, R43, PT ;  /* 0x0000002b1e00720c */ /* 0x000fe20003fa5070 */
[----:B------:R-:W-:-:S12]  /*8590*/  @!P0 BRA `(.L_x_606) ;  /* 0x0000000000208947 */ /* 0x000fd80003800000 */
[----:B------:R-:W0:Y:S01]  /*85a0*/  LDCU.64 UR6, c[0x0][0x398] ;  /* 0x00007300ff0677ac */ /* 0x000e220008000a00 */
[----:B------:R-:W1:Y:S01]  /*85b0*/  LDCU.64 UR10, c[0x0][0x3a0] ;  /* 0x00007400ff0a77ac */ /* 0x000e620008000a00 */
[----:B0-----:R-:W-:-:S04]  /*85c0*/  LEA R20, P0, R26, UR6, 0x3 ;  /* 0x000000061a147c11 */ /* 0x001fc8000f8018ff */
[C---:B------:R-:W-:Y:S02]  /*85d0*/  LEA.HI.X R21, R26.reuse, UR7, R27, 0x3, P0 ;  /* 0x000000071a157c11 */ /* 0x040fe400080f1c1b */
[----:B-1----:R-:W-:-:S03]  /*85e0*/  LEA R22, P0, R26, UR10, 0x2 ;  /* 0x0000000a1a167c11 */ /* 0x002fc6000f8010ff */
[----:B------:R0:W-:Y:S01]  /*85f0*/  STG.E.64 desc[UR8][R20.64], R4 ;  /* 0x0000000414007986 */ /* 0x0001e2000c101b08 */
[----:B------:R-:W-:-:S05]  /*8600*/  LEA.HI.X R23, R26, UR11, R27, 0x2, P0 ;  /* 0x0000000b1a177c11 */ /* 0x000fca00080f141b */
[----:B------:R0:W-:Y:S04]  /*8610*/  STG.E desc[UR8][R22.64], R35 ;  /* 0x0000002316007986 */ /* 0x0001e8000c101908 */
.L_x_606:
[----:B------:R-:W-:Y:S05]  /*8620*/  BSYNC.RECONVERGENT B1 ;  /* 0x0000000000017941 */ /* 0x000fea0003800200 */
.L_x_605:
        /* <DEDUP_REMOVED lines=10> */
.L_x_608:
[----:B------:R-:W-:Y:S05]  /*86d0*/  BSYNC.RECONVERGENT B1 ;  /* 0x0000000000017941 */ /* 0x000fea0003800200 */
.L_x_607:
[----:B------:R-:W-:Y:S04]  /*86e0*/  BSSY.RECONVERGENT B1, `(.L_x_609) ;  /* 0x000000a000017945 */ /* 0x000fe80003800200 */
[----:B------:R-:W-:Y:S05]  /*86f0*/  @!P2 BRA `(.L_x_610) ;  /* 0x000000000020a947 */ /* 0x000fea0003800000 */
[----:B------:R-:W0:Y:S01]  /*8700*/  LDCU.64 UR6, c[0x0][0x398] ;  /* 0x00007300ff0677ac */ /* 0x000e220008000a00 */
[----:B------:R-:W2:Y:S01]  /*8710*/  LDCU.64 UR10, c[0x0][0x3a0] ;  /* 0x00007400ff0a77ac */ /* 0x000ea20008000a00 */
[C---:B01----:R-:W-:Y:S02]  /*8720*/  LEA R4, P0, R48.reuse, UR6, 0x3 ;  /* 0x0000000630047c11 */ /* 0x043fe4000f8018ff */
[C---:B--2---:R-:W-:Y:S02]  /*8730*/  LEA R6, P1, R48.reuse, UR10, 0x2 ;  /* 0x0000000a30067c11 */ /* 0x044fe4000f8210ff */
[C-C-:B------:R-:W-:Y:S02]  /*8740*/  LEA.HI.X R5, R48.reuse, UR7, R49.reuse, 0x3, P0 ;  /* 0x0000000730057c11 */ /* 0x140fe400080f1c31 */
[----:B------:R-:W-:-:S03]  /*8750*/  LEA.HI.X R7, R48, UR11, R49, 0x2, P1 ;  /* 0x0000000b30077c11 */ /* 0x000fc600088f1431 */
[----:B------:R2:W-:Y:S04]  /*8760*/  STG.E.64 desc[UR8][R4.64], R8 ;  /* 0x0000000804007986 */ /* 0x0005e8000c101b08 */
[----:B------:R2:W-:Y:S02]  /*8770*/  STG.E desc[UR8][R6.64], R37 ;  /* 0x0000002506007986 */ /* 0x0005e4000c101908 */
.L_x_610:
[----:B------:R-:W-:Y:S05]  /*8780*/  BSYNC.RECONVERGENT B1 ;  /* 0x0000000000017941 */ /* 0x000fea0003800200 */
.L_x_609:
        /* <DEDUP_REMOVED lines=10> */
.L_x_612:
[----:B------:R-:W-:Y:S05]  /*8830*/  BSYNC.RECONVERGENT B1 ;  /* 0x0000000000017941 */ /* 0x000fea0003800200 */
.L_x_611:
[----:B------:R-:W-:Y:S01]  /*8840*/  ISETP.NE.U32.AND P3, PT, R12, R14, PT ;  /* 0x0000000e0c00720c */ /* 0x000fe20003f65070 */
[----:B------:R-:W-:Y:S01]  /*8850*/  BSSY.RECONVERGENT B1, `(.L_x_613) ;  /* 0x0000013000017945 */ /* 0x000fe20003800200 */
[----:B------:R-:W-:Y:S02]  /*8860*/  ISETP.NE.AND.EX P6, PT, R50, RZ, PT, P6 ;  /* 0x000000ff3200720c */ /* 0x000fe40003fc5360 */
[----:B------:R-:W-:Y:S02]  /*8870*/  ISETP.NE.AND.EX P3, PT, R13, R15, PT, P3 ;  /* 0x0000000f0d00720c */ /* 0x000fe40003f65330 */
[----:B------:R-:W-:Y:S02]  /*8880*/  ISETP.NE.U32.AND P0, PT, R16, R18, PT ;  /* 0x000000121000720c */ /* 0x000fe40003f05070 */
[----:B------:R-:W-:Y:S02]  /*8890*/  ISETP.NE.U32.AND P1, PT, R18, R2, PT ;  /* 0x000000021200720c */ /* 0x000fe40003f25070 */
[----:B------:R-:W-:-:S02]  /*88a0*/  ISETP.NE.U32.AND P2, PT, R30, R25, PT ;  /* 0x000000191e00720c */ /* 0x000fc40003f45070 */
[----:B------:R-:W-:Y:S02]  /*88b0*/  ISETP.NE.AND.EX P0, PT, R17, R19, PT, P0 ;  /* 0x000000131100720c */ /* 0x000fe40003f05300 */
[----:B------:R-:W-:Y:S02]  /*88c0*/  ISETP.NE.AND.EX P1, PT, R19, R3, PT, P1 ;  /* 0x000000031300720c */ /* 0x000fe40003f25310 */
[C---:B------:R-:W-:Y:S02]  /*88d0*/  ISETP.NE.AND.EX P5, PT, R50.reuse, RZ, PT, P5 ;  /* 0x000000ff3200720c */ /* 0x040fe40003fa5350 */
[----:B------:R-:W-:Y:S01]  /*88e0*/  ISETP.NE.AND.EX P2, PT, R50, RZ, PT, P2 ;  /* 0x000000ff3200720c */ /* 0x000fe20003f45320 */
[----:B------:R-:W-:-:S12]  /*88f0*/  @!P3 BRA P6, `(.L_x_614) ;  /* 0x000000000020b947 */ /* 0x000fd80003000000 */
        /* <DEDUP_REMOVED lines=8> */
.L_x_614:
[----:B------:R-:W-:Y:S05]  /*8980*/  BSYNC.RECONVERGENT B1 ;  /* 0x0000000000017941 */ /* 0x000fea0003800200 */
.L_x_613:
        /* <DEDUP_REMOVED lines=10> */
.L_x_616:
[----:B------:R-:W-:Y:S05]  /*8a30*/  BSYNC.RECONVERGENT B1 ;  /* 0x0000000000017941 */ /* 0x000fea0003800200 */
.L_x_615:
[----:B------:R-:W-:Y:S04]  /*8a40*/  BSSY.RECONVERGENT B1, `(.L_x_617) ;  /* 0x000000a000017945 */ /* 0x000fe80003800200 */
[----:B------:R-:W-:Y:S05]  /*8a50*/  @!P0 BRA P5, `(.L_x_618) ;  /* 0x0000000000208947 */ /* 0x000fea0002800000 */
        /* <DEDUP_REMOVED lines=8> */
.L_x_618:
[----:B------:R-:W-:Y:S05]  /*8ae0*/  BSYNC.RECONVERGENT B1 ;  /* 0x0000000000017941 */ /* 0x000fea0003800200 */
.L_x_617:
        /* <DEDUP_REMOVED lines=9> */
.L_x_602:
[----:B------:R-:W-:Y:S05]  /*8b80*/  BSYNC.RECONVERGENT B0 ;  /* 0x0000000000007941 */ /* 0x000fea0003800200 */
.L_x_594:
[----:B------:R-:W-:-:S13]  /*8b90*/  ISETP.NE.AND P0, PT, R0, 0xff, PT ;  /* 0x000000ff0000780c */ /* 0x000fda0003f05270 */
[----:B------:R-:W-:Y:S05]  /*8ba0*/  @P0 EXIT ;  /* 0x000000000000094d */ /* 0x000fea0003800000 */
[----:B01234-:R-:W0:Y:S01]  /*8bb0*/  LDC.64 R4, c[0x0][0x3a8] ;  /* 0x0000ea00ff047b82 */ /* 0x01fe220000000a00 */
[----:B------:R-:W-:-:S04]  /*8bc0*/  ISETP.NE.U32.AND P0, PT, R30, 0x900, PT ;  /* 0x000009001e00780c */ /* 0x000fc80003f05070 */
[----:B------:R-:W-:-:S13]  /*8bd0*/  ISETP.NE.AND.EX P0, PT, R50, RZ, PT, P0 ;  /* 0x000000ff3200720c */ /* 0x000fda0003f05300 */
[----:B------:R-:W-:Y:S05]  /*8be0*/  @P0 BRA `(.L_x_619) ;  /* 0x0000000000280947 */ /* 0x000fea0003800000 */
[----:B------:R-:W1:Y:S08]  /*8bf0*/  LDC.64 R6, c[0x0][0x398] ;  /* 0x0000e600ff067b82 */ /* 0x000e700000000a00 */
[----:B------:R-:W2:Y:S01]  /*8c00*/  LDC.64 R8, c[0x0][0x3a0] ;  /* 0x0000e800ff087b82 */ /* 0x000ea20000000a00 */
[----:B-1----:R-:W-:-:S04]  /*8c10*/  LEA R6, P0, R63, R6, 0x3 ;  /* 0x000000063f067211 */ /* 0x002fc800078018ff */
[C---:B------:R-:W-:Y:S02]  /*8c20*/  LEA.HI.X R7, R63.reuse, R7, R64, 0x3, P0 ;  /* 0x000000073f077211 */ /* 0x040fe400000f1c40 */
[----:B--2---:R-:W-:-:S03]  /*8c30*/  LEA R8, P1, R63, R8, 0x2 ;  /* 0x000000083f087211 */ /* 0x004fc600078210ff */
[----:B------:R1:W-:Y:S01]  /*8c40*/  STG.E.64 desc[UR8][R6.64], R2 ;  /* 0x0000000206007986 */ /* 0x0003e2000c101b08 */
[C---:B------:R-:W-:Y:S02]  /*8c50*/  LEA.HI.X R9, R63.reuse, R9, R64, 0x2, P1 ;  /* 0x000000093f097211 */ /* 0x040fe400008f1440 */
[----:B------:R-:W-:-:S03]  /*8c60*/  IADD3 R63, P0, PT, R63, 0x1, RZ ;  /* 0x000000013f3f7810 */ /* 0x000fc60007f1e0ff */
[----:B------:R1:W-:Y:S02]  /*8c70*/  STG.E desc[UR8][R8.64], R29 ;  /* 0x0000001d08007986 */ /* 0x0003e4000c101908 */
[----:B------:R-:W-:-:S08]  /*8c80*/  IMAD.X R64, RZ, RZ, R64, P0 ;  /* 0x000000ffff407224 */ /* 0x000fd000000e0640 */
.L_x_619:
[----:B------:R-:W-:Y:S02]  /*8c90*/  IMAD.MOV.U32 R65, RZ, RZ, R64 ;  /* 0x000000ffff417224 */ /* 0x000fe400078e0040 */
[----:B------:R-:W-:-:S05]  /*8ca0*/  IMAD.MOV.U32 R64, RZ, RZ, R63 ;  /* 0x000000ffff407224 */ /* 0x000fca00078e003f */
[----:B0-----:R-:W-:Y:S01]  /*8cb0*/  STG.E.64 desc[UR8][R4.64], R64 ;  /* 0x0000004004007986 */ /* 0x001fe2000c101b08 */
[----:B------:R-:W-:Y:S05]  /*8cc0*/  EXIT ;  /* 0x000000000000794d */ /* 0x000fea0003800000 */
.L_x_593:
[----:B------:R-:W0:Y:S02]  /*8cd0*/  LDC.64 R2, c[0x0][0x380] ;  /* 0x0000e000ff027b82 */ /* 0x000e240000000a00 */
[----:B0-----:R-:W-:-:S05]  /*8ce0*/  IMAD.WIDE.U32 R22, R0, 0x4800, R2 ;  /* 0x0000480000167825 */ /* 0x001fca00078e0002 */
[----:B------:R-:W2:Y:S01]  /*8cf0*/  LDG.E.64.CONSTANT R6, desc[UR8][R22.64] ;  /* 0x0000000816067981 */ /* 0x000ea2000c1e9b00 */
[----:B------:R-:W0:Y:S02]  /*8d00*/  S2R R52, SR_TID.X ;  /* 0x0000000000347919 */ /* 0x000e240000002100 */
[C---:B0-----:R-:W-:Y:S02]  /*8d10*/  LOP3.LUT R2, R52.reuse, 0x1f, RZ, 0xc0, !PT ;  /* 0x0000001f34027812 */ /* 0x041fe400078ec0ff */
[----:B------:R-:W-:-:S05]  /*8d20*/  LOP3.LUT R3, R52, 0x3e0, RZ, 0xc0, !PT ;  /* 0x000003e034037812 */ /* 0x000fca00078ec0ff */
[----:B------:R-:W-:-:S04]  /*8d30*/  IMAD R13, R3, 0x9, R2 ;  /* 0x00000009030d7824 */ /* 0x000fc800078e0202 */
[C---:B------:R-:W-:Y:S01]  /*8d40*/  VIADD R3, R13.reuse, 0x20 ;  /* 0x000000200d037836 */ /* 0x040fe20000000000 */
[C---:B------:R-:W-:Y:S01]  /*8d50*/  LEA R2, P5, R13.reuse, R22, 0x3 ;  /* 0x000000160d027211 */ /* 0x040fe200078a18ff */
[C---:B------:R-:W-:Y:S02]  /*8d60*/  VIADD R5, R13.reuse, 0x40 ;  /* 0x000000400d057836 */ /* 0x040fe40000000000 */
[----:B------:R-:W-:Y:S01]  /*8d70*/  VIADD R9, R13, 0x60 ;  /* 0x000000600d097836 */ /* 0x000fe20000000000 */
[-C--:B------:R-:W-:Y:S01]  /*8d80*/  ISETP.GE.U32.AND P6, PT, R3, R30.reuse, PT ;  /* 0x0000001e0300720c */ /* 0x080fe20003fc6070 */
[----:B------:R-:W-:Y:S01]  /*8d90*/  VIADD R3, R13, 0x80 ;  /* 0x000000800d037836 */ /* 0x000fe20000000000 */
[-C--:B------:R-:W-:Y:S01]  /*8da0*/  ISETP.GE.U32.AND P0, PT, R5, R30.reuse, PT ;  /* 0x0000001e0500720c */ /* 0x080fe20003f06070 */
[----:B------:R-:W-:Y:S01]  /*8db0*/  VIADD R5, R13, 0xa0 ;  /* 0x000000a00d057836 */ /* 0x000fe20000000000 */
[-C--:B------:R-:W-:Y:S01]  /*8dc0*/  ISETP.GE.U32.AND P1, PT, R9, R30.reuse, PT ;  /* 0x0000001e0900720c */ /* 0x080fe20003f26070 */
[----:B------:R-:W-:Y:S01]  /*8dd0*/  VIADD R15, R13, 0xe0 ;  /* 0x000000e00d0f7836 */ /* 0x000fe20000000000 */
[-C--:B------:R-:W-:Y:S01]  /*8de0*/  ISETP.GE.U32.AND P2, PT, R3, R30.reuse, PT ;  /* 0x0000001e0300720c */ /* 0x080fe20003f46070 */
[----:B------:R-:W-:Y:S01]  /*8df0*/  VIADD R3, R13, 0xc0 ;  /* 0x000000c00d037836 */ /* 0x000fe20000000000 */
[----:B------:R-:W-:-:S04]  /*8e00*/  ISETP.GE.U32.AND P3, PT, R5, R30, PT ;  /* 0x0000001e0500720c */ /* 0x000fc80003f66070 */
[-C--:B------:R-:W-:Y:S01]  /*8e10*/  ISETP.GE.U32.AND P4, PT, R3, R30.reuse, PT ;  /* 0x0000001e0300720c */ /* 0x080fe20003f86070 */
[----:B------:R-:W-:Y:S01]  /*8e20*/  IMAD.X R3, RZ, RZ, R23, P5 ;  /* 0x000000ffff037224 */ /* 0x000fe200028e0617 */
[C---:B------:R-:W-:Y:S01]  /*8e30*/  ISETP.GE.U32.AND P5, PT, R13.reuse, R30, PT ;  /* 0x0000001e0d00720c */ /* 0x040fe20003fa6070 */
[----:B------:R-:W-:Y:S01]  /*8e40*/  VIADD R13, R13, 0x100 ;  /* 0x000001000d0d7836 */ /* 0x000fe20000000000 */
[----:B------:R-:W-:Y:S01]  /*8e50*/  CS2R R26, SRZ ;  /* 0x00000000001a7805 */ /* 0x000fe2000001ff00 */
[----:B--2---:R-:W-:Y:S02]  /*8e60*/  IMAD.MOV.U32 R4, RZ, RZ, R6 ;  /* 0x000000ffff047224 */ /* 0x004fe400078e0006 */
[----:B------:R-:W-:Y:S02]  /*8e70*/  IMAD.MOV.U32 R5, RZ, RZ, R7 ;  /* 0x000000ffff057224 */ /* 0x000fe400078e0007 */
[----:B------:R-:W-:-:S06]  /*8e80*/  IMAD.MOV.U32 R8, RZ, RZ, R4 ;  /* 0x000000ffff087224 */ /* 0x000fcc00078e0004 */
[----:B------:R-:W2:Y:S01]  /*8e90*/  @!P5 LDG.E.64.CONSTANT R6, desc[UR8][R2.64] ;  /* 0x000000080206d981 */ /* 0x000ea2000c1e9b00 */
[--C-:B------:R-:W-:Y:S02]  /*8ea0*/  IMAD.MOV.U32 R9, RZ, RZ, R5.reuse ;  /* 0x000000ffff097224 */ /* 0x100fe400078e0005 */
[----:B------:R-:W-:Y:S02]  /*8eb0*/  IMAD.MOV.U32 R10, RZ, RZ, R4 ;  /* 0x000000ffff0a7224 */ /* 0x000fe400078e0004 */
[----:B------:R-:W-:Y:S02]  /*8ec0*/  IMAD.MOV.U32 R11, RZ, RZ, R5 ;  /* 0x000000ffff0b7224 */ /* 0x000fe400078e0005 */
[----:B------:R-:W3:Y:S01]  /*8ed0*/  @!P6 LDG.E.64.CONSTANT R8, desc[UR8][R2.64+0x100] ;  /* 0x000100080208e981 */ /* 0x000ee2000c1e9b00 */
[----:B------:R-:W-:-:S03]  /*8ee0*/  ISETP.GE.U32.AND P6, PT, R15, R30, PT ;  /* 0x0000001e0f00720c */ /* 0x000fc60003fc6070 */
[----:B------:R-:W4:Y:S01]  /*8ef0*/  @!P0 LDG.E.64.CONSTANT R10, desc[UR8][R2.64+0x200] ;  /* 0x00020008020a8981 */ /* 0x000f22000c1e9b00 */
[----:B------:R-:W-:Y:S01]  /*8f00*/  ISETP.GE.U32.AND P0, PT, R13, R30, PT ;  /* 0x0000001e0d00720c */ /* 0x000fe20003f06070 */
[--C-:B------:R-:W-:Y:S02]  /*8f10*/  IMAD.MOV.U32 R12, RZ, RZ, R4.reuse ;  /* 0x000000ffff0c7224 */ /* 0x100fe400078e0004 */
[--C-:B------:R-:W-:Y:S02]  /*8f20*/  IMAD.MOV.U32 R13, RZ, RZ, R5.reuse ;  /* 0x000000ffff0d7224 */ /* 0x100fe400078e0005 */
[--C-:B------:R-:W-:Y:S02]  /*8f30*/  IMAD.MOV.U32 R14, RZ, RZ, R4.reuse ;  /* 0x000000ffff0e7224 */ /* 0x100fe400078e0004 */
[--C-:B------:R-:W-:Y:S02]  /*8f40*/  IMAD.MOV.U32 R15, RZ, RZ, R5.reuse ;  /* 0x000000ffff0f7224 */ /* 0x100fe400078e0005 */
[----:B------:R-:W-:Y:S01]  /*8f50*/  IMAD.MOV.U32 R16, RZ, RZ, R4 ;  /* 0x000000ffff107224 */ /* 0x000fe200078e0004 */
[----:B------:R-:W5:Y:S01]  /*8f60*/  @!P1 LDG.E.64.CONSTANT R12, desc[UR8][R2.64+0x300] ;  /* 0x00030008020c9981 */ /* 0x000f62000c1e9b00 */
[----:B------:R-:W-:-:S02]  /*8f70*/  IMAD.MOV.U32 R17, RZ, RZ, R5 ;  /* 0x000000ffff117224 */ /* 0x000fc400078e0005 */
[--C-:B------:R-:W-:Y:S01]  /*8f80*/  IMAD.MOV.U32 R18, RZ, RZ, R4.reuse ;  /* 0x000000ffff127224 */ /* 0x100fe200078e0004 */
[----:B------:R-:W5:Y:S01]  /*8f90*/  @!P2 LDG.E.64.CONSTANT R14, desc[UR8][R2.64+0x400] ;  /* 0x00040008020ea981 */ /* 0x000f62000c1e9b00 */
[--C-:B------:R-:W-:Y:S02]  /*8fa0*/  IMAD.MOV.U32 R19, RZ, RZ, R5.reuse ;  /* 0x000000ffff137224 */ /* 0x100fe400078e0005 */
[----:B------:R-:W-:Y:S01]  /*8fb0*/  IMAD.MOV.U32 R20, RZ, RZ, R4 ;  /* 0x000000ffff147224 */ /* 0x000fe200078e0004 */
[----:B------:R-:W5:Y:S01]  /*8fc0*/  @!P3 LDG.E.64.CONSTANT R16, desc[UR8][R2.64+0x500] ;  /* 0x000500080210b981 */ /* 0x000f62000c1e9b00 */
[----:B------:R-:W-:-:S03]  /*8fd0*/  IMAD.MOV.U32 R21, RZ, RZ, R5 ;  /* 0x000000ffff157224 */ /* 0x000fc600078e0005 */
[----:B------:R-:W5:Y:S04]  /*8fe0*/  @!P4 LDG.E.64.CONSTANT R18, desc[UR8][R2.64+0x600] ;  /* 0x000600080212c981 */ /* 0x000f68000c1e9b00 */
[----:B------:R-:W5:Y:S04]  /*8ff0*/  @!P6 LDG.E.64.CONSTANT R20, desc[UR8][R2.64+0x700] ;  /* 0x000700080214e981 */ /* 0x000f68000c1e9b00 */
[----:B------:R0:W5:Y:S01]  /*9000*/  @!P0 LDG.E.64.CONSTANT R4, desc[UR8][R2.64+0x800] ;  /* 0x0008000802048981 */ /* 0x000162000c1e9b00 */
[C---:B------:R-:W-:Y:S01]  /*9010*/  ISETP.NE.AND P1, PT, R52.reuse, RZ, PT ;  /* 0x000000ff3400720c */ /* 0x040fe20003f25270 */
[----:B------:R-:W1:Y:S01]  /*9020*/  S2R R49, SR_LANEID ;  /* 0x0000000000317919 */ /* 0x000e620000000000 */
[----:B------:R-:W1:Y:S01]  /*9030*/  S2UR UR5, SR_CgaCtaId ;  /* 0x00000000000579c3 */ /* 0x000e620000008800 */
[----:B------:R-:W-:Y:S01]  /*9040*/  SHF.R.U32.HI R32, RZ, 0x5, R52 ;  /* 0x00000005ff207819 */ /* 0x000fe20000011634 */
[----:B------:R-:W-:Y:S01]  /*9050*/  UMOV UR4, 0x400 ;  /* 0x0000040000047882 */ /* 0x000fe20000000000 */
[----:B------:R-:W-:-:S05]  /*9060*/  IMAD R31, R52, 0x9, RZ ;  /* 0x00000009341f7824 */ /* 0x000fca00078e02ff */
[----:B0-----:R-:W0:Y:S03]  /*9070*/  LDC R3, c[0x0][0x390] ;  /* 0x0000e400ff037b82 */ /* 0x001e260000000800 */
[----:B------:R5:W5:Y:S01]  /*9080*/  @!P1 LDG.E.64.CONSTANT R26, desc[UR8][R22.64+-0x8] ;  /* 0xfffff808161a9981 */ /* 0x000b62000c1e9b00 */
[----:B------:R-:W-:Y:S01]  /*9090*/  P2R R2, PR, RZ, 0x2 ;  /* 0x00000002ff027803 */ /* 0x000fe20000000000 */
[----:B-1----:R-:W-:Y:S01]  /*90a0*/  ULEA UR4, UR5, UR4, 0x18 ;  /* 0x0000000405047291 */ /* 0x002fe2000f8ec0ff */
[----:B------:R-:W-:-:S05]  /*90b0*/  IMAD R28, R32, 0x120, R49 ;  /* 0x00000120201c7824 */ /* 0x000fca00078e0231 */
[----:B------:R-:W-:-:S05]  /*90c0*/  LEA R29, R28, UR4, 0x3 ;  /* 0x000000041c1d7c11 */ /* 0x000fca000f8e18ff */
[----:B------:R-:W-:Y:S01]  /*90d0*/  IMAD R2, R49, 0x40, R29 ;  /* 0x0000004031027824 */ /* 0x000fe200078e021d */
[----:B------:R-:W-:Y:S01]  /*90e0*/  ISETP.NE.AND P0, PT, R52, RZ, PT ;  /* 0x000000ff3400720c */ /* 0x000fe20003f05270 */
[----:B--2---:R-:W-:Y:S04]  /*90f0*/  STS.64 [R29], R6 ;  /* 0x000000061d007388 */ /* 0x004fe80000000a00 */
[----:B---3--:R1:W-:Y:S04]  /*9100*/  STS.64 [R29+0x100], R8 ;  /* 0x000100081d007388 */ /* 0x0083e80000000a00 */
[----:B----4-:R-:W-:Y:S01]  /*9110*/  STS.64 [R29+0x200], R10 ;  /* 0x0002000a1d007388 */ /* 0x010fe20000000a00 */
[----:B-1----:R-:W-:-:S03]  /*9120*/  VIADD R9, R31, 0x3 ;  /* 0x000000031f097836 */ /* 0x002fc60000000000 */
[----:B-----5:R-:W-:Y:S02]  /*9130*/  STS.64 [R29+0x300], R12 ;  /* 0x0003000c1d007388 */ /* 0x020fe40000000a00 */
[----:B------:R-:W-:Y:S02]  /*9140*/  ISETP.EQ.U32.AND P1, PT, R30, R9, PT ;  /* 0x000000091e00720c */ /* 0x000fe40003f22070 */
[----:B------:R-:W-:Y:S04]  /*9150*/  STS.64 [R29+0x400], R14 ;  /* 0x0004000e1d007388 */ /* 0x000fe80000000a00 */
[----:B------:R-:W-:Y:S04]  /*9160*/  STS.64 [R29+0x500], R16 ;  /* 0x000500101d007388 */ /* 0x000fe80000000a00 */
[----:B------:R-:W-:Y:S04]  /*9170*/  STS.64 [R29+0x600], R18 ;  /* 0x000600121d007388 */ /* 0x000fe80000000a00 */
[----:B------:R-:W-:Y:S04]  /*9180*/  STS.64 [R29+0x700], R20 ;  /* 0x000700141d007388 */ /* 0x000fe80000000a00 */
[----:B------:R1:W-:Y:S01]  /*9190*/  STS.64 [R29+0x800], R4 ;  /* 0x000800041d007388 */ /* 0x0003e20000000a00 */
[----:B------:R-:W-:-:S03]  /*91a0*/  NOP ;  /* 0x0000000000007918 */ /* 0x000fc60000000000 */
[----:B------:R-:W-:Y:S04]  /*91b0*/  LDS.64 R24, [R2] ;  /* 0x0000000002187984 */ /* 0x000fe80000000a00 */
[----:B------:R-:W-:Y:S04]  /*91c0*/  LDS.64 R22, [R2+0x8] ;  /* 0x0000080002167984 */ /* 0x000fe80000000a00 */
[----:B------:R-:W2:Y:S04]  /*91d0*/  LDS.64 R20, [R2+0x40] ;  /* 0x0000400002147984 */ /* 0x000ea80000000a00 */
[----:B------:R-:W-:Y:S04]  /*91e0*/  LDS.64 R18, [R2+0x10] ;  /* 0x0000100002127984 */ /* 0x000fe80000000a00 */
[----:B------:R-:W3:Y:S04]  /*91f0*/  LDS.64 R16, [R2+0x18] ;  /* 0x0000180002107984 */ /* 0x000ee80000000a00 */
[----:B------:R-:W4:Y:S04]  /*9200*/  LDS.64 R14, [R2+0x20] ;  /* 0x00002000020e7984 */ /* 0x000f280000000a00 */
[----:B------:R-:W5:Y:S04]  /*9210*/  LDS.64 R12, [R2+0x28] ;  /* 0x00002800020c7984 */ /* 0x000f680000000a00 */
[----:B------:R-:W5:Y:S04]  /*9220*/  LDS.64 R10, [R2+0x30] ;  /* 0x00003000020a7984 */ /* 0x000f680000000a00 */
[----:B------:R-:W5:Y:S01]  /*9230*/  LDS.64 R8, [R2+0x38] ;  /* 0x0000380002087984 */ /* 0x000f620000000a00 */
[----:B-1----:R-:W-:-:S02]  /*9240*/  IMAD R5, R49, 0x8, R28 ;  /* 0x0000000831057824 */ /* 0x002fc400078e021c */
[----:B------:R-:W-:Y:S01]  /*9250*/  IMAD R28, R28, -0x4, R29 ;  /* 0xfffffffc1c1c7824 */ /* 0x000fe200078e021d */
[----:B------:R-:W-:Y:S01]  /*9260*/  BAR.SYNC.DEFER_BLOCKING 0x0 ;  /* 0x0000000000007b1d */ /* 0x000fe20000010000 */
[----:B------:R-:W-:Y:S02]  /*9270*/  IMAD R5, R5, -0x4, R2 ;  /* 0xfffffffc05057824 */ /* 0x000fe400078e0202 */
[----:B------:R-:W-:-:S05]  /*9280*/  VIADD R7, R31, 0x1 ;  /* 0x000000011f077836 */ /* 0x000fca0000000000 */
[----:B------:R-:W-:Y:S01]  /*9290*/  ISETP.EQ.U32.AND P3, PT, R30, R7, PT ;  /* 0x000000071e00720c */ /* 0x000fe20003f62070 */
[----:B0-----:R-:W-:Y:S04]  /*92a0*/  STS [R28], R3 ;  /* 0x000000031c007388 */ /* 0x001fe80000000800 */
        /* <DEDUP_REMOVED lines=17> */
[----:B------:R1:W-:Y:S01]  /*93c0*/  LDS R2, [R5+0x20] ;  /* 0x0000200005027984 */ /* 0x0003e20000000800 */
[----:B------:R-:W-:Y:S01]  /*93d0*/  VIADD R7, R31, 0x2 ;  /* 0x000000021f077836 */ /* 0x000fe20000000000 */
[----:B------:R-:W-:Y:S04]  /*93e0*/  BAR.SYNC.DEFER_BLOCKING 0x0 ;  /* 0x0000000000007b1d */ /* 0x000fe80000010000 */
[----:B------:R-:W-:-:S02]  /*93f0*/  ISETP.EQ.U32.AND P2, PT, R30, R7, PT ;  /* 0x000000071e00720c */ /* 0x000fc40003f42070 */
[----:B------:R-:W-:-:S05]  /*9400*/  LEA R7, R52, UR4, 0x3 ;  /* 0x0000000434077c11 */ /* 0x000fca000f8e18ff */
[----:B--2---:R-:W-:Y:S01]  /*9410*/  STS.64 [R7+0x8d8], R20 ;  /* 0x0008d81407007388 */ /* 0x004fe20000000a00 */
[----:B------:R-:W-:Y:S01]  /*9420*/  BAR.SYNC.DEFER_BLOCKING 0x0 ;  /* 0x0000000000007b1d */ /* 0x000fe20000010000 */
[----:B------:R-:W-:Y:S02]  /*9430*/  ISETP.NE.U32.AND P5, PT, R24, R22, PT ;  /* 0x000000161800720c */ /* 0x000fe40003fa5070 */
[----:B---3--:R-:W-:Y:S02]  /*9440*/  ISETP.NE.U32.AND P4, PT, R18, R16, PT ;  /* 0x000000101200720c */ /* 0x008fe40003f85070 */
[----:B------:R-:W-:Y:S01]  /*9450*/  ISETP.NE.AND.EX P5, PT, R25, R23, PT, P5 ;  /* 0x000000171900720c */ /* 0x000fe20003fa5350 */
[----:B0-----:R-:W-:Y:S01]  /*9460*/  VIADD R3, R31, 0x4 ;  /* 0x000000041f037836 */ /* 0x001fe20000000000 */
[----:B------:R-:W-:Y:S02]  /*9470*/  ISETP.NE.AND.EX P4, PT, R19, R17, PT, P4 ;  /* 0x000000111300720c */ /* 0x000fe40003f85340 */
[----:B------:R-:W-:-:S02]  /*9480*/  ISETP.EQ.OR.EX P3, PT, R50, RZ, P5, P3 ;  /* 0x000000ff3200720c */ /* 0x000fc40002f62730 */
[----:B----4-:R-:W-:Y:S01]  /*9490*/  ISETP.NE.U32.AND P5, PT, R16, R14, PT ;  /* 0x0000000e1000720c */ /* 0x010fe20003fa5070 */
[----:B------:R-:W0:Y:S01]  /*94a0*/  @P0 LDS.64 R26, [R7+0x8d0] ;  /* 0x0008d000071a0984 */ /* 0x000e220000000a00 */
[----:B------:R-:W-:-:S04]  /*94b0*/  ISETP.NE.U32.AND P0, PT, R22, R18, PT ;  /* 0x000000121600720c */ /* 0x000fc80003f05070 */
[----:B------:R-:W-:Y:S02]  /*94c0*/  ISETP.NE.AND.EX P0, PT, R23, R19, PT, P0 ;  /* 0x000000131700720c */ /* 0x000fe40003f05300 */
[----:B------:R-:W-:Y:S02]  /*94d0*/  ISETP.NE.AND.EX P5, PT, R17, R15, PT, P5 ;  /* 0x0000000f1100720c */ /* 0x000fe40003fa5350 */
[----:B------:R-:W-:Y:S02]  /*94e0*/  ISETP.EQ.OR.EX P2, PT, R50, RZ, P0, P2 ;  /* 0x000000ff3200720c */ /* 0x000fe40000742720 */
[----:B------:R-:W-:Y:S01]  /*94f0*/  ISETP.EQ.U32.AND P0, PT, R30, R3, PT ;  /* 0x000000031e00720c */ /* 0x000fe20003f02070 */
[----:B------:R-:W-:Y:S01]  /*9500*/  VIADD R3, R31, 0x5 ;  /* 0x000000051f037836 */ /* 0x000fe20000000000 */
[----:B------:R-:W-:Y:S02]  /*9510*/  ISETP.EQ.OR.EX P1, PT, R50, RZ, P4, P1 ;  /* 0x000000ff3200720c */ /* 0x000fe40002722710 */
[----:B-----5:R-:W-:-:S02]  /*9520*/  ISETP.NE.U32.AND P4, PT, R14, R12, PT ;  /* 0x0000000c0e00720c */ /* 0x020fc40003f85070 */
[----:B------:R-:W-:Y:S02]  /*9530*/  ISETP.EQ.OR.EX P0, PT, R50, RZ, P5, P0 ;  /* 0x000000ff3200720c */ /* 0x000fe40002f02700 */
[----:B------:R-:W-:Y:S02]  /*9540*/  ISETP.EQ.U32.AND P5, PT, R30, R3, PT ;  /* 0x000000031e00720c */ /* 0x000fe40003fa2070 */
[----:B------:R-:W-:Y:S01]  /*9550*/  ISETP.NE.AND.EX P4, PT, R15, R13, PT, P4 ;  /* 0x0000000d0f00720c */ /* 0x000fe20003f85340 */
[----:B------:R-:W-:-:S03]  /*9560*/  VIADD R3, R31, 0x6 ;  /* 0x000000061f037836 */ /* 0x000fc60000000000 */
[----:B------:R-:W-:Y:S02]  /*9570*/  ISETP.EQ.OR.EX P4, PT, R50, RZ, P4, P5 ;  /* 0x000000ff3200720c */ /* 0x000fe40002782750 */
[----:B------:R-:W-:Y:S02]  /*9580*/  ISETP.NE.U32.AND P5, PT, R12, R10, PT ;  /* 0x0000000a0c00720c */ /* 0x000fe40003fa5070 */
[----:B------:R-:W-:Y:S02]  /*9590*/  ISETP.EQ.U32.AND P6, PT, R30, R3, PT ;  /* 0x000000031e00720c */ /* 0x000fe40003fc2070 */
[----:B------:R-:W-:Y:S01]  /*95a0*/  ISETP.NE.AND.EX P5, PT, R13, R11, PT, P5 ;  /* 0x0000000b0d00720c */ /* 0x000fe20003fa5350 */
[----:B------:R-:W-:-:S03]  /*95b0*/  VIADD R3, R31, 0x7 ;  /* 0x000000071f037836 */ /* 0x000fc60000000000 */
[----:B------:R-:W-:Y:S02]  /*95c0*/  ISETP.EQ.OR.EX P6, PT, R50, RZ, P5, P6 ;  /* 0x000000ff3200720c */ /* 0x000fe40002fc2760 */
[----:B------:R-:W-:Y:S02]  /*95d0*/  ISETP.NE.U32.AND P5, PT, R10, R8, PT ;  /* 0x000000080a00720c */ /* 0x000fe40003fa5070 */
[----:B-1----:R-:W-:Y:S02]  /*95e0*/  P2R R5, PR, RZ, 0x40 ;  /* 0x00000040ff057803 */ /* 0x002fe40000000000 */
[----:B------:R-:W-:Y:S02]  /*95f0*/  ISETP.NE.AND.EX P5, PT, R11, R9, PT, P5 ;  /* 0x000000090b00720c */ /* 0x000fe40003fa5350 */
[----:B------:R-:W-:-:S04]  /*9600*/  ISETP.EQ.U32.AND P6, PT, R30, R3, PT ;  /* 0x000000031e00720c */ /* 0x000fc80003fc2070 */
[----:B------:R-:W-:Y:S02]  /*9610*/  ISETP.EQ.OR.EX P5, PT, R50, RZ, P5, P6 ;  /* 0x000000ff3200720c */ /* 0x000fe40002fa2760 */
[----:B0-----:R-:W-:Y:S02]  /*9620*/  ISETP.NE.U32.AND P6, PT, R26, R24, PT ;  /* 0x000000181a00720c */ /* 0x001fe40003fc5070 */
[----:B------:R-:W-:Y:S02]  /*9630*/  P2R R51, PR, RZ, 0x20 ;  /* 0x00000020ff337803 */ /* 0x000fe40000000000 */
[----:B------:R-:W-:Y:S02]  /*9640*/  ISETP.NE.AND.EX P6, PT, R27, R25, PT, P6 ;  /* 0x000000191b00720c */ /* 0x000fe40003fc5360 */
[----:B------:R-:W-:Y:S01]  /*9650*/  ISETP.EQ.U32.AND P5, PT, R30, R31, PT ;  /* 0x0000001f1e00720c */ /* 0x000fe20003fa2070 */
[----:B------:R-:W-:Y:S01]  /*9660*/  VIADD R31, R31, 0x8 ;  /* 0x000000081f1f7836 */ /* 0x000fe20000000000 */
[----:B------:R-:W-:-:S02]  /*9670*/  SEL R4, R48, RZ, !P3 ;  /* 0x000000ff30047207 */ /* 0x000fc40005800000 */
[----:B------:R-:W-:Y:S02]  /*9680*/  ISETP.EQ.OR.EX P5, PT, R50, RZ, P6, P5 ;  /* 0x000000ff3200720c */ /* 0x000fe400037a2750 */
[----:B------:R-:W-:Y:S02]  /*9690*/  ISETP.NE.U32.AND P6, PT, R8, R20, PT ;  /* 0x000000140800720c */ /* 0x000fe40003fc5070 */
[----:B------:R-:W-:Y:S01]  /*96a0*/  P2R R3, PR, RZ, 0x20 ;  /* 0x00000020ff037803 */ /* 0x000fe20000000000 */
[----:B------:R-:W-:Y:S01]  /*96b0*/  IMAD.IADD R4, R47, 0x1, R4 ;  /* 0x000000012f047824 */ /* 0x000fe200078e0204 */
[----:B------:R-:W-:Y:S02]  /*96c0*/  ISETP.NE.AND.EX P6, PT, R9, R21, PT, P6 ;  /* 0x000000150900720c */ /* 0x000fe40003fc5360 */
[----:B------:R-:W-:-:S04]  /*96d0*/  ISETP.EQ.U32.AND P5, PT, R30, R31, PT ;  /* 0x0000001f1e00720c */ /* 0x000fc80003fa2070 */
[----:B------:R-:W-:Y:S02]  /*96e0*/  ISETP.EQ.OR.EX P5, PT, R50, RZ, P6, P5 ;  /* 0x000000ff3200720c */ /* 0x000fe400037a2750 */
[----:B------:R-:W-:Y:S02]  /*96f0*/  ISETP.NE.AND P6, PT, R3, RZ, PT ;  /* 0x000000ff0300720c */ /* 0x000fe40003fc5270 */
[----:B------:R-:W-:-:S05]  /*9700*/  SEL R3, R4, RZ, !P2 ;  /* 0x000000ff04037207 */ /* 0x000fca0005000000 */
[----:B------:R-:W-:-:S05]  /*9710*/  IMAD.IADD R3, R46, 0x1, R3 ;  /* 0x000000012e037824 */ /* 0x000fca00078e0203 */
[----:B------:R-:W-:-:S05]  /*9720*/  SEL R4, R3, RZ, !P1 ;  /* 0x000000ff03047207 */ /* 0x000fca0004800000 */
[----:B------:R-:W-:-:S05]  /*9730*/  IMAD.IADD R4, R45, 0x1, R4 ;  /* 0x000000012d047824 */ /* 0x000fca00078e0204 */
[----:B------:R-:W-:-:S05]  /*9740*/  SEL R3, R4, RZ, !P0 ;  /* 0x000000ff04037207 */ /* 0x000fca0004000000 */
[----:B------:R-:W-:Y:S01]  /*9750*/  IMAD.IADD R3, R44, 0x1, R3 ;  /* 0x000000012c037824 */ /* 0x000fe200078e0203 */
[----:B------:R-:W-:-:S04]  /*9760*/  SEL R6, RZ, 0x1, !P6 ;  /* 0x00000001ff067807 */ /* 0x000fc80007000000 */
[----:B------:R-:W-:Y:S02]  /*9770*/  SEL R4, R3, RZ, !P4 ;  /* 0x000000ff03047207 */ /* 0x000fe40006000000 */
[----:B------:R-:W-:Y:S02]  /*9780*/  SEL R3, RZ, 0x1, !P3 ;  /* 0x00000001ff037807 */ /* 0x000fe40005800000 */
[----:B------:R-:W-:Y:S02]  /*9790*/  SEL R38, RZ, 0x1, !P4 ;  /* 0x00000001ff267807 */ /* 0x000fe40006000000 */
[----:B------:R-:W-:Y:S01]  /*97a0*/  IADD3 R7, P4, PT, R3, R6, RZ ;  /* 0x0000000603077210 */ /* 0x000fe20007f9e0ff */
[----:B------:R-:W-:-:S04]  /*97b0*/  IMAD.IADD R4, R43, 0x1, R4 ;  /* 0x000000012b047824 */ /* 0x000fc800078e0204 */
[----:B------:R-:W-:Y:S01]  /*97c0*/  IMAD.X R6, RZ, RZ, RZ, P4 ;  /* 0x000000ffff067224 */ /* 0x000fe200020e06ff */
[----:B------:R-:W-:-:S04]  /*97d0*/  ISETP.NE.AND P4, PT, R5, RZ, PT ;  /* 0x000000ff0500720c */ /* 0x000fc80003f85270 */
[----:B------:R-:W-:Y:S02]  /*97e0*/  SEL R3, R4, RZ, !P4 ;  /* 0x000000ff04037207 */ /* 0x000fe40006000000 */
[----:B------:R-:W-:Y:S02]  /*97f0*/  SEL R4, RZ, 0x1, !P2 ;  /* 0x00000001ff047807 */ /* 0x000fe40005000000 */
[----:B------:R-:W-:Y:S01]  /*9800*/  SEL R5, RZ, 0x1, !P4 ;  /* 0x00000001ff057807 */ /* 0x000fe20006000000 */
[----:B------:R-:W-:Y:S01]  /*9810*/  IMAD.IADD R3, R42, 0x1, R3 ;  /* 0x000000012a037824 */ /* 0x000fe200078e0203 */
[----:B------:R-:W-:Y:S02]  /*9820*/  IADD3 R7, P4, PT, R7, R4, RZ ;  /* 0x0000000407077210 */ /* 0x000fe40007f9e0ff */
[----:B------:R-:W-:Y:S02]  /*9830*/  ISETP.NE.AND P6, PT, R51, RZ, PT ;  /* 0x000000ff3300720c */ /* 0x000fe40003fc5270 */
[----:B------:R-:W-:Y:S01]  /*9840*/  SEL R4, RZ, 0x1, !P1 ;  /* 0x00000001ff047807 */ /* 0x000fe20004800000 */
[----:B------:R-:W-:Y:S01]  /*9850*/  IMAD.X R6, RZ, RZ, R6, P4 ;  /* 0x000000ffff067224 */ /* 0x000fe200020e0606 */
[----:B------:R-:W-:-:S02]  /*9860*/  SEL R3, R3, RZ, !P6 ;  /* 0x000000ff03037207 */ /* 0x000fc40007000000 */
[----:B------:R-:W-:Y:S02]  /*9870*/  IADD3 R7, P4, PT, R7, R4, RZ ;  /* 0x0000000407077210 */ /* 0x000fe40007f9e0ff */
[----:B------:R-:W-:Y:S01]  /*9880*/  SEL R4, RZ, 0x1, !P0 ;  /* 0x00000001ff047807 */ /* 0x000fe20004000000 */
[----:B------:R-:W-:Y:S02]  /*9890*/  IMAD.IADD R3, R40, 0x1, R3 ;  /* 0x0000000128037824 */ /* 0x000fe400078e0203 */
[----:B------:R-:W-:Y:S01]  /*98a0*/  IMAD.X R6, RZ, RZ, R6, P4 ;  /* 0x000000ffff067224 */ /* 0x000fe200020e0606 */
[----:B------:R-:W-:Y:S02]  /*98b0*/  IADD3 R7, P4, PT, R7, R4, RZ ;  /* 0x0000000407077210 */ /* 0x000fe40007f9e0ff */
[----:B------:R-:W-:-:S03]  /*98c0*/  SEL R3, R3, RZ, !P5 ;  /* 0x000000ff03037207 */ /* 0x000fc60006800000 */
[----:B------:R-:W-:Y:S01]  /*98d0*/  IMAD.X R41, RZ, RZ, R6, P4 ;  /* 0x000000ffff297224 */ /* 0x000fe200020e0606 */
[----:B------:R-:W-:Y:S01]  /*98e0*/  IADD3 R38, P4, PT, R7, R38, RZ ;  /* 0x0000002607267210 */ /* 0x000fe20007f9e0ff */
[----:B------:R-:W-:Y:S01]  /*98f0*/  IMAD.IADD R2, R2, 0x1, R3 ;  /* 0x0000000102027824 */ /* 0x000fe200078e0203 */
[----:B------:R-:W-:-:S03]  /*9900*/  SEL R7, RZ, 0x1, !P6 ;  /* 0x00000001ff077807 */ /* 0x000fc60007000000 */
[----:B------:R-:W-:Y:S01]  /*9910*/  IMAD.X R39, RZ, RZ, R41, P4 ;  /* 0x000000ffff277224 */ /* 0x000fe200020e0629 */
[----:B------:R-:W-:Y:S02]  /*9920*/  IADD3 R36, P4, PT, R38, R5, RZ ;  /* 0x0000000526247210 */ /* 0x000fe40007f9e0ff */
[----:B------:R-:W0:Y:S03]  /*9930*/  SHFL.UP PT, R5, R2, 0x1, RZ ;  /* 0x0420000002057989 */ /* 0x000e2600000e00ff */
[----:B------:R-:W-:Y:S01]  /*9940*/  IMAD.X R37, RZ, RZ, R39, P4 ;  /* 0x000000ffff257224 */ /* 0x000fe200020e0627 */
[----:B------:R-:W-:Y:S02]  /*9950*/  IADD3 R34, P4, PT, R36, R7, RZ ;  /* 0x0000000724227210 */ /* 0x000fe40007f9e0ff */
[----:B------:R-:W-:-:S03]  /*9960*/  SEL R3, RZ, 0x1, !P5 ;  /* 0x00000001ff037807 */ /* 0x000fc60006800000 */
[----:B------:R-:W-:Y:S01]  /*9970*/  IMAD.X R35, RZ, RZ, R37, P4 ;  /* 0x000000ffff237224 */ /* 0x000fe200020e0625 */
[----:B------:R-:W-:-:S05]  /*9980*/  IADD3 R28, P4, PT, R34, R3, RZ ;  /* 0x00000003221c7210 */ /* 0x000fca0007f9e0ff */
[----:B------:R-:W-:Y:S01]  /*9990*/  IMAD.X R29, RZ, RZ, R35, P4 ;  /* 0x000000ffff1d7224 */ /* 0x000fe200020e0623 */
[----:B------:R-:W-:Y:S01]  /*99a0*/  ISETP.NE.U32.AND P4, PT, R28, RZ, PT ;  /* 0x000000ff1c00720c */ /* 0x000fe20003f85070 */
[----:B------:R-:W1:Y:S03]  /*99b0*/  SHFL.UP PT, R3, R28, 0x1, RZ ;  /* 0x042000001c037989 */ /* 0x000e6600000e00ff */
[----:B------:R-:W-:Y:S01]  /*99c0*/  ISETP.NE.AND.EX P4, PT, R29, RZ, PT, P4 ;  /* 0x000000ff1d00720c */ /* 0x000fe20003f85340 */
[----:B------:R-:W2:Y:S03]  /*99d0*/  SHFL.UP PT, R4, R29, 0x1, RZ ;  /* 0x042000001d047989 */ /* 0x000ea600000e00ff */
[----:B0-----:R-:W-:Y:S02]  /*99e0*/  SEL R5, R5, RZ, !P4 ;  /* 0x000000ff05057207 */ /* 0x001fe40006000000 */
[----:B------:R-:W-:-:S04]  /*99f0*/  ISETP.GE.AND P4, PT, R49, 0x1, PT ;  /* 0x000000013100780c */ /* 0x000fc80003f86270 */
[----:B------:R-:W-:-:S05]  /*9a00*/  SEL R5, R5, RZ, P4 ;  /* 0x000000ff05057207 */ /* 0x000fca0002000000 */
[----:B------:R-:W-:-:S05]  /*9a10*/  IMAD.IADD R5, R2, 0x1, R5 ;  /* 0x0000000102057824 */ /* 0x000fca00078e0205 */
[----:B------:R-:W0:Y:S01]  /*9a20*/  SHFL.UP PT, R6, R5, 0x2, RZ ;  /* 0x0440000005067989 */ /* 0x000e2200000e00ff */
[----:B-1----:R-:W-:Y:S02]  /*9a30*/  SEL R3, R3, RZ, P4 ;  /* 0x000000ff03037207 */ /* 0x002fe40002000000 */
[----:B--2---:R-:W-:Y:S02]  /*9a40*/  SEL R4, R4, RZ, P4 ;  /* 0x000000ff04047207 */ /* 0x004fe40002000000 */
[----:B------:R-:W-:-:S05]  /*9a50*/  IADD3 R7, P4, PT, R3, R28, RZ ;  /* 0x0000001c03077210 */ /* 0x000fca0007f9e0ff */
[----:B------:R-:W-:Y:S01]  /*9a60*/  IMAD.X R54, R4, 0x1, R29, P4 ;  /* 0x0000000104367824 */ /* 0x000fe200020e061d */
[----:B------:R-:W1:Y:S01]  /*9a70*/  SHFL.UP PT, R2, R7, 0x2, RZ ;  /* 0x0440000007027989 */ /* 0x000e6200000e00ff */
[----:B------:R-:W-:-:S03]  /*9a80*/  ISETP.NE.U32.AND P4, PT, R7, RZ, PT ;  /* 0x000000ff0700720c */ /* 0x000fc60003f85070 */
[----:B------:R-:W2:Y:S01]  /*9a90*/  SHFL.UP PT, R3, R54, 0x2, RZ ;  /* 0x0440000036037989 */ /* 0x000ea200000e00ff */
[----:B------:R-:W-:-:S04]  /*9aa0*/  ISETP.NE.AND.EX P4, PT, R54, RZ, PT, P4 ;  /* 0x000000ff3600720c */ /* 0x000fc80003f85340 */
[----:B0-----:R-:W-:Y:S02]  /*9ab0*/  SEL R6, R6, RZ, !P4 ;  /* 0x000000ff06067207 */ /* 0x001fe40006000000 */
[----:B------:R-:W-:-:S04]  /*9ac0*/  ISETP.GE.AND P4, PT, R49, 0x2, PT ;  /* 0x000000023100780c */ /* 0x000fc80003f86270 */
[----:B------:R-:W-:-:S05]  /*9ad0*/  SEL R6, R6, RZ, P4 ;  /* 0x000000ff06067207 */ /* 0x000fca0002000000 */
[----:B------:R-:W-:Y:S01]  /*9ae0*/  IMAD.IADD R6, R5, 0x1, R6 ;  /* 0x0000000105067824 */ /* 0x000fe200078e0206 */
[----:B-1----:R-:W-:-:S04]  /*9af0*/  SEL R2, R2, RZ, P4 ;  /* 0x000000ff02027207 */ /* 0x002fc80002000000 */
[----:B------:R-:W0:Y:S01]  /*9b00*/  SHFL.UP PT, R4, R6, 0x4, RZ ;  /* 0x0480000006047989 */ /* 0x000e2200000e00ff */
        /* <DEDUP_REMOVED lines=9> */
[----:B------:R-:W-:Y:S02]  /*9ba0*/  SEL R5, R4, RZ, P4 ;  /* 0x000000ff04057207 */ /* 0x000fe40002000000 */
[----:B-1----:R-:W-:-:S03]  /*9bb0*/  SEL R2, R2, RZ, P4 ;  /* 0x000000ff02027207 */ /* 0x002fc60002000000 */
[----:B------:R-:W-:Y:S01]  /*9bc0*/  IMAD.IADD R5, R6, 0x1, R5 ;  /* 0x0000000106057824 */ /* 0x000fe200078e0205 */
[----:B--2---:R-:W-:Y:S02]  /*9bd0*/  SEL R3, R3, RZ, P4 ;  /* 0x000000ff03037207 */ /* 0x004fe40002000000 */
[----:B------:R-:W-:Y:S02]  /*9be0*/  IADD3 R29, P4, PT, R2, R29, RZ ;  /* 0x0000001d021d7210 */ /* 0x000fe40007f9e0ff */
[----:B------:R-:W0:Y:S03]  /*9bf0*/  SHFL.UP PT, R4, R5, 0x8, RZ ;  /* 0x0500000005047989 */ /* 0x000e2600000e00ff */
[----:B------:R-:W-:Y:S01]  /*9c00*/  IMAD.X R6, R3, 0x1, R28, P4 ;  /* 0x0000000103067824 */ /* 0x000fe200020e061c */
[----:B------:R-:W1:Y:S04]  /*9c10*/  SHFL.UP PT, R2, R29, 0x8, RZ ;  /* 0x050000001d027989 */ /* 0x000e6800000e00ff */
[----:B------:R-:W2:Y:S01]  /*9c20*/  SHFL.UP PT, R3, R6, 0x8, RZ ;  /* 0x0500000006037989 */ /* 0x000ea200000e00ff */
[----:B------:R-:W-:-:S04]  /*9c30*/  ISETP.NE.U32.AND P4, PT, R29, RZ, PT ;  /* 0x000000ff1d00720c */ /* 0x000fc80003f85070 */
[----:B------:R-:W-:-:S04]  /*9c40*/  ISETP.NE.AND.EX P4, PT, R6, RZ, PT, P4 ;  /* 0x000000ff0600720c */ /* 0x000fc80003f85340 */
[----:B0-----:R-:W-:Y:S02]  /*9c50*/  SEL R4, R4, RZ, !P4 ;  /* 0x000000ff04047207 */ /* 0x001fe40006000000 */
[----:B------:R-:W-:-:S04]  /*9c60*/  ISETP.GE.AND P4, PT, R49, 0x8, PT ;  /* 0x000000083100780c */ /* 0x000fc80003f86270 */
[----:B------:R-:W-:Y:S02]  /*9c70*/  SEL R4, R4, RZ, P4 ;  /* 0x000000ff04047207 */ /* 0x000fe40002000000 */
[----:B-1----:R-:W-:Y:S02]  /*9c80*/  SEL R2, R2, RZ, P4 ;  /* 0x000000ff02027207 */ /* 0x002fe40002000000 */
[----:B--2---:R-:W-:Y:S01]  /*9c90*/  SEL R3, R3, RZ, P4 ;  /* 0x000000ff03037207 */ /* 0x004fe20002000000 */
[----:B------:R-:W-:Y:S01]  /*9ca0*/  IMAD.IADD R4, R5, 0x1, R4 ;  /* 0x0000000105047824 */ /* 0x000fe200078e0204 */
[----:B------:R-:W-:-:S04]  /*9cb0*/  IADD3 R7, P4, PT, R2, R29, RZ ;  /* 0x0000001d02077210 */ /* 0x000fc80007f9e0ff */
[----:B------:R-:W0:Y:S01]  /*9cc0*/  SHFL.UP PT, R5, R4, 0x10, RZ ;  /* 0x0600000004057989 */ /* 0x000e2200000e00ff */
[----:B------:R-:W-:-:S03]  /*9cd0*/  IMAD.X R6, R3, 0x1, R6, P4 ;  /* 0x0000000103067824 */ /* 0x000fc600020e0606 */
[----:B------:R-:W1:Y:S04]  /*9ce0*/  SHFL.UP PT, R2, R7, 0x10, RZ ;  /* 0x0600000007027989 */ /* 0x000e6800000e00ff */
[----:B------:R-:W2:Y:S01]  /*9cf0*/  SHFL.UP PT, R3, R6, 0x10, RZ ;  /* 0x0600000006037989 */ /* 0x000ea200000e00ff */
[----:B------:R-:W-:-:S04]  /*9d00*/  ISETP.NE.U32.AND P4, PT, R7, RZ, PT ;  /* 0x000000ff0700720c */ /* 0x000fc80003f85070 */
[----:B------:R-:W-:-:S04]  /*9d10*/  ISETP.NE.AND.EX P4, PT, R6, RZ, PT, P4 ;  /* 0x000000ff0600720c */ /* 0x000fc80003f85340 */
[----:B0-----:R-:W-:Y:S02]  /*9d20*/  SEL R5, R5, RZ, !P4 ;  /* 0x000000ff05057207 */ /* 0x001fe40006000000 */
[----:B------:R-:W-:-:S04]  /*9d30*/  ISETP.GE.AND P4, PT, R49, 0x10, PT ;  /* 0x000000103100780c */ /* 0x000fc80003f86270 */
[----:B-1----:R-:W-:Y:S02]  /*9d40*/  SEL R2, R2, RZ, P4 ;  /* 0x000000ff02027207 */ /* 0x002fe40002000000 */
[----:B--2---:R-:W-:Y:S02]  /*9d50*/  SEL R3, R3, RZ, P4 ;  /* 0x000000ff03037207 */ /* 0x004fe40002000000 */
[----:B------:R-:W-:Y:S02]  /*9d60*/  SEL R5, R5, RZ, P4 ;  /* 0x000000ff05057207 */ /* 0x000fe40002000000 */
[----:B------:R-:W-:Y:S02]  /*9d70*/  ISETP.NE.AND P4, PT, R49, 0x1f, PT ;  /* 0x0000001f3100780c */ /* 0x000fe40003f85270 */
[----:B------:R-:W-:Y:S01]  /*9d80*/  IADD3 R2, P5, PT, R2, R7, RZ ;  /* 0x0000000702027210 */ /* 0x000fe20007fbe0ff */
[----:B------:R-:W-:-:S04]  /*9d90*/  IMAD.IADD R31, R4, 0x1, R5 ;  /* 0x00000001041f7824 */ /* 0x000fc800078e0205 */
[----:B------:R-:W-:-:S06]  /*9da0*/  IMAD.X R3, R3, 0x1, R6, P5 ;  /* 0x0000000103037824 */ /* 0x000fcc00028e0606 */
[----:B------:R-:W-:-:S05]  /*9db0*/  @!P4 LEA R58, R32, UR4, 0x4 ;  /* 0x00000004203acc11 */ /* 0x000fca000f8e20ff */
[----:B------:R-:W-:Y:S04]  /*9dc0*/  @!P4 STS.64 [R58], R2 ;  /* 0x000000023a00c388 */ /* 0x000fe80000000a00 */
[----:B------:R-:W-:Y:S01]  /*9dd0*/  @!P4 STS [R58+0x8], R31 ;  /* 0x0000081f3a00c388 */ /* 0x000fe20000000800 */
[----:B------:R-:W-:Y:S06]  /*9de0*/  BAR.SYNC.DEFER_BLOCKING 0x0 ;  /* 0x0000000000007b1d */ /* 0x000fec0000010000 */
[----:B------:R-:W-:Y:S04]  /*9df0*/  LDS.64 R54, [UR4+0x10] ;  /* 0x00001004ff367984 */ /* 0x000fe80008000a00 */
[----:B------:R-:W0:Y:S04]  /*9e00*/  LDS.64 R28, [UR4] ;  /* 0x00000004ff1c7984 */ /* 0x000e280008000a00 */
[----:B------:R-:W1:Y:S04]  /*9e10*/  LDS R33, [UR4+0x8] ;  /* 0x00000804ff217984 */ /* 0x000e680008000800 */
[----:B------:R-:W2:Y:S04]  /*9e20*/  LDS R53, [UR4+0x18] ;  /* 0x00001804ff357984 */ /* 0x000ea80008000800 */
[----:B------:R-:W3:Y:S04]  /*9e30*/  LDS.64 R6, [UR4+0x20] ;  /* 0x00002004ff067984 */ /* 0x000ee80008000a00 */
[----:B------:R-:W4:Y:S04]  /*9e40*/  LDS R56, [UR4+0x28] ;  /* 0x00002804ff387984 */ /* 0x000f280008000800 */
[----:B------:R-:W5:Y:S01]  /*9e50*/  LDS.64 R4, [UR4+0x30] ;  /* 0x00003004ff047984 */ /* 0x000f620008000a00 */
[----:B0-----:R-:W-:-:S05]  /*9e60*/  IADD3 R57, P4, PT, R28, R54, RZ ;  /* 0x000000361c397210 */ /* 0x001fca0007f9e0ff */
[----:B------:R-:W-:Y:S01]  /*9e70*/  IMAD.X R59, R29, 0x1, R55, P4 ;  /* 0x000000011d3b7824 */ /* 0x000fe200020e0637 */
[----:B------:R-:W-:-:S04]  /*9e80*/  ISETP.NE.U32.AND P4, PT, R54, RZ, PT ;  /* 0x000000ff3600720c */ /* 0x000fc80003f85070 */
[----:B------:R-:W-:-:S04]  /*9e90*/  ISETP.NE.AND.EX P4, PT, R55, RZ, PT, P4 ;  /* 0x000000ff3700720c */ /* 0x000fc80003f85340 */
[----:B-1----:R-:W-:Y:S02]  /*9ea0*/  SEL R54, R33, RZ, !P4 ;  /* 0x000000ff21367207 */ /* 0x002fe40006000000 */
[----:B------:R-:W-:-:S03]  /*9eb0*/  ISETP.NE.AND P4, PT, R32, 0x2, PT ;  /* 0x000000022000780c */ /* 0x000fc60003f85270 */
[----:B--2---:R-:W-:Y:S01]  /*9ec0*/  IMAD.IADD R54, R53, 0x1, R54 ;  /* 0x0000000135367824 */ /* 0x004fe200078e0236 */
[----:B------:R-:W-:Y:S01]  /*9ed0*/  SEL R58, R57, R28, !P4 ;  /* 0x0000001c393a7207 */ /* 0x000fe20006000000 */
[----:B------:R-:W0:Y:S01]  /*9ee0*/  LDS R53, [UR4+0x38] ;  /* 0x00003804ff357984 */ /* 0x000e220008000800 */
[----:B------:R-:W-:Y:S02]  /*9ef0*/  SEL R60, R59, R29, !P4 ;  /* 0x0000001d3b3c7207 */ /* 0x000fe40006000000 */
[----:B------:R-:W-:Y:S01]  /*9f00*/  SEL R33, R54, R33, !P4 ;  /* 0x0000002136217207 */ /* 0x000fe20006000000 */
[----:B------:R-:W1:Y:S01]  /*9f10*/  LDS.64 R28, [UR4+0x40] ;  /* 0x00004004ff1c7984 */ /* 0x000e620008000a00 */
[----:B---3--:R-:W-:-:S03]  /*9f20*/  IADD3 R55, P4, PT, R6, R57, RZ ;  /* 0x0000003906377210 */ /* 0x008fc60007f9e0ff */
[----:B------:R-:W2:Y:S02]  /*9f30*/  LDS R57, [UR4+0x48] ;  /* 0x00004804ff397984 */ /* 0x000ea40008000800 */
[----:B------:R-:W-:Y:S01]  /*9f40*/  IMAD.X R59, R7, 0x1, R59, P4 ;  /* 0x00000001073b7824 */ /* 0x000fe200020e063b */
[----:B------:R-:W-:-:S04]  /*9f50*/  ISETP.NE.U32.AND P4, PT, R6, RZ, PT ;  /* 0x000000ff0600720c */ /* 0x000fc80003f85070 */
[----:B------:R-:W-:-:S04]  /*9f60*/  ISETP.NE.AND.EX P4, PT, R7, RZ, PT, P4 ;  /* 0x000000ff0700720c */ /* 0x000fc80003f85340 */
[----:B------:R-:W-:Y:S02]  /*9f70*/  SEL R7, R54, RZ, !P4 ;  /* 0x000000ff36077207 */ /* 0x000fe40006000000 */
[----:B------:R-:W-:-:S03]  /*9f80*/  ISETP.NE.AND P4, PT, R32, 0x3, PT ;  /* 0x000000032000780c */ /* 0x000fc60003f85270 */
[----:B----4-:R-:W-:Y:S01]  /*9f90*/  IMAD.IADD R56, R56, 0x1, R7 ;  /* 0x0000000138387824 */ /* 0x010fe200078e0207 */
[----:B------:R-:W-:Y:S01]  /*9fa0*/  SEL R58, R55, R58, !P4 ;  /* 0x0000003a373a7207 */ /* 0x000fe20006000000 */
[----:B------:R-:W3:Y:S01]  /*9fb0*/  LDS.64 R6, [UR4+0x50] ;  /* 0x00005004ff067984 */ /* 0x000ee20008000a00 */
[----:B------:R-:W-:Y:S02]  /*9fc0*/  SEL R60, R59, R60, !P4 ;  /* 0x0000003c3b3c7207 */ /* 0x000fe40006000000 */
[----:B------:R-:W-:Y:S02]  /*9fd0*/  SEL R33, R56, R33, !P4 ;  /* 0x0000002138217207 */ /* 0x000fe40006000000 */
[----:B-----5:R-:W-:-:S05]  /*9fe0*/  IADD3 R55, P4, PT, R4, R55, RZ ;  /* 0x0000003704377210 */ /* 0x020fca0007f9e0ff */
[----:B------:R-:W-:Y:S01]  /*9ff0*/  IMAD.X R59, R5, 0x1, R59, P4 ;  /* 0x00000001053b7824 */ /* 0x000fe200020e063b */
[----:B------:R-:W-:-:S04]  /*a000*/  ISETP.NE.U32.AND P4, PT, R4, RZ, PT ;  /* 0x000000ff0400720c */ /* 0x000fc80003f85070 */
[----:B------:R-:W-:-:S04]  /*a010*/  ISETP.NE.AND.EX P4, PT, R5, RZ, PT, P4 ;  /* 0x000000ff0500720c */ /* 0x000fc80003f85340 */
[----:B------:R-:W-:Y:S02]  /*a020*/  SEL R56, R56, RZ, !P4 ;  /* 0x000000ff38387207 */ /* 0x000fe40006000000 */
[----:B------:R-:W-:-:S03]  /*a030*/  ISETP.NE.AND P4, PT, R32, 0x4, PT ;  /* 0x000000042000780c */ /* 0x000fc60003f85270 */
[----:B0-----:R-:W-:Y:S01]  /*a040*/  IMAD.IADD R56, R53, 0x1, R56 ;  /* 0x0000000135387824 */ /* 0x001fe200078e0238 */
[----:B------:R-:W-:Y:S01]  /*a050*/  SEL R58, R55, R58, !P4 ;  /* 0x0000003a373a7207 */ /* 0x000fe20006000000 */
[----:B------:R-:W0:Y:S01]  /*a060*/  LDS R53, [UR4+0x58] ;  /* 0x00005804ff357984 */ /* 0x000e220008000800 */
[----:B------:R-:W-:Y:S02]  /*a070*/  SEL R60, R59, R60, !P4 ;  /* 0x0000003c3b3c7207 */ /* 0x000fe40006000000 */
[----:B------:R-:W-:Y:S02]  /*a080*/  SEL R33, R56, R33, !P4 ;  /* 0x0000002138217207 */ /* 0x000fe40006000000 */
[C---:B-1----:R-:W-:Y:S02]  /*a090*/  IADD3 R5, P4, PT, R28.reuse, R55, RZ ;  /* 0x000000371c057210 */ /* 0x042fe40007f9e0ff */
[----:B------:R-:W1:Y:S03]  /*a0a0*/  LDS.64 R54, [UR4+0x60] ;  /* 0x00006004ff367984 */ /* 0x000e660008000a00 */
[----:B------:R-:W-:Y:S01]  /*a0b0*/  IMAD.X R59, R29, 0x1, R59, P4 ;  /* 0x000000011d3b7824 */ /* 0x000fe200020e063b */
[----:B------:R-:W-:-:S02]  /*a0c0*/  ISETP.NE.U32.AND P4, PT, R28, RZ, PT ;  /* 0x000000ff1c00720c */ /* 0x000fc40003f85070 */
[----:B------:R-:W4:Y:S02]  /*a0d0*/  LDS R28, [UR4+0x68] ;  /* 0x00006804ff1c7984 */ /* 0x000f240008000800 */
[----:B------:R-:W-:-:S04]  /*a0e0*/  ISETP.NE.AND.EX P4, PT, R29, RZ, PT, P4 ;  /* 0x000000ff1d00720c */ /* 0x000fc80003f85340 */
[----:B------:R-:W-:Y:S02]  /*a0f0*/  SEL R56, R56, RZ, !P4 ;  /* 0x000000ff38387207 */ /* 0x000fe40006000000 */
[----:B------:R-:W-:-:S03]  /*a100*/  ISETP.NE.AND P4, PT, R32, 0x5, PT ;  /* 0x000000052000780c */ /* 0x000fc60003f85270 */
[----:B--2---:R-:W-:Y:S01]  /*a110*/  IMAD.IADD R56, R57, 0x1, R56 ;  /* 0x0000000139387824 */ /* 0x004fe200078e0238 */
[----:B------:R-:W-:Y:S02]  /*a120*/  SEL R58, R5, R58, !P4 ;  /* 0x0000003a053a7207 */ /* 0x000fe40006000000 */
[----:B------:R-:W-:Y:S02]  /*a130*/  SEL R60, R59, R60, !P4 ;  /* 0x0000003c3b3c7207 */ /* 0x000fe40006000000 */
[----:B------:R-:W-:Y:S02]  /*a140*/  SEL R33, R56, R33, !P4 ;  /* 0x0000002138217207 */ /* 0x000fe40006000000 */
[C---:B---3--:R-:W-:Y:S02]  /*a150*/  IADD3 R29, P4, PT, R6.reuse, R5, RZ ;  /* 0x00000005061d7210 */ /* 0x048fe40007f9e0ff */
[----:B------:R-:W2:Y:S03]  /*a160*/  LDS.64 R4, [UR4+0x70] ;  /* 0x00007004ff047984 */ /* 0x000ea60008000a00 */
[----:B------:R-:W-:Y:S01]  /*a170*/  IMAD.X R57, R7, 0x1, R59, P4 ;  /* 0x0000000107397824 */ /* 0x000fe200020e063b */
[----:B------:R-:W-:-:S04]  /*a180*/  ISETP.NE.U32.AND P4, PT, R6, RZ, PT ;  /* 0x000000ff0600720c */ /* 0x000fc80003f85070 */
[----:B------:R-:W-:-:S04]  /*a190*/  ISETP.NE.AND.EX P4, PT, R7, RZ, PT, P4 ;  /* 0x000000ff0700720c */ /* 0x000fc80003f85340 */
[----:B------:R-:W-:Y:S02]  /*a1a0*/  SEL R56, R56, RZ, !P4 ;  /* 0x000000ff38387207 */ /* 0x000fe40006000000 */
[----:B------:R-:W-:-:S03]  /*a1b0*/  ISETP.NE.AND P4, PT, R32, 0x6, PT ;  /* 0x000000062000780c */ /* 0x000fc60003f85270 */
[----:B0-----:R-:W-:Y:S01]  /*a1c0*/  IMAD.IADD R56, R53, 0x1, R56 ;  /* 0x0000000135387824 */ /* 0x001fe200078e0238 */
[----:B------:R-:W-:Y:S02]  /*a1d0*/  SEL R58, R29, R58, !P4 ;  /* 0x0000003a1d3a7207 */ /* 0x000fe40006000000 */
[----:B------:R-:W-:Y:S02]  /*a1e0*/  SEL R6, R57, R60, !P4 ;  /* 0x0000003c39067207 */ /* 0x000fe40006000000 */
[----:B------:R-:W-:Y:S02]  /*a1f0*/  SEL R33, R56, R33, !P4 ;  /* 0x0000002138217207 */ /* 0x000fe40006000000 */
[C---:B-1----:R-:W-:Y:S02]  /*a200*/  IADD3 R53, P4, PT, R54.reuse, R29, RZ ;  /* 0x0000001d36357210 */ /* 0x042fe40007f9e0ff */
[----:B------:R-:W0:Y:S03]  /*a210*/  LDS R29, [UR4+0x78] ;  /* 0x00007804ff1d7984 */ /* 0x000e260008000800 */
[----:B------:R-:W-:Y:S01]  /*a220*/  IMAD.X R57, R55, 0x1, R57, P4 ;  /* 0x0000000137397824 */ /* 0x000fe200020e0639 */
[----:B------:R-:W-:-:S04]  /*a230*/  ISETP.NE.U32.AND P4, PT, R54, RZ, PT ;  /* 0x000000ff3600720c */ /* 0x000fc80003f85070 */
[----:B------:R-:W-:-:S04]  /*a240*/  ISETP.NE.AND.EX P4, PT, R55, RZ, PT, P4 ;  /* 0x000000ff3700720c */ /* 0x000fc80003f85340 */
[----:B------:R-:W-:Y:S02]  /*a250*/  SEL R7, R56, RZ, !P4 ;  /* 0x000000ff38077207 */ /* 0x000fe40006000000 */
[----:B------:R-:W-:-:S03]  /*a260*/  ISETP.NE.AND P4, PT, R32, 0x7, PT ;  /* 0x000000072000780c */ /* 0x000fc60003f85270 */
[----:B----4-:R-:W-:Y:S01]  /*a270*/  IMAD.IADD R28, R28, 0x1, R7 ;  /* 0x000000011c1c7824 */ /* 0x010fe200078e0207 */
[----:B------:R-:W-:Y:S02]  /*a280*/  SEL R7, R57, R6, !P4 ;  /* 0x0000000639077207 */ /* 0x000fe40006000000 */
[----:B------:R-:W-:Y:S02]  /*a290*/  SEL R58, R53, R58, !P4 ;  /* 0x0000003a353a7207 */ /* 0x000fe40006000000 */
[----:B------:R-:W-:Y:S02]  /*a2a0*/  SEL R6, R28, R33, !P4 ;  /* 0x000000211c067207 */ /* 0x000fe40006000000 */
[----:B--2---:R-:W-:-:S05]  /*a2b0*/  IADD3 R56, P4, PT, R4, R53, RZ ;  /* 0x0000003504387210 */ /* 0x004fca0007f9e0ff */
[----:B------:R-:W-:Y:S01]  /*a2c0*/  IMAD.X R55, R5, 0x1, R57, P4 ;  /* 0x0000000105377824 */ /* 0x000fe200020e0639 */
[----:B------:R-:W-:-:S04]  /*a2d0*/  ISETP.NE.U32.AND P4, PT, R4, RZ, PT ;  /* 0x000000ff0400720c */ /* 0x000fc80003f85070 */
[----:B------:R-:W-:-:S04]  /*a2e0*/  ISETP.NE.AND.EX P4, PT, R5, RZ, PT, P4 ;  /* 0x000000ff0500720c */ /* 0x000fc80003f85340 */
[----:B------:R-:W-:Y:S02]  /*a2f0*/  SEL R54, R28, RZ, !P4 ;  /* 0x000000ff1c367207 */ /* 0x000fe40006000000 */
[----:B------:R-:W-:Y:S01]  /*a300*/  ISETP.GE.U32.AND P4, PT, R52, 0x20, PT ;  /* 0x000000203400780c */ /* 0x000fe20003f86070 */
[----:B------:R1:W2:Y:S04]  /*a310*/  SHFL.UP PT, R33, R2, 0x1, RZ ;  /* 0x0420000002217989 */ /* 0x0002a800000e00ff */
[----:B------:R1:W3:Y:S01]  /*a320*/  SHFL.UP PT, R32, R3, 0x1, RZ ;  /* 0x0420000003207989 */ /* 0x0002e200000e00ff */
[----:B0-----:R-:W-:-:S03]  /*a330*/  IMAD.IADD R54, R29, 0x1, R54 ;  /* 0x000000011d367824 */ /* 0x001fc600078e0236 */
[----:B------:R-:W0:Y:S04]  /*a340*/  SHFL.UP PT, R31, R31, 0x1, RZ ;  /* 0x042000001f1f7989 */ /* 0x000e2800000e00ff */
[----:B-1----:R-:W-:Y:S05]  /*a350*/  @!P4 BRA `(.L_x_620) ;  /* 0x00000000002cc947 */ /* 0x002fea0003800000 */
[----:B------:R-:W-:Y:S02]  /*a360*/  ISETP.NE.AND P5, PT, R49, RZ, PT ;  /* 0x000000ff3100720c */ /* 0x000fe40003fa5270 */
[C---:B--2---:R-:W-:Y:S02]  /*a370*/  ISETP.NE.U32.AND P4, PT, R33.reuse, RZ, PT ;  /* 0x000000ff2100720c */ /* 0x044fe40003f85070 */
[----:B------:R-:W-:Y:S02]  /*a380*/  SEL R33, R33, RZ, P5 ;  /* 0x000000ff21217207 */ /* 0x000fe40002800000 */
[C---:B---3--:R-:W-:Y:S02]  /*a390*/  ISETP.NE.AND.EX P4, PT, R32.reuse, RZ, PT, P4 ;  /* 0x000000ff2000720c */ /* 0x048fe40003f85340 */
[----:B------:R-:W-:Y:S02]  /*a3a0*/  SEL R32, R32, RZ, P5 ;  /* 0x000000ff20207207 */ /* 0x000fe40002800000 */
[----:B------:R-:W-:-:S02]  /*a3b0*/  SEL R0, R6, RZ, !P4 ;  /* 0x000000ff06007207 */ /* 0x000fc40006000000 */
[----:B------:R-:W-:-:S03]  /*a3c0*/  IADD3 R33, P4, PT, R33, R58, RZ ;  /* 0x0000003a21217210 */ /* 0x000fc60007f9e0ff */
[----:B0-----:R-:W-:Y:S02]  /*a3d0*/  @P5 IMAD.IADD R6, R31, 0x1, R0 ;  /* 0x000000011f065824 */ /* 0x001fe400078e0200 */
[----:B------:R-:W-:Y:S02]  /*a3e0*/  IMAD.X R32, R32, 0x1, R7, P4 ;  /* 0x0000000120207824 */ /* 0x000fe400020e0607 */
[----:B------:R-:W-:Y:S01]  /*a3f0*/  IMAD.MOV.U32 R31, RZ, RZ, R6 ;  /* 0x000000ffff1f7224 */ /* 0x000fe200078e0006 */
[----:B------:R-:W-:Y:S06]  /*a400*/  BRA `(.L_x_621) ;  /* 0x0000001000447947 */ /* 0x000fec0003800000 */
.L_x_620:
[----:B------:R-:W1:Y:S01]  /*a410*/  LDC.64 R28, c[0x0][0x3b0] ;  /* 0x0000ec00ff1c7b82 */ /* 0x000e620000000a00 */
[----:B------:R-:W-:Y:S01]  /*a420*/  ISETP.NE.AND P4, PT, R52, RZ, PT ;  /* 0x000000ff3400720c */ /* 0x000fe20003f85270 */
[----:B------:R-:W4:Y:S01]  /*a430*/  LDCU UR5, c[0x0][0x370] ;  /* 0x00006e00ff0577ac */ /* 0x000f220008000800 */
[----:B------:R-:W-:-:S11]  /*a440*/  LOP3.LUT R53, RZ, R52, RZ, 0x33, !PT ;  /* 0x00000034ff357212 */ /* 0x000fd600078e33ff */
[----:B------:R-:W-:Y:S01]  /*a450*/  @!P4 IMAD.MOV.U32 R6, RZ, RZ, R56 ;  /* 0x000000ffff06c224 */ /* 0x000fe200078e0038 */
[----:B------:R0:W-:Y:S01]  /*a460*/  @!P4 STS [UR4+0xd0], R54 ;  /* 0x0000d036ff00c988 */ /* 0x0001e20008000804 */
[----:B------:R-:W-:Y:S02]  /*a470*/  @!P4 IMAD.MOV.U32 R7, RZ, RZ, R55 ;  /* 0x000000ffff07c224 */ /* 0x000fe400078e0037 */
[----:B------:R-:W-:Y:S02]  /*a480*/  @!P4 IMAD.MOV.U32 R4, RZ, RZ, R54 ;  /* 0x000000ffff04c224 */ /* 0x000fe400078e0036 */
[----:B------:R-:W-:Y:S01]  /*a490*/  @!P4 IMAD.MOV.U32 R5, RZ, RZ, 0x64 ;  /* 0x00000064ff05c424 */ /* 0x000fe200078e00ff */
[----:B------:R0:W-:Y:S01]  /*a4a0*/  @!P4 STS.64 [UR4+0xc8], R6 ;  /* 0x0000c806ff00c988 */ /* 0x0001e20008000a04 */
[----:B----4-:R-:W-:Y:S01]  /*a4b0*/  UISETP.GT.U32.AND UP0, UPT, UR5, 0x1f3, UPT ;  /* 0x000001f30500788c */ /* 0x010fe2000bf04070 */
[----:B-1----:R-:W-:-:S05]  /*a4c0*/  IMAD.WIDE.U32 R28, R0, 0x10, R28 ;  /* 0x00000010001c7825 */ /* 0x002fca00078e001c */
[----:B------:R1:W-:Y:S03]  /*a4d0*/  @!P4 ST.E.128.STRONG.GPU desc[UR8][R28.64+0x200], R4 ;  /* 0x000200041c00c985 */ /* 0x0003e6000c10fd08 */
[----:B0-----:R-:W-:Y:S05]  /*a4e0*/  BRA.U UP0, `(.L_x_622) ;  /* 0x0000000100087547 */ /* 0x001fea000b800000 */
[----:B------:R0:W-:Y:S06]  /*a4f0*/  MEMBAR.SC.CTA ;  /* 0x0000000000007992 */ /* 0x0001ec0000000000 */
[----:B0-----:R-:W-:Y:S05]  /*a500*/  BRA `(.L_x_623) ;  /* 0x0000000000087947 */ /* 0x001fea0003800000 */
.L_x_622:
[----:B------:R-:W-:Y:S05]  /*a510*/  NANOSLEEP 0x1c2 ;  /* 0x000001c20000795d */ /* 0x000fea0003800000 */
[----:B------:R-:W-:Y:S01]  /*a520*/  NOP ;  /* 0x0000000000007918 */ /* 0x000fe20000000000 */
.L_x_623:
[----:B-1----:R-:W-:-:S07]  /*a530*/  IMAD.WIDE R28, R53, 0x10, R28 ;  /* 0x00000010351c7825 */ /* 0x002fce00078e021c */
.L_x_625:
[----:B------:R-:W4:Y:S01]  /*a540*/  LD.E.128.STRONG.GPU R4, desc[UR8][R28.64+0x200] ;  /* 0x000200081c047980 */ /* 0x000f22000c10fd00 */
[----:B------:R-:W-:Y:S05]  /*a550*/  YIELD ;  /* 0x0000000000007946 */ /* 0x000fea0003800000 */
[----:B------:R-:W-:Y:S01]  /*a560*/  UMOV UR5, 0xffffffff ;  /* 0xffffffff00057882 */ /* 0x000fe20000000000 */
[----:B----4-:R-:W-:Y:S02]  /*a570*/  ISETP.NE.AND P4, PT, R5, 0x63, PT ;  /* 0x000000630500780c */ /* 0x010fe40003f85270 */
[----:B------:R-:W-:Y:S11]  /*a580*/  BRA.DIV UR5, `(.L_x_624) ;  /* 0x0000003e05347947 */ /* 0x000ff6000b800000 */
[----:B------:R-:W-:-:S13]  /*a590*/  VOTE.ANY P4, !P4 ;  /* 0x0000000000ff7806 */ /* 0x000fda0006080100 */
.L_x_778:
[----:B------:R-:W-:Y:S05]  /*a5a0*/  @P4 BRA `(.L_x_625) ;  /* 0xfffffffc00e44947 */ /* 0x000fea000383ffff */
[----:B------:R-:W-:Y:S01]  /*a5b0*/  UMOV UR5, 0xffffffff ;  /* 0xffffffff00057882 */ /* 0x000fe20000000000 */
[----:B------:R-:W-:Y:S01]  /*a5c0*/  ISETP.NE.AND P4, PT, R5, 0x65, PT ;  /* 0x000000650500780c */ /* 0x000fe20003f85270 */
[----:B------:R-:W-:Y:S02]  /*a5d0*/  IMAD.MOV.U32 R58, RZ, RZ, R6 ;  /* 0x000000ffff3a7224 */ /* 0x000fe400078e0006 */
[----:B------:R-:W-:Y:S02]  /*a5e0*/  IMAD.MOV.U32 R59, RZ, RZ, R7 ;  /* 0x000000ffff3b7224 */ /* 0x000fe400078e0007 */
[----:B------:R-:W-:Y:S01]  /*a5f0*/  IMAD.MOV.U32 R57, RZ, RZ, R4 ;  /* 0x000000ffff397224 */ /* 0x000fe200078e0004 */
[----:B------:R-:W-:Y:S07]  /*a600*/  BRA.DIV UR5, `(.L_x_626) ;  /* 0x0000003e05347947 */ /* 0x000fee000b800000 */
[----:B------:R-:W0:Y:S01]  /*a610*/  S2R R64, SR_GEMASK ;  /* 0x0000000000407919 */ /* 0x000e220000003c00 */
[----:B------:R-:W-:-:S04]  /*a620*/  VOTE.ANY R2, PT, !P4 ;  /* 0x0000000000027806 */ /* 0x000fc800060e0100 */
[----:B0-----:R-:W-:-:S05]  /*a630*/  LOP3.LUT R2, R2, 0x80000000, R64, 0xec, !PT ;  /* 0x8000000002027812 */ /* 0x001fca00078eec40 */
[----:B------:R-:W-:-:S05]  /*a640*/  VIADD R3, R2, 0xffffffff ;  /* 0xffffffff02037836 */ /* 0x000fca0000000000 */
[----:B------:R-:W-:-:S04]  /*a650*/  LOP3.LUT R3, R2, R3, RZ, 0xc, !PT ;  /* 0x0000000302037212 */ /* 0x000fc800078e0cff */
[----:B------:R-:W0:Y:S02]  /*a660*/  POPC R7, R3 ;  /* 0x0000000300077309 */ /* 0x000e240000000000 */
[----:B0-----:R0:W1:Y:S04]  /*a670*/  SHFL.DOWN PT, R29, R58, 0x1, R7 ;  /* 0x082000003a1d7989 */ /* 0x00106800000e0007 */
[----:B------:R0:W4:Y:S04]  /*a680*/  SHFL.DOWN PT, R28, R59, 0x1, R7 ;  /* 0x082000003b1c7989 */ /* 0x00012800000e0007 */
[----:B------:R0:W0:Y:S02]  /*a690*/  SHFL.DOWN PT, R6, R57, 0x1, R7 ;  /* 0x0820000039067989 */ /* 0x00002400000e0007 */
.L_x_784:
[----:B------:R-:W-:Y:S01]  /*a6a0*/  ISETP.GE.AND P5, PT, R49, R7, PT ;  /* 0x000000073100720c */ /* 0x000fe20003fa6270 */
[----:B------:R-:W-:-:S12]  /*a6b0*/  UMOV UR5, 0xffffffff ;  /* 0xffffffff00057882 */ /* 0x000fd80000000000 */
[----:B-1----:R-:W-:-:S05]  /*a6c0*/  @!P5 IADD3 R29, P4, PT, R29, R58, RZ ;  /* 0x0000003a1d1dd210 */ /* 0x002fca0007f9e0ff */
[----:B----4-:R-:W-:Y:S01]  /*a6d0*/  @!P5 IMAD.X R52, R28, 0x1, R59, P4 ;  /* 0x000000011c34d824 */ /* 0x010fe200020e063b */
[----:B------:R-:W-:Y:S01]  /*a6e0*/  @!P5 ISETP.NE.U32.AND P4, PT, R58, RZ, PT ;  /* 0x000000ff3a00d20c */ /* 0x000fe20003f85070 */
[----:B0-----:R-:W-:-:S03]  /*a6f0*/  @!P5 IMAD.MOV.U32 R58, RZ, RZ, R29 ;  /* 0x000000ffff3ad224 */ /* 0x001fc600078e001d */
[----:B------:R-:W-:-:S04]  /*a700*/  @!P5 ISETP.NE.AND.EX P4, PT, R59, RZ, PT, P4 ;  /* 0x000000ff3b00d20c */ /* 0x000fc80003f85340 */
[----:B------:R-:W-:Y:S01]  /*a710*/  @!P5 SEL R28, R6, RZ, !P4 ;  /* 0x000000ff061cd207 */ /* 0x000fe20006000000 */
[----:B------:R-:W-:Y:S08]  /*a720*/  BRA.DIV UR5, `(.L_x_627) ;  /* 0x0000003e05607947 */ /* 0x000ff0000b800000 */
.L_x_787:
[----:B------:R-:W-:Y:S01]  /*a730*/  UMOV UR5, 0xffffffff ;  /* 0xffffffff00057882 */ /* 0x000fe20000000000 */
[----:B------:R-:W-:Y:S02]  /*a740*/  @!P5 IMAD.MOV.U32 R59, RZ, RZ, R52 ;  /* 0x000000ffff3bd224 */ /* 0x000fe400078e0034 */
[----:B------:R-:W-:Y:S01]  /*a750*/  @!P5 IMAD.IADD R57, R57, 0x1, R28 ;  /* 0x000000013939d824 */ /* 0x000fe200078e021c */
[----:B------:R-:W-:Y:S06]  /*a760*/  BRA.DIV UR5, `(.L_x_628) ;  /* 0x0000003e05707947 */ /* 0x000fec000b800000 */
[----:B------:R0:W1:Y:S04]  /*a770*/  SHFL.DOWN PT, R29, R58, 0x2, R7 ;  /* 0x084000003a1d7989 */ /* 0x00006800000e0007 */
[----:B------:R0:W4:Y:S04]  /*a780*/  SHFL.DOWN PT, R28, R59, 0x2, R7 ;  /* 0x084000003b1c7989 */ /* 0x00012800000e0007 */
[----:B------:R0:W0:Y:S02]  /*a790*/  SHFL.DOWN PT, R6, R57, 0x2, R7 ;  /* 0x0840000039067989 */ /* 0x00002400000e0007 */
.L_x_792:
[----:B------:R-:W-:Y:S01]  /*a7a0*/  VIADD R63, R49, 0x2 ;  /* 0x00000002313f7836 */ /* 0x000fe20000000000 */
[----:B------:R-:W-:-:S04]  /*a7b0*/  UMOV UR5, 0xffffffff ;  /* 0xffffffff00057882 */ /* 0x000fc80000000000 */
[----:B------:R-:W-:-:S13]  /*a7c0*/  ISETP.GT.AND P5, PT, R63, R7, PT ;  /* 0x000000073f00720c */ /* 0x000fda0003fa4270 */
[----:B------:R-:W-:-:S04]  /*a7d0*/  @!P5 ISETP.NE.U32.AND P4, PT, R58, RZ, PT ;  /* 0x000000ff3a00d20c */ /* 0x000fc80003f85070 */
[----:B------:R-:W-:-:S04]  /*a7e0*/  @!P5 ISETP.NE.AND.EX P4, PT, R59, RZ, PT, P4 ;  /* 0x000000ff3b00d20c */ /* 0x000fc80003f85340 */
[----:B0-----:R-:W-:Y:S02]  /*a7f0*/  @!P5 SEL R52, R6, RZ, !P4 ;  /* 0x000000ff0634d207 */ /* 0x001fe40006000000 */
[----:B-1----:R-:W-:-:S05]  /*a800*/  @!P5 IADD3 R29, P4, PT, R29, R58, RZ ;  /* 0x0000003a1d1dd210 */ /* 0x002fca0007f9e0ff */
[----:B----4-:R-:W-:Y:S01]  /*a810*/  @!P5 IMAD.X R28, R28, 0x1, R59, P4 ;  /* 0x000000011c1cd824 */ /* 0x010fe200020e063b */
[----:B------:R-:W-:Y:S07]  /*a820*/  BRA.DIV UR5, `(.L_x_629) ;  /* 0x0000003e05947947 */ /* 0x000fee000b800000 */
.L_x_795:
[----:B------:R-:W-:Y:S01]  /*a830*/  UMOV UR5, 0xffffffff ;  /* 0xffffffff00057882 */ /* 0x000fe20000000000 */
[----:B------:R-:W-:Y:S02]  /*a840*/  @!P5 IMAD.MOV.U32 R58, RZ, RZ, R29 ;  /* 0x000000ffff3ad224 */ /* 0x000fe400078e001d */
[----:B------:R-:W-:Y:S02]  /*a850*/  @!P5 IMAD.MOV.U32 R59, RZ, RZ, R28 ;  /* 0x000000ffff3bd224 */ /* 0x000fe400078e001c */
[----:B------:R-:W-:Y:S01]  /*a860*/  @!P5 IMAD.IADD R57, R57, 0x1, R52 ;  /* 0x000000013939d824 */ /* 0x000fe200078e0234 */
[----:B------:R-:W-:Y:S06]  /*a870*/  BRA.DIV UR5, `(.L_x_630) ;  /* 0x0000003e05a07947 */ /* 0x000fec000b800000 */
[----:B------:R0:W1:Y:S04]  /*a880*/  SHFL.DOWN PT, R29, R58, 0x4, R7 ;  /* 0x088000003a1d7989 */ /* 0x00006800000e0007 */
[----:B------:R0:W4:Y:S04]  /*a890*/  SHFL.DOWN PT, R28, R59, 0x4, R7 ;  /* 0x088000003b1c7989 */ /* 0x00012800000e0007 */
[----:B------:R0:W0:Y:S02]  /*a8a0*/  SHFL.DOWN PT, R6, R57, 0x4, R7 ;  /* 0x0880000039067989 */ /* 0x00002400000e0007 */
.L_x_800:
        /* <DEDUP_REMOVED lines=9> */
.L_x_803:
        /* <DEDUP_REMOVED lines=8> */
.L_x_808:
        /* <DEDUP_REMOVED lines=9> */
.L_x_811:
        /* <DEDUP_REMOVED lines=8> */
.L_x_816:
[----:B------:R-:W-:Y:S01]  /*aad0*/  VIADD R60, R49, 0x10 ;  /* 0x00000010313c7836 */ /* 0x000fe20000000000 */
[----:B------:R-:W5:Y:S01]  /*aae0*/  LDC.64 R28, c[0x0][0x3b0] ;  /* 0x0000ec00ff1c7b82 */ /* 0x000f620000000a00 */
[----:B------:R-:W-:-:S03]  /*aaf0*/  UMOV UR5, 0xffffffff ;  /* 0xffffffff00057882 */ /* 0x000fc60000000000 */
[----:B------:R-:W-:-:S13]  /*ab00*/  ISETP.GT.AND P4, PT, R60, R7, PT ;  /* 0x000000073c00720c */ /* 0x000fda0003f84270 */
[----:B-1----:R-:W-:-:S05]  /*ab10*/  @!P4 IADD3 R65, P5, PT, R65, R58, RZ ;  /* 0x0000003a4141c210 */ /* 0x002fca0007fbe0ff */
[----:B----4-:R-:W-:Y:S01]  /*ab20*/  @!P4 IMAD.X R52, R52, 0x1, R59, P5 ;  /* 0x000000013434c824 */ /* 0x010fe200028e063b */
[----:B------:R-:W-:Y:S01]  /*ab30*/  @!P4 ISETP.NE.U32.AND P5, PT, R58, RZ, PT ;  /* 0x000000ff3a00c20c */ /* 0x000fe20003fa5070 */
[----:B0-----:R-:W-:Y:S01]  /*ab40*/  @!P4 IMAD.MOV.U32 R58, RZ, RZ, R65 ;  /* 0x000000ffff3ac224 */ /* 0x001fe200078e0041 */
[----:B-----5:R-:W-:Y:S02]  /*ab50*/  IADD3 R28, P6, PT, R28, 0x200, RZ ;  /* 0x000002001c1c7810 */ /* 0x020fe40007fde0ff */
[----:B------:R-:W-:Y:S01]  /*ab60*/  @!P4 ISETP.NE.AND.EX P5, PT, R59, RZ, PT, P5 ;  /* 0x000000ff3b00c20c */ /* 0x000fe20003fa5350 */
[----:B------:R-:W-:-:S03]  /*ab70*/  @!P4 IMAD.MOV.U32 R59, RZ, RZ, R52 ;  /* 0x000000ffff3bc224 */ /* 0x000fc600078e0034 */
[----:B------:R-:W-:Y:S02]  /*ab80*/  @!P4 SEL R6, R6, RZ, !P5 ;  /* 0x000000ff0606c207 */ /* 0x000fe40006800000 */
[----:B------:R-:W-:-:S03]  /*ab90*/  ISETP.NE.AND P5, PT, R5, 0x65, PT ;  /* 0x000000650500780c */ /* 0x000fc60003fa5270 */
[----:B------:R-:W-:Y:S01]  /*aba0*/  @!P4 IMAD.IADD R57, R57, 0x1, R6 ;  /* 0x000000013939c824 */ /* 0x000fe200078e0206 */
[----:B------:R-:W-:Y:S09]  /*abb0*/  BRA.DIV UR5, `(.L_x_635) ;  /* 0x00000042050c7947 */ /* 0x000ff2000b800000 */
.L_x_819:
[----:B------:R-:W-:Y:S01]  /*abc0*/  UMOV UR5, 0xffffffff ;  /* 0xffffffff00057882 */ /* 0x000fe20000000000 */
[----:B------:R-:W-:Y:S02]  /*abd0*/  IMAD.X R29, RZ, RZ, R29, P6 ;  /* 0x000000ffff1d7224 */ /* 0x000fe400030e061d */
[----:B------:R-:W-:Y:S01]  /*abe0*/  IMAD.IADD R65, R53, 0x1, R0 ;  /* 0x0000000135417824 */ /* 0x000fe200078e0200 */
[----:B------:R-:W-:Y:S06]  /*abf0*/  BRA.DIV UR5, `(.L_x_636) ;  /* 0x00000042051c7947 */ /* 0x000fec000b800000 */
[----:B------:R-:W-:-:S13]  /*ac00*/  VOTE.ALL P5, P5 ;  /* 0x0000000000ff7806 */ /* 0x000fda00028a0000 */
.L_x_822:
[----:B------:R-:W-:Y:S05]  /*ac10*/  @!P5 BRA `(.L_x_637) ;  /* 0x0000000400b4d947 */ /* 0x000fea0003800000 */
.L_x_651:
[----:B------:R-:W-:-:S07]  /*ac20*/  IMAD.WIDE R52, R65, 0x10, R28 ;  /* 0x0000001041347825 */ /* 0x000fce00078e021c */
.L_x_639:
[----:B------:R-:W4:Y:S01]  /*ac30*/  LD.E.128.STRONG.GPU R4, desc[UR8][R52.64+-0x200] ;  /* 0xfffe000834047980 */ /* 0x000f22000c10fd00 */
[----:B------:R-:W-:Y:S05]  /*ac40*/  YIELD ;  /* 0x0000000000007946 */ /* 0x000fea0003800000 */
[----:B------:R-:W-:Y:S01]  /*ac50*/  UMOV UR5, 0xffffffff ;  /* 0xffffffff00057882 */ /* 0x000fe20000000000 */
[----:B----4-:R-:W-:Y:S02]  /*ac60*/  ISETP.NE.AND P4, PT, R5, 0x63, PT ;  /* 0x000000630500780c */ /* 0x010fe40003f85270 */
[----:B------:R-:W-:Y:S11]  /*ac70*/  BRA.DIV UR5, `(.L_x_638) ;  /* 0x0000004205207947 */ /* 0x000ff6000b800000 */
[----:B------:R-:W-:-:S13]  /*ac80*/  VOTE.ANY P4, !P4 ;  /* 0x0000000000ff7806 */ /* 0x000fda0006080100 */
.L_x_825:
        /* <DEDUP_REMOVED lines=11> */
[----:B------:R-:W0:Y:S02]  /*ad40*/  POPC R7, R3 ;  /* 0x0000000300077309 */ /* 0x000e240000000000 */
[----:B0-----:R0:W1:Y:S04]  /*ad50*/  SHFL.DOWN PT, R68, R53, 0x1, R7 ;  /* 0x0820000035447989 */ /* 0x00106800000e0007 */
[----:B------:R0:W4:Y:S04]  /*ad60*/  SHFL.DOWN PT, R67, R52, 0x1, R7 ;  /* 0x0820000034437989 */ /* 0x00012800000e0007 */
[----:B------:R0:W0:Y:S02]  /*ad70*/  SHFL.DOWN PT, R69, R66, 0x1, R7 ;  /* 0x0820000042457989 */ /* 0x00002400000e0007 */
.L_x_831:
[----:B------:R-:W-:Y:S01]  /*ad80*/  ISETP.GE.AND P5, PT, R49, R7, PT ;  /* 0x000000073100720c */ /* 0x000fe20003fa6270 */
[----:B------:R-:W-:-:S12]  /*ad90*/  UMOV UR5, 0xffffffff ;  /* 0xffffffff00057882 */ /* 0x000fd80000000000 */
[----:B-1----:R-:W-:Y:S02]  /*ada0*/  @!P5 IADD3 R68, P4, PT, R68, R53, RZ ;  /* 0x000000354444d210 */ /* 0x002fe40007f9e0ff */
[----:B------:R-:W-:-:S03]  /*adb0*/  @!P5 ISETP.NE.U32.AND P6, PT, R53, RZ, PT ;  /* 0x000000ff3500d20c */ /* 0x000fc60003fc5070 */
[----:B----4-:R-:W-:Y:S01]  /*adc0*/  @!P5 IMAD.X R67, R67, 0x1, R52, P4 ;  /* 0x000000014343d824 */ /* 0x010fe200020e0634 */
[----:B------:R-:W-:Y:S01]  /*add0*/  @!P5 ISETP.NE.AND.EX P6, PT, R52, RZ, PT, P6 ;  /* 0x000000ff3400d20c */ /* 0x000fe20003fc5360 */
[----:B0-----:R-:W-:Y:S01]  /*ade0*/  @!P5 IMAD.MOV.U32 R53, RZ, RZ, R68 ;  /* 0x000000ffff35d224 */ /* 0x001fe200078e0044 */
[----:B------:R-:W-:Y:S11]  /*adf0*/  BRA.DIV UR5, `(.L_x_641) ;  /* 0x0000004205547947 */ /* 0x000ff6000b800000 */
.L_x_834:
[----:B------:R-:W-:Y:S01]  /*ae00*/  @!P5 SEL R69, R69, RZ, !P6 ;  /* 0x000000ff4545d207 */ /* 0x000fe20007000000 */
[----:B------:R-:W-:Y:S01]  /*ae10*/  UMOV UR5, 0xffffffff ;  /* 0xffffffff00057882 */ /* 0x000fe20000000000 */
[----:B------:R-:W-:-:S03]  /*ae20*/  @!P5 IMAD.MOV.U32 R52, RZ, RZ, R67 ;  /* 0x000000ffff34d224 */ /* 0x000fc600078e0043 */
[----:B------:R-:W-:Y:S01]  /*ae30*/  @!P5 IMAD.IADD R66, R66, 0x1, R69 ;  /* 0x000000014242d824 */ /* 0x000fe200078e0245 */
[----:B------:R-:W-:Y:S06]  /*ae40*/  BRA.DIV UR5, `(.L_x_642) ;  /* 0x0000004205607947 */ /* 0x000fec000b800000 */
[----:B------:R0:W1:Y:S04]  /*ae50*/  SHFL.DOWN PT, R68, R53, 0x2, R7 ;  /* 0x0840000035447989 */ /* 0x00006800000e0007 */
[----:B------:R0:W4:Y:S04]  /*ae60*/  SHFL.DOWN PT, R67, R52, 0x2, R7 ;  /* 0x0840000034437989 */ /* 0x00012800000e0007 */
[----:B------:R0:W0:Y:S02]  /*ae70*/  SHFL.DOWN PT, R69, R66, 0x2, R7 ;  /* 0x0840000042457989 */ /* 0x00002400000e0007 */
.L_x_839:
[----:B------:R-:W-:Y:S01]  /*ae80*/  ISETP.GT.AND P5, PT, R63, R7, PT ;  /* 0x000000073f00720c */ /* 0x000fe20003fa4270 */
[----:B------:R-:W-:-:S12]  /*ae90*/  UMOV UR5, 0xffffffff ;  /* 0xffffffff00057882 */ /* 0x000fd80000000000 */
[----:B-1----:R-:W-:Y:S02]  /*aea0*/  @!P5 IADD3 R68, P4, PT, R68, R53, RZ ;  /* 0x000000354444d210 */ /* 0x002fe40007f9e0ff */
[----:B------:R-:W-:-:S03]  /*aeb0*/  @!P5 ISETP.NE.U32.AND P6, PT, R53, RZ, PT ;  /* 0x000000ff3500d20c */ /* 0x000fc60003fc5070 */
[----:B----4-:R-:W-:Y:S01]  /*aec0*/  @!P5 IMAD.X R67, R67, 0x1, R52, P4 ;  /* 0x000000014343d824 */ /* 0x010fe200020e0634 */
[----:B------:R-:W-:Y:S01]  /*aed0*/  @!P5 ISETP.NE.AND.EX P6, PT, R52, RZ, PT, P6 ;  /* 0x000000ff3400d20c */ /* 0x000fe20003fc5360 */
[----:B0-----:R-:W-:Y:S01]  /*aee0*/  @!P5 IMAD.MOV.U32 R53, RZ, RZ, R68 ;  /* 0x000000ffff35d224 */ /* 0x001fe200078e0044 */
[----:B------:R-:W-:Y:S11]  /*aef0*/  BRA.DIV UR5, `(.L_x_643) ;  /* 0x00000042058c7947 */ /* 0x000ff6000b800000 */
.L_x_842:
        /* <DEDUP_REMOVED lines=8> */
.L_x_847:
        /* <DEDUP_REMOVED lines=8> */
.L_x_850:
        /* <DEDUP_REMOVED lines=8> */
.L_x_855:
        /* <DEDUP_REMOVED lines=8> */
.L_x_858:
        /* <DEDUP_REMOVED lines=8> */
.L_x_863:
[----:B------:R-:W-:Y:S01]  /*b180*/  UMOV UR5, 0xffffffff ;  /* 0xffffffff00057882 */ /* 0x000fe20000000000 */
[----:B------:R-:W-:Y:S02]  /*b190*/  ISETP.GT.AND P5, PT, R60, R7, PT ;  /* 0x000000073c00720c */ /* 0x000fe40003fa4270 */
[----:B------:R-:W-:Y:S11]  /*b1a0*/  BRA.DIV UR5, `(.L_x_649) ;  /* 0x0000004605487947 */ /* 0x000ff6000b800000 */
.L_x_866:
[----:B------:R-:W-:Y:S01]  /*b1b0*/  @!P5 ISETP.NE.U32.AND P4, PT, R53, RZ, PT ;  /* 0x000000ff3500d20c */ /* 0x000fe20003f85070 */
[----:B------:R-:W-:Y:S01]  /*b1c0*/  UMOV UR5, 0xffffffff ;  /* 0xffffffff00057882 */ /* 0x000fe20000000000 */
[----:B------:R-:W-:Y:S02]  /*b1d0*/  VIADD R65, R65, 0xffffffe0 ;  /* 0xffffffe041417836 */ /* 0x000fe40000000000 */
[----:B------:R-:W-:-:S04]  /*b1e0*/  @!P5 ISETP.NE.AND.EX P4, PT, R52, RZ, PT, P4 ;  /* 0x000000ff3400d20c */ /* 0x000fc80003f85340 */
[----:B0-----:R-:W-:Y:S02]  /*b1f0*/  @!P5 SEL R69, R69, RZ, !P4 ;  /* 0x000000ff4545d207 */ /* 0x001fe40006000000 */
[----:B-1----:R-:W-:-:S03]  /*b200*/  @!P5 IADD3 R68, P4, PT, R68, R53, RZ ;  /* 0x000000354444d210 */ /* 0x002fc60007f9e0ff */
[----:B------:R-:W-:Y:S02]  /*b210*/  @!P5 IMAD.IADD R66, R66, 0x1, R69 ;  /* 0x000000014242d824 */ /* 0x000fe400078e0245 */
[----:B----4-:R-:W-:Y:S01]  /*b220*/  @!P5 IMAD.X R67, R67, 0x1, R52, P4 ;  /* 0x000000014343d824 */ /* 0x010fe200020e0634 */
[C---:B------:R-:W-:Y:S01]  /*b230*/  ISETP.NE.U32.AND P4, PT, R58.reuse, RZ, PT ;  /* 0x000000ff3a00720c */ /* 0x040fe20003f85070 */
[----:B------:R-:W-:Y:S02]  /*b240*/  @!P5 IMAD.MOV.U32 R53, RZ, RZ, R68 ;  /* 0x000000ffff35d224 */ /* 0x000fe400078e0044 */
[----:B------:R-:W-:Y:S01]  /*b250*/  @!P5 IMAD.MOV.U32 R52, RZ, RZ, R67 ;  /* 0x000000ffff34d224 */ /* 0x000fe200078e0043 */
[----:B------:R-:W-:Y:S02]  /*b260*/  ISETP.NE.AND.EX P4, PT, R59, RZ, PT, P4 ;  /* 0x000000ff3b00720c */ /* 0x000fe40003f85340 */
[----:B------:R-:W-:Y:S02]  /*b270*/  IADD3 R58, P5, PT, R58, R53, RZ ;  /* 0x000000353a3a7210 */ /* 0x000fe40007fbe0ff */
[----:B------:R-:W-:-:S02]  /*b280*/  SEL R66, R66, RZ, !P4 ;  /* 0x000000ff42427207 */ /* 0x000fc40006000000 */
[----:B------:R-:W-:Y:S01]  /*b290*/  ISETP.NE.AND P4, PT, R5, 0x65, PT ;  /* 0x000000650500780c */ /* 0x000fe20003f85270 */
[----:B------:R-:W-:Y:S02]  /*b2a0*/  IMAD.X R59, R59, 0x1, R52, P5 ;  /* 0x000000013b3b7824 */ /* 0x000fe400028e0634 */
[----:B------:R-:W-:Y:S01]  /*b2b0*/  IMAD.IADD R57, R66, 0x1, R57 ;  /* 0x0000000142397824 */ /* 0x000fe200078e0239 */
[----:B------:R-:W-:Y:S09]  /*b2c0*/  BRA.DIV UR5, `(.L_x_650) ;  /* 0x0000004605207947 */ /* 0x000ff2000b800000 */
[----:B------:R-:W-:-:S13]  /*b2d0*/  VOTE.ALL P4, P4 ;  /* 0x0000000000ff7806 */ /* 0x000fda0002080000 */
.L_x_869:
[----:B------:R-:W-:Y:S05]  /*b2e0*/  @P4 BRA `(.L_x_651) ;  /* 0xfffffff8004c4947 */ /* 0x000fea000383ffff */
.L_x_637:
[----:B------:R-:W0:Y:S01]  /*b2f0*/  S2R R2, SR_TID.X ;  /* 0x0000000000027919 */ /* 0x000e220000002100 */
[----:B------:R-:W-:Y:S01]  /*b300*/  BSSY.RECONVERGENT B0, `(.L_x_652) ;  /* 0x0000018000007945 */ /* 0x000fe20003800200 */
[----:B------:R-:W-:Y:S01]  /*b310*/  IMAD.MOV.U32 R3, RZ, RZ, R59 ;  /* 0x000000ffff037224 */ /* 0x000fe200078e003b */
[----:B0-----:R-:W-:Y:S01]  /*b320*/  ISETP.NE.AND P4, PT, R2, RZ, PT ;  /* 0x000000ff0200720c */ /* 0x001fe20003f85270 */
[----:B------:R-:W-:-:S12]  /*b330*/  IMAD.MOV.U32 R2, RZ, RZ, R58 ;  /* 0x000000ffff027224 */ /* 0x000fd800078e003a */
[----:B------:R-:W-:Y:S05]  /*b340*/  @P4 BRA `(.L_x_653) ;  /* 0x00000000004c4947 */ /* 0x000fea0003800000 */
[----:B------:R-:W0:Y:S01]  /*b350*/  S2UR UR6, SR_CgaCtaId ;  /* 0x00000000000679c3 */ /* 0x000e220000008800 */
[----:B------:R-:W-:Y:S01]  /*b360*/  ISETP.NE.U32.AND P4, PT, R56, RZ, PT ;  /* 0x000000ff3800720c */ /* 0x000fe20003f85070 */
[----:B------:R-:W-:Y:S01]  /*b370*/  UMOV UR5, 0x400 ;  /* 0x0000040000057882 */ /* 0x000fe20000000000 */
[----:B------:R-:W-:Y:S02]  /*b380*/  IADD3 R6, P5, PT, R2, R56, RZ ;  /* 0x0000003802067210 */ /* 0x000fe40007fbe0ff */
[----:B------:R-:W-:-:S03]  /*b390*/  ISETP.NE.AND.EX P4, PT, R55, RZ, PT, P4 ;  /* 0x000000ff3700720c */ /* 0x000fc60003f85340 */
[----:B------:R-:W1:Y:S01]  /*b3a0*/  LDC.64 R4, c[0x0][0x3b0] ;  /* 0x0000ec00ff047b82 */ /* 0x000e620000000a00 */
[----:B------:R-:W-:Y:S01]  /*b3b0*/  SEL R7, R57, RZ, !P4 ;  /* 0x000000ff39077207 */ /* 0x000fe20006000000 */
[----:B------:R-:W-:-:S04]  /*b3c0*/  IMAD.X R55, R3, 0x1, R55, P5 ;  /* 0x0000000103377824 */ /* 0x000fc800028e0637 */
[----:B------:R-:W-:Y:S02]  /*b3d0*/  IMAD.IADD R54, R54, 0x1, R7 ;  /* 0x0000000136367824 */ /* 0x000fe400078e0207 */
[----:B------:R-:W-:Y:S01]  /*b3e0*/  IMAD.MOV.U32 R7, RZ, RZ, R55 ;  /* 0x000000ffff077224 */ /* 0x000fe200078e0037 */
[----:B0-----:R-:W-:Y:S01]  /*b3f0*/  ULEA UR5, UR6, UR5, 0x18 ;  /* 0x0000000506057291 */ /* 0x001fe2000f8ec0ff */
[----:B-1----:R-:W-:-:S04]  /*b400*/  IMAD.WIDE.U32 R28, R0, 0x10, R4 ;  /* 0x00000010001c7825 */ /* 0x002fc800078e0004 */
[----:B------:R-:W-:Y:S02]  /*b410*/  IMAD.MOV.U32 R4, RZ, RZ, R54 ;  /* 0x000000ffff047224 */ /* 0x000fe400078e0036 */
[----:B------:R-:W-:-:S05]  /*b420*/  IMAD.MOV.U32 R5, RZ, RZ, 0x65 ;  /* 0x00000065ff057424 */ /* 0x000fca00078e00ff */
[----:B------:R0:W-:Y:S04]  /*b430*/  ST.E.128.STRONG.GPU desc[UR8][R28.64+0x200], R4 ;  /* 0x000200041c007985 */ /* 0x0001e8000c10fd08 */
[----:B------:R0:W-:Y:S04]  /*b440*/  STS.64 [UR5+0xb8], R6 ;  /* 0x0000b806ff007988 */ /* 0x0001e80008000a05 */
[----:B------:R0:W-:Y:S04]  /*b450*/  STS [UR5+0xc0], R54 ;  /* 0x0000c036ff007988 */ /* 0x0001e80008000805 */
[----:B------:R0:W-:Y:S04]  /*b460*/  STS.64 [UR5+0xa8], R2 ;  /* 0x0000a802ff007988 */ /* 0x0001e80008000a05 */
[----:B------:R0:W-:Y:S02]  /*b470*/  STS [UR5+0xb0], R57 ;  /* 0x0000b039ff007988 */ /* 0x0001e40008000805 */
.L_x_653:
[----:B------:R-:W-:Y:S05]  /*b480*/  BSYNC.RECONVERGENT B0 ;  /* 0x0000000000007941 */ /* 0x000fea0003800200 */
.L_x_652:
[----:B------:R-:W-:-:S13]  /*b490*/  ISETP.NE.AND P4, PT, R49, RZ, PT ;  /* 0x000000ff3100720c */ /* 0x000fda0003f85270 */
[----:B0-----:R-:W0:Y:S01]  /*b4a0*/  @!P4 S2R R5, SR_CgaCtaId ;  /* 0x000000000005c919 */ /* 0x001e220000008800 */
[----:B------:R-:W-:Y:S01]  /*b4b0*/  @!P4 MOV R0, 0x400 ;  /* 0x000004000000c802 */ /* 0x000fe20000000f00 */
[----:B--2---:R-:W-:Y:S02]  /*b4c0*/  @!P4 IMAD.MOV.U32 R33, RZ, RZ, R2 ;  /* 0x000000ffff21c224 */ /* 0x004fe400078e0002 */
[----:B---3--:R-:W-:Y:S02]  /*b4d0*/  @!P4 IMAD.MOV.U32 R32, RZ, RZ, R3 ;  /* 0x000000ffff20c224 */ /* 0x008fe400078e0003 */
[----:B------:R-:W-:Y:S01]  /*b4e0*/  @!P4 IMAD.MOV.U32 R31, RZ, RZ, R57 ;  /* 0x000000ffff1fc224 */ /* 0x000fe200078e0039 */
[----:B0-----:R-:W-:-:S05]  /*b4f0*/  @!P4 LEA R0, R5, R0, 0x18 ;  /* 0x000000000500c211 */ /* 0x001fca00078ec0ff */
[----:B------:R0:W-:Y:S04]  /*b500*/  @!P4 STS.64 [R0+0x88], R2 ;  /* 0x000088020000c388 */ /* 0x0001e80000000a00 */
[----:B------:R0:W-:Y:S02]  /*b510*/  @!P4 STS [R0+0x90], R57 ;  /* 0x000090390000c388 */ /* 0x0001e40000000800 */
.L_x_621:
[----:B------:R-:W1:Y:S01]  /*b520*/  S2R R29, SR_TID.X ;  /* 0x00000000001d7919 */ /* 0x000e620000002100 */
[----:B------:R-:W-:Y:S01]  /*b530*/  ISETP.NE.U32.AND P4, PT, R26, R24, PT ;  /* 0x000000181a00720c */ /* 0x000fe20003f85070 */
[----:B------:R-:W-:Y:S05]  /*b540*/  WARPSYNC.ALL ;  /* 0x0000000000007948 */ /* 0x000fea0003800000 */
[----:B------:R-:W-:Y:S01]  /*b550*/  BAR.SYNC.DEFER_BLOCKING 0x0 ;  /* 0x0000000000007b1d */ /* 0x000fe20000010000 */
[----:B------:R-:W-:-:S05]  /*b560*/  ISETP.NE.AND.EX P4, PT, R27, R25, PT, P4 ;  /* 0x000000191b00720c */ /* 0x000fca0003f85340 */
[----:B------:R-:W-:Y:S01]  /*b570*/  BSSY.RECONVERGENT B0, `(.L_x_654) ;  /* 0x0000011000007945 */ /* 0x000fe20003800200 */
[----:B-1----:R-:W-:-:S05]  /*b580*/  IMAD R7, R29, 0x9, RZ ;  /* 0x000000091d077824 */ /* 0x002fca00078e02ff */
[----:B------:R-:W-:-:S04]  /*b590*/  ISETP.EQ.U32.AND P6, PT, R30, R7, PT ;  /* 0x000000071e00720c */ /* 0x000fc80003fc2070 */
[----:B------:R-:W-:Y:S02]  /*b5a0*/  ISETP.EQ.OR.EX P6, PT, R50, RZ, P4, P6 ;  /* 0x000000ff3200720c */ /* 0x000fe400027c2760 */
[----:B------:R-:W-:-:S13]  /*b5b0*/  ISETP.NE.AND P4, PT, R29, RZ, PT ;  /* 0x000000ff1d00720c */ /* 0x000fda0003f85270 */
[----:B------:R-:W-:Y:S05]  /*b5c0*/  @!P4 BRA `(.L_x_655) ;  /* 0x00000000002cc947 */ /* 0x000fea0003800000 */
[----:B------:R-:W1:Y:S01]  /*b5d0*/  S2UR UR6, SR_CgaCtaId ;  /* 0x00000000000679c3 */ /* 0x000e620000008800 */
[----:B------:R-:W-:Y:S01]  /*b5e0*/  UMOV UR5, 0x400 ;  /* 0x0000040000057882 */ /* 0x000fe20000000000 */
[----:B------:R-:W-:-:S04]  /*b5f0*/  ISETP.NE.U32.AND P4, PT, R33, RZ, PT ;  /* 0x000000ff2100720c */ /* 0x000fc80003f85070 */
[----:B------:R-:W-:Y:S01]  /*b600*/  ISETP.NE.AND.EX P4, PT, R32, RZ, PT, P4 ;  /* 0x000000ff2000720c */ /* 0x000fe20003f85340 */
[----:B-1----:R-:W-:-:S09]  /*b610*/  ULEA UR5, UR6, UR5, 0x18 ;  /* 0x0000000506057291 */ /* 0x002fd2000f8ec0ff */
[----:B0-----:R-:W0:Y:S04]  /*b620*/  LDS R0, [UR5+0x90] ;  /* 0x00009005ff007984 */ /* 0x001e280008000800 */
[----:B------:R-:W1:Y:S01]  /*b630*/  LDS.64 R2, [UR5+0x88] ;  /* 0x00008805ff027984 */ /* 0x000e620008000a00 */
[----:B0-----:R-:W-:Y:S02]  /*b640*/  SEL R0, R0, RZ, !P4 ;  /* 0x000000ff00007207 */ /* 0x001fe40006000000 */
[----:B-1----:R-:W-:-:S03]  /*b650*/  IADD3 R33, P4, PT, R2, R33, RZ ;  /* 0x0000002102217210 */ /* 0x002fc60007f9e0ff */
[----:B------:R-:W-:Y:S02]  /*b660*/  IMAD.IADD R31, R31, 0x1, R0 ;  /* 0x000000011f1f7824 */ /* 0x000fe400078e0200 */
[----:B------:R-:W-:-:S08]  /*b670*/  IMAD.X R32, R3, 0x1, R32, P4 ;  /* 0x0000000103207824 */ /* 0x000fd000020e0620 */
.L_x_655:
[----:B------:R-:W-:Y:S05]  /*b680*/  BSYNC.RECONVERGENT B0 ;  /* 0x0000000000007941 */ /* 0x000fea0003800200 */
.L_x_654:
[----:B0-----:R-:W-:Y:S01]  /*b690*/  IMAD R3, R29, 0x9, RZ ;  /* 0x000000091d037824 */ /* 0x001fe200078e02ff */
[----:B------:R-:W-:Y:S01]  /*b6a0*/  ISETP.NE.U32.AND P4, PT, R26, R24, PT ;  /* 0x000000181a00720c */ /* 0x000fe20003f85070 */
[----:B------:R-:W0:Y:S01]  /*b6b0*/  S2UR UR5, SR_CgaCtaId ;  /* 0x00000000000579c3 */ /* 0x000e220000008800 */
[----:B------:R-:W-:Y:S01]  /*b6c0*/  SEL R0, RZ, 0x1, !P6 ;  /* 0x00000001ff007807 */ /* 0x000fe20007000000 */
[----:B------:R-:W-:Y:S01]  /*b6d0*/  UMOV UR4, 0x400 ;  /* 0x0000040000047882 */ /* 0x000fe20000000000 */
[----:B------:R-:W-:Y:S01]  /*b6e0*/  ISETP.NE.AND.EX P4, PT, R27, R25, PT, P4 ;  /* 0x000000191b00720c */ /* 0x000fe20003f85340 */
[----:B------:R-:W-:Y:S01]  /*b6f0*/  BSSY.RECONVERGENT B0, `(.L_x_656) ;  /* 0x0000146000007945 */ /* 0x000fe20003800200 */
[----:B------:R-:W-:Y:S01]  /*b700*/  ISETP.EQ.U32.AND P5, PT, R30, R3, PT ;  /* 0x000000031e00720c */ /* 0x000fe20003fa2070 */
[----:B------:R-:W-:Y:S01]  /*b710*/  VIADD R3, R7, 0x5 ;  /* 0x0000000507037836 */ /* 0x000fe20000000000 */
[----:B------:R-:W-:Y:S02]  /*b720*/  SEL R53, RZ, 0x1, !P1 ;  /* 0x00000001ff357807 */ /* 0x000fe40004800000 */
[----:B------:R-:W-:-:S02]  /*b730*/  ISETP.EQ.OR.EX P5, PT, R50, RZ, P4, P5 ;  /* 0x000000ff3200720c */ /* 0x000fc400027a2750 */
[----:B------:R-:W-:Y:S02]  /*b740*/  ISETP.NE.U32.AND P4, PT, R14, R12, PT ;  /* 0x0000000c0e00720c */ /* 0x000fe40003f85070 */
[----:B------:R-:W-:Y:S02]  /*b750*/  P2R R2, PR, RZ, 0x20 ;  /* 0x00000020ff027803 */ /* 0x000fe40000000000 */
[----:B------:R-:W-:Y:S02]  /*b760*/  ISETP.EQ.U32.AND P5, PT, R30, R3, PT ;  /* 0x000000031e00720c */ /* 0x000fe40003fa2070 */
[----:B------:R-:W-:Y:S02]  /*b770*/  SEL R3, R31, RZ, !P6 ;  /* 0x000000ff1f037207 */ /* 0x000fe40007000000 */
[----:B------:R-:W-:Y:S02]  /*b780*/  ISETP.NE.AND P6, PT, R2, RZ, PT ;  /* 0x000000ff0200720c */ /* 0x000fe40003fc5270 */
[----:B------:R-:W-:Y:S01]  /*b790*/  ISETP.NE.AND.EX P4, PT, R15, R13, PT, P4 ;  /* 0x0000000d0f00720c */ /* 0x000fe20003f85340 */
[----:B------:R-:W-:Y:S01]  /*b7a0*/  IMAD.IADD R48, R48, 0x1, R3 ;  /* 0x0000000130307824 */ /* 0x000fe200078e0203 */
[----:B0-----:R-:W-:-:S02]  /*b7b0*/  ULEA UR4, UR5, UR4, 0x18 ;  /* 0x0000000405047291 */ /* 0x001fc4000f8ec0ff */
[----:B------:R-:W-:Y:S02]  /*b7c0*/  ISETP.EQ.OR.EX P4, PT, R50, RZ, P4, P5 ;  /* 0x000000ff3200720c */ /* 0x000fe40002782750 */
[----:B------:R-:W-:Y:S02]  /*b7d0*/  SEL R2, R48, RZ, !P3 ;  /* 0x000000ff30027207 */ /* 0x000fe40005800000 */
[----:B------:R-:W-:-:S03]  /*b7e0*/  IADD3 R0, P5, PT, R33, R0, RZ ;  /* 0x0000000021007210 */ /* 0x000fc60007fbe0ff */
[----:B------:R-:W-:Y:S01]  /*b7f0*/  IMAD.IADD R47, R47, 0x1, R2 ;  /* 0x000000012f2f7824 */ /* 0x000fe200078e0202 */
[----:B------:R-:W0:Y:S01]  /*b800*/  LDS.64 R4, [UR4+0xc8] ;  /* 0x0000c804ff047984 */ /* 0x000e220008000a00 */
[----:B------:R-:W-:Y:S01]  /*b810*/  IMAD.X R49, RZ, RZ, R32, P5 ;  /* 0x000000ffff317224 */ /* 0x000fe200028e0620 */
[----:B------:R-:W-:Y:S02]  /*b820*/  ISETP.NE.U32.AND P5, PT, R12, R10, PT ;  /* 0x0000000a0c00720c */ /* 0x000fe40003fa5070 */
[----:B------:R-:W-:Y:S01]  /*b830*/  SEL R3, R47, RZ, !P2 ;  /* 0x000000ff2f037207 */ /* 0x000fe20005000000 */
[----:B------:R-:W1:Y:S01]  /*b840*/  LDS R54, [UR4+0xc0] ;  /* 0x0000c004ff367984 */ /* 0x000e620008000800 */
[----:B------:R-:W-:-:S03]  /*b850*/  ISETP.NE.AND.EX P5, PT, R13, R11, PT, P5 ;  /* 0x0000000b0d00720c */ /* 0x000fc60003fa5350 */
[----:B------:R-:W-:-:S05]  /*b860*/  IMAD.IADD R46, R46, 0x1, R3 ;  /* 0x000000012e2e7824 */ /* 0x000fca00078e0203 */
[----:B------:R-:W-:-:S05]  /*b870*/  SEL R2, R46, RZ, !P1 ;  /* 0x000000ff2e027207 */ /* 0x000fca0004800000 */
[----:B------:R-:W-:-:S05]  /*b880*/  IMAD.IADD R45, R45, 0x1, R2 ;  /* 0x000000012d2d7824 */ /* 0x000fca00078e0202 */
[----:B------:R-:W-:-:S05]  /*b890*/  SEL R3, R45, RZ, !P0 ;  /* 0x000000ff2d037207 */ /* 0x000fca0004000000 */
[----:B------:R-:W-:Y:S02]  /*b8a0*/  IMAD.IADD R44, R44, 0x1, R3 ;  /* 0x000000012c2c7824 */ /* 0x000fe400078e0203 */
[----:B------:R-:W-:-:S03]  /*b8b0*/  VIADD R3, R7, 0x6 ;  /* 0x0000000607037836 */ /* 0x000fc60000000000 */
[----:B------:R-:W-:-:S05]  /*b8c0*/  SEL R2, R44, RZ, !P4 ;  /* 0x000000ff2c027207 */ /* 0x000fca0006000000 */
[----:B------:R-:W-:-:S05]  /*b8d0*/  IMAD.IADD R43, R43, 0x1, R2 ;  /* 0x000000012b2b7824 */ /* 0x000fca00078e0202 */
[----:B------:R-:W-:Y:S02]  /*b8e0*/  SEL R2, R43, RZ, !P5 ;  /* 0x000000ff2b027207 */ /* 0x000fe40006800000 */
[----:B------:R-:W-:Y:S02]  /*b8f0*/  ISETP.NE.U32.AND P5, PT, R30, R3, PT ;  /* 0x000000031e00720c */ /* 0x000fe40003fa5070 */
[----:B------:R-:W-:Y:S02]  /*b900*/  SEL R3, RZ, 0x1, !P3 ;  /* 0x00000001ff037807 */ /* 0x000fe40005800000 */
[----:B------:R-:W-:-:S04]  /*b910*/  ISETP.NE.AND.EX P5, PT, R50, RZ, PT, P5 ;  /* 0x000000ff3200720c */ /* 0x000fc80003fa5350 */
[----:B------:R-:W-:Y:S02]  /*b920*/  SEL R61, R2, RZ, P5 ;  /* 0x000000ff023d7207 */ /* 0x000fe40002800000 */
[----:B------:R-:W-:Y:S02]  /*b930*/  SEL R2, RZ, 0x1, !P6 ;  /* 0x00000001ff027807 */ /* 0x000fe40007000000 */
[----:B------:R-:W-:Y:S01]  /*b940*/  ISETP.NE.AND P6, PT, R51, RZ, PT ;  /* 0x000000ff3300720c */ /* 0x000fe20003fc5270 */
[----:B------:R-:W-:Y:S01]  /*b950*/  IMAD.IADD R42, R42, 0x1, R61 ;  /* 0x000000012a2a7824 */ /* 0x000fe200078e023d */
[----:B------:R-:W-:Y:S02]  /*b960*/  IADD3 R3, P5, PT, R3, R2, RZ ;  /* 0x0000000203037210 */ /* 0x000fe40007fbe0ff */
[----:B------:R-:W-:-:S03]  /*b970*/  SEL R2, RZ, 0x1, !P2 ;  /* 0x00000001ff027807 */ /* 0x000fc60005000000 */
[----:B------:R-:W-:Y:S01]  /*b980*/  IMAD.X R59, RZ, RZ, RZ, P5 ;  /* 0x000000ffff3b7224 */ /* 0x000fe200028e06ff */
[----:B------:R-:W-:-:S05]  /*b990*/  IADD3 R2, P5, PT, R3, R2, RZ ;  /* 0x0000000203027210 */ /* 0x000fca0007fbe0ff */
[----:B------:R-:W-:Y:S01]  /*b9a0*/  IMAD.X R57, RZ, RZ, R59, P5 ;  /* 0x000000ffff397224 */ /* 0x000fe200028e063b */
[----:B------:R-:W-:Y:S02]  /*b9b0*/  IADD3 R28, P5, PT, R33, R3, RZ ;  /* 0x00000003211c7210 */ /* 0x000fe40007fbe0ff */
[----:B------:R-:W-:-:S03]  /*b9c0*/  SEL R3, RZ, 0x1, !P0 ;  /* 0x00000001ff037807 */ /* 0x000fc60004000000 */
[----:B------:R-:W-:Y:S01]  /*b9d0*/  IMAD.X R59, R32, 0x1, R59, P5 ;  /* 0x00000001203b7824 */ /* 0x000fe200028e063b */
[----:B------:R-:W-:-:S05]  /*b9e0*/  IADD3 R6, P5, PT, R2, R53, RZ ;  /* 0x0000003502067210 */ /* 0x000fca0007fbe0ff */
[----:B------:R-:W-:Y:S01]  /*b9f0*/  IMAD.X R55, RZ, RZ, R57, P5 ;  /* 0x000000ffff377224 */ /* 0x000fe200028e0639 */
[C---:B------:R-:W-:Y:S01]  /*ba00*/  IADD3 R52, P5, PT, R33.reuse, R2, RZ ;  /* 0x0000000221347210 */ /* 0x040fe20007fbe0ff */
[----:B------:R-:W-:Y:S02]  /*ba10*/  IMAD.IADD R58, R6, 0x1, R3 ;  /* 0x00000001063a7824 */ /* 0x000fe400078e0203 */
[----:B------:R-:W2:Y:S02]  /*ba20*/  LDS.64 R2, [UR4+0xb8] ;  /* 0x0000b804ff027984 */ /* 0x000ea40008000a00 */
        /* <DEDUP_REMOVED lines=11> */
[----:B0-----:R-:W-:Y:S02]  /*bae0*/  ISETP.GE.U32.AND P5, PT, R4, 0x101, PT ;  /* 0x000001010400780c */ /* 0x001fe40003fa6070 */
[----:B------:R-:W-:Y:S02]  /*baf0*/  SEL R35, R42, RZ, !P6 ;  /* 0x000000ff2a237207 */ /* 0x000fe40007000000 */
[----:B------:R-:W-:-:S03]  /*bb00*/  ISETP.GE.AND.EX P5, PT, R5, RZ, PT, P5 ;  /* 0x000000ff0500720c */ /* 0x000fc60003fa6350 */
[----:B------:R-:W-:-:S10]  /*bb10*/  IMAD.IADD R40, R40, 0x1, R35 ;  /* 0x0000000128287824 */ /* 0x000fd400078e0223 */
[----:B-12---:R-:W-:Y:S05]  /*bb20*/  @!P5 BRA `(.L_x_657) ;  /* 0x000000080044d947 */ /* 0x006fea0003800000 */
[----:B------:R-:W-:Y:S01]  /*bb30*/  ISETP.NE.U32.AND P5, PT, R30, R7, PT ;  /* 0x000000071e00720c */ /* 0x000fe20003fa5070 */
[----:B------:R-:W-:Y:S01]  /*bb40*/  IMAD.MOV.U32 R32, RZ, RZ, 0x9 ;  /* 0x00000009ff207424 */ /* 0x000fe200078e00ff */
[----:B------:R-:W0:Y:S01]  /*bb50*/  LDS.64 R6, [UR4+0xa8] ;  /* 0x0000a804ff067984 */ /* 0x000e220008000a00 */
[----:B------:R-:W-:Y:S01]  /*bb60*/  ISETP.NE.U32.AND P6, PT, R26, R24, PT ;  /* 0x000000181a00720c */ /* 0x000fe20003fc5070 */
[----:B------:R-:W1:Y:S01]  /*bb70*/  LDCU.64 UR12, c[0x0][0x398] ;  /* 0x00007300ff0c77ac */ /* 0x000e620008000a00 */
[----:B------:R-:W-:Y:S01]  /*bb80*/  IMAD R49, R29, R32, 0x6 ;  /* 0x000000061d317424 */ /* 0x000fe200078e0220 */
[----:B------:R-:W-:Y:S01]  /*bb90*/  BSSY.RECONVERGENT B1, `(.L_x_658) ;  /* 0x0000089000017945 */ /* 0x000fe20003800200 */
[----:B------:R-:W-:Y:S01]  /*bba0*/  BAR.SYNC.DEFER_BLOCKING 0x0 ;  /* 0x0000000000007b1d */ /* 0x000fe20000010000 */
[----:B------:R-:W-:-:S04]  /*bbb0*/  ISETP.NE.AND.EX P6, PT, R27, R25, PT, P6 ;  /* 0x000000191b00720c */ /* 0x000fc80003fc5360 */
[----:B------:R-:W-:Y:S01]  /*bbc0*/  ISETP.NE.AND.EX P5, PT, R50, RZ, !P6, P5 ;  /* 0x000000ff3200720c */ /* 0x000fe200077a5350 */
[----:B------:R-:W2:Y:S01]  /*bbd0*/  LDCU.64 UR14, c[0x0][0x3a0] ;  /* 0x00007400ff0e77ac */ /* 0x000ea20008000a00 */
[----:B------:R-:W-:-:S11]  /*bbe0*/  ISETP.NE.AND P6, PT, R51, RZ, PT ;  /* 0x000000ff3300720c */ /* 0x000fd60003fc5270 */
[--C-:B0-----:R-:W-:Y:S02]  /*bbf0*/  @!P5 IMAD.IADD R33, R33, 0x1, -R6.reuse ;  /* 0x000000012121d824 */ /* 0x101fe400078e0a06 */
[--C-:B------:R-:W-:Y:S02]  /*bc00*/  @P3 IMAD.IADD R0, R0, 0x1, -R6.reuse ;  /* 0x0000000100003824 */ /* 0x100fe400078e0a06 */
[--C-:B------:R-:W-:Y:S01]  /*bc10*/  @P2 IMAD.IADD R28, R28, 0x1, -R6.reuse ;  /* 0x000000011c1c2824 */ /* 0x100fe200078e0a06 */
[----:B------:R-:W-:Y:S01]  /*bc20*/  @!P5 LEA R33, R33, UR4, 0x4 ;  /* 0x000000042121dc11 */ /* 0x000fe2000f8e20ff */
[--C-:B------:R-:W-:Y:S01]  /*bc30*/  @P1 IMAD.IADD R52, R52, 0x1, -R6.reuse ;  /* 0x0000000134341824 */ /* 0x100fe200078e0a06 */
[----:B------:R-:W-:Y:S01]  /*bc40*/  @P3 LEA R35, R0, UR4, 0x4 ;  /* 0x0000000400233c11 */ /* 0x000fe2000f8e20ff */
[--C-:B------:R-:W-:Y:S01]  /*bc50*/  @P0 IMAD.IADD R53, R53, 0x1, -R6.reuse ;  /* 0x0000000135350824 */ /* 0x100fe200078e0a06 */
[----:B------:R-:W-:Y:S01]  /*bc60*/  @P2 LEA R28, R28, UR4, 0x4 ;  /* 0x000000041c1c2c11 */ /* 0x000fe2000f8e20ff */
[----:B------:R0:W-:Y:S01]  /*bc70*/  @!P5 STS.64 [R33], R26 ;  /* 0x0000001a2100d388 */ /* 0x0001e20000000a00 */
[----:B------:R-:W-:-:S02]  /*bc80*/  @P4 IMAD.IADD R55, R55, 0x1, -R6 ;  /* 0x0000000137374824 */ /* 0x000fc400078e0a06 */
[----:B------:R-:W-:Y:S01]  /*bc90*/  @P0 LEA R53, R53, UR4, 0x4 ;  /* 0x0000000435350c11 */ /* 0x000fe2000f8e20ff */
[----:B------:R-:W-:Y:S01]  /*bca0*/  @!P5 STS [R33+0x8], R31 ;  /* 0x0000081f2100d388 */ /* 0x000fe20000000800 */
[----:B------:R-:W-:Y:S01]  /*bcb0*/  ISETP.NE.U32.AND P5, PT, R12, R10, PT ;  /* 0x0000000a0c00720c */ /* 0x000fe20003fa5070 */
[----:B------:R-:W-:Y:S01]  /*bcc0*/  @P6 IMAD.IADD R39, R39, 0x1, -R6 ;  /* 0x0000000127276824 */ /* 0x000fe200078e0a06 */
[----:B------:R-:W-:Y:S01]  /*bcd0*/  @P4 LEA R55, R55, UR4, 0x4 ;  /* 0x0000000437374c11 */ /* 0x000fe2000f8e20ff */
[----:B------:R3:W-:Y:S01]  /*bce0*/  @P3 STS.64 [R35], R24 ;  /* 0x0000001823003388 */ /* 0x0007e20000000a00 */
[----:B------:R-:W-:Y:S02]  /*bcf0*/  ISETP.NE.AND.EX P5, PT, R13, R11, PT, P5 ;  /* 0x0000000b0d00720c */ /* 0x000fe40003fa5350 */
[----:B------:R-:W-:Y:S01]  /*bd00*/  @P6 LEA R39, R39, UR4, 0x4 ;  /* 0x0000000427276c11 */ /* 0x000fe2000f8e20ff */
[----:B------:R4:W-:Y:S01]  /*bd10*/  @P3 STS [R35+0x8], R48 ;  /* 0x0000083023003388 */ /* 0x0009e20000000800 */
[----:B------:R-:W-:Y:S01]  /*bd20*/  ISETP.NE.U32.AND P3, PT, R30, R49, PT ;  /* 0x000000311e00720c */ /* 0x000fe20003f65070 */
[----:B0-----:R-:W-:-:S02]  /*bd30*/  IMAD R27, R29, R32, 0x8 ;  /* 0x000000081d1b7424 */ /* 0x001fc400078e0220 */
[----:B------:R4:W-:Y:S01]  /*bd40*/  @P2 STS.64 [R28], R22 ;  /* 0x000000161c002388 */ /* 0x0009e20000000a00 */
[----:B------:R-:W-:Y:S02]  /*bd50*/  ISETP.NE.AND.EX P3, PT, R50, RZ, !P5, P3 ;  /* 0x000000ff3200720c */ /* 0x000fe40006f65330 */
[----:B------:R-:W-:Y:S01]  /*bd60*/  ISETP.NE.U32.AND P5, PT, R30, R27, PT ;  /* 0x0000001b1e00720c */ /* 0x000fe20003fa5070 */
[----:B------:R4:W-:Y:S01]  /*bd70*/  @P2 STS [R28+0x8], R47 ;  /* 0x0000082f1c002388 */ /* 0x0009e20000000800 */
[----:B------:R-:W-:Y:S02]  /*bd80*/  ISETP.NE.U32.AND P2, PT, R8, R20, PT ;  /* 0x000000140800720c */ /* 0x000fe40003f45070 */
[----:B---3--:R-:W-:Y:S02]  /*bd90*/  @P1 LEA R25, R52, UR4, 0x4 ;  /* 0x0000000434191c11 */ /* 0x008fe4000f8e20ff */
[----:B------:R-:W-:-:S03]  /*bda0*/  ISETP.NE.AND.EX P2, PT, R9, R21, PT, P2 ;  /* 0x000000150900720c */ /* 0x000fc60003f45320 */
[----:B------:R4:W-:Y:S01]  /*bdb0*/  @P1 STS.64 [R25], R18 ;  /* 0x0000001219001388 */ /* 0x0009e20000000a00 */
[----:B------:R-:W-:Y:S01]  /*bdc0*/  ISETP.NE.AND.EX P5, PT, R50, RZ, !P2, P5 ;  /* 0x000000ff3200720c */ /* 0x000fe200057a5350 */
[--C-:B------:R-:W-:Y:S02]  /*bdd0*/  @!P3 IMAD.IADD R41, R41, 0x1, -R6.reuse ;  /* 0x000000012929b824 */ /* 0x100fe400078e0a06 */
[----:B------:R4:W-:Y:S03]  /*bde0*/  @P1 STS [R25+0x8], R46 ;  /* 0x0000082e19001388 */ /* 0x0009e60000000800 */
[----:B------:R-:W-:Y:S01]  /*bdf0*/  @!P3 LEA R41, R41, UR4, 0x4 ;  /* 0x000000042929bc11 */ /* 0x000fe2000f8e20ff */
[----:B------:R4:W-:Y:S04]  /*be00*/  @P0 STS.64 [R53], R16 ;  /* 0x0000001035000388 */ /* 0x0009e80000000a00 */
[----:B------:R4:W-:Y:S01]  /*be10*/  @P0 STS [R53+0x8], R45 ;  /* 0x0000082d35000388 */ /* 0x0009e20000000800 */
[----:B------:R-:W-:Y:S01]  /*be20*/  ISETP.GT.U32.AND P0, PT, R4, R29, PT ;  /* 0x0000001d0400720c */ /* 0x000fe20003f04070 */
[----:B------:R-:W-:-:S02]  /*be30*/  @!P5 IMAD.IADD R37, R37, 0x1, -R6 ;  /* 0x000000012525d824 */ /* 0x000fc400078e0a06 */
[----:B------:R4:W-:Y:S01]  /*be40*/  @P4 STS.64 [R55], R14 ;  /* 0x0000000e37004388 */ /* 0x0009e20000000a00 */
[----:B------:R-:W-:Y:S02]  /*be50*/  ISETP.GT.U32.AND.EX P0, PT, R5, RZ, PT, P0 ;  /* 0x000000ff0500720c */ /* 0x000fe40003f04100 */
[----:B------:R-:W-:Y:S01]  /*be60*/  @!P5 LEA R37, R37, UR4, 0x4 ;  /* 0x000000042525dc11 */ /* 0x000fe2000f8e20ff */
[----:B------:R4:W-:Y:S04]  /*be70*/  @P4 STS [R55+0x8], R44 ;  /* 0x0000082c37004388 */ /* 0x0009e80000000800 */
[----:B------:R4:W-:Y:S04]  /*be80*/  @!P3 STS.64 [R41], R12 ;  /* 0x0000000c2900b388 */ /* 0x0009e80000000a00 */
[----:B------:R4:W-:Y:S04]  /*be90*/  @!P3 STS [R41+0x8], R43 ;  /* 0x0000082b2900b388 */ /* 0x0009e80000000800 */
[----:B------:R4:W-:Y:S04]  /*bea0*/  @P6 STS.64 [R39], R10 ;  /* 0x0000000a27006388 */ /* 0x0009e80000000a00 */
[----:B------:R4:W-:Y:S04]  /*beb0*/  @P6 STS [R39+0x8], R42 ;  /* 0x0000082a27006388 */ /* 0x0009e80000000800 */
[----:B------:R4:W-:Y:S04]  /*bec0*/  @!P5 STS.64 [R37], R8 ;  /* 0x000000082500d388 */ /* 0x0009e80000000a00 */
[----:B------:R4:W-:Y:S01]  /*bed0*/  @!P5 STS [R37+0x8], R40 ;  /* 0x000008282500d388 */ /* 0x0009e20000000800 */
[----:B------:R-:W-:Y:S06]  /*bee0*/  BAR.SYNC.DEFER_BLOCKING 0x0 ;  /* 0x0000000000007b1d */ /* 0x000fec0000010000 */
[----:B-12---:R-:W-:Y:S05]  /*bef0*/  @!P0 BRA `(.L_x_659) ;  /* 0x0000000400488947 */ /* 0x006fea0003800000 */
[----:B----4-:R-:W-:Y:S01]  /*bf00*/  IMAD.MOV.U32 R37, RZ, RZ, R29 ;  /* 0x000000ffff257224 */ /* 0x010fe200078e001d */
[----:B------:R-:W-:Y:S01]  /*bf10*/  BSSY.RECONVERGENT B2, `(.L_x_660) ;  /* 0x000002e000027945 */ /* 0x000fe20003800200 */
[----:B------:R-:W-:-:S03]  /*bf20*/  IMAD.MOV.U32 R25, RZ, RZ, RZ ;  /* 0x000000ffff197224 */ /* 0x000fc600078e00ff */
[----:B------:R-:W-:-:S04]  /*bf30*/  LOP3.LUT R9, RZ, R37, RZ, 0x33, !PT ;  /* 0x00000025ff097212 */ /* 0x000fc800078e33ff */
[----:B------:R-:W-:Y:S02]  /*bf40*/  IADD3 R18, P0, PT, R4, R9, RZ ;  /* 0x0000000904127210 */ /* 0x000fe40007f1e0ff */
[----:B------:R-:W-:Y:S02]  /*bf50*/  LOP3.LUT R9, RZ, R25, RZ, 0x33, !PT ;  /* 0x00000019ff097212 */ /* 0x000fe400078e33ff */
[----:B------:R-:W-:-:S03]  /*bf60*/  LOP3.LUT R0, R18, 0x300, RZ, 0xc0, !PT ;  /* 0x0000030012007812 */ /* 0x000fc600078ec0ff */
[----:B------:R-:W-:Y:S01]  /*bf70*/  IMAD.X R9, R5, 0x1, R9, P0 ;  /* 0x0000000105097824 */ /* 0x000fe200000e0609 */
[----:B------:R-:W-:Y:S02]  /*bf80*/  ISETP.NE.U32.AND P1, PT, R0, 0x300, PT ;  /* 0x000003000000780c */ /* 0x000fe40003f25070 */
[----:B------:R-:W-:Y:S02]  /*bf90*/  ISETP.GE.U32.AND P0, PT, R18, 0x300, PT ;  /* 0x000003001200780c */ /* 0x000fe40003f06070 */
[----:B------:R-:W-:Y:S02]  /*bfa0*/  ISETP.NE.AND.EX P1, PT, RZ, RZ, PT, P1 ;  /* 0x000000ffff00720c */ /* 0x000fe40003f25310 */
[----:B------:R-:W-:-:S11]  /*bfb0*/  ISETP.GE.U32.AND.EX P0, PT, R9, RZ, PT, P0 ;  /* 0x000000ff0900720c */ /* 0x000fd60003f06100 */
[----:B------:R-:W-:Y:S05]  /*bfc0*/  @!P1 BRA `(.L_x_661) ;  /* 0x0000000000889947 */ /* 0x000fea0003800000 */
        /* <DEDUP_REMOVED lines=16> */
.L_x_662:
        /* <DEDUP_REMOVED lines=18> */
.L_x_661:
[----:B------:R-:W-:Y:S05]  /*c1f0*/  BSYNC.RECONVERGENT B2 ;  /* 0x0000000000027941 */ /* 0x000fea0003800200 */
.L_x_660:
[----:B------:R-:W-:Y:S05]  /*c200*/  @!P0 BRA `(.L_x_659) ;  /* 0x0000000000848947 */ /* 0x000fea0003800000 */
.L_x_663:
        /* <DEDUP_REMOVED lines=33> */
.L_x_659:
[----:B------:R-:W-:Y:S05]  /*c420*/  BSYNC.RECONVERGENT B1 ;  /* 0x0000000000017941 */ /* 0x000fea0003800200 */
.L_x_658:
[----:B------:R-:W-:Y:S05]  /*c430*/  BRA `(.L_x_664) ;  /* 0x0000000400c47947 */ /* 0x000fea0003800000 */
.L_x_657:
[----:B------:R-:W-:Y:S01]  /*c440*/  ISETP.NE.U32.AND P6, PT, R26, R24, PT ;  /* 0x000000181a00720c */ /* 0x000fe20003fc5070 */
[----:B------:R-:W-:Y:S01]  /*c450*/  BSSY.RECONVERGENT B1, `(.L_x_665) ;  /* 0x000000d000017945 */ /* 0x000fe20003800200 */
[----:B------:R-:W-:Y:S02]  /*c460*/  ISETP.NE.U32.AND P5, PT, R30, R7, PT ;  /* 0x000000071e00720c */ /* 0x000fe40003fa5070 */
[----:B------:R-:W-:Y:S02]  /*c470*/  ISETP.NE.AND.EX P6, PT, R27, R25, PT, P6 ;  /* 0x000000191b00720c */ /* 0x000fe40003fc5360 */
[----:B------:R-:W-:-:S13]  /*c480*/  ISETP.NE.AND.EX P5, PT, R50, RZ, PT, P5 ;  /* 0x000000ff3200720c */ /* 0x000fda0003fa5350 */
[----:B------:R-:W-:Y:S05]  /*c490*/  @!P6 BRA P5, `(.L_x_666) ;  /* 0x000000000020e947 */ /* 0x000fea0002800000 */
        /* <DEDUP_REMOVED lines=8> */
.L_x_666:
[----:B------:R-:W-:Y:S05]  /*c520*/  BSYNC.RECONVERGENT B1 ;  /* 0x0000000000017941 */ /* 0x000fea0003800200 */
.L_x_665:
[----:B0-----:R-:W-:Y:S01]  /*c530*/  IMAD.MOV.U32 R26, RZ, RZ, 0x9 ;  /* 0x00000009ff1a7424 */ /* 0x001fe200078e00ff */
[----:B------:R-:W-:Y:S01]  /*c540*/  BSSY.RECONVERGENT B1, `(.L_x_667) ;  /* 0x000000c000017945 */ /* 0x000fe20003800200 */
[----:B------:R-:W-:Y:S02]  /*c550*/  ISETP.NE.U32.AND P5, PT, R12, R10, PT ;  /* 0x0000000a0c00720c */ /* 0x000fe40003fa5070 */
[----:B------:R-:W-:Y:S01]  /*c560*/  IMAD R27, R29, R26, 0x6 ;  /* 0x000000061d1b7424 */ /* 0x000fe200078e021a */
[----:B------:R-:W-:Y:S10]  /*c570*/  @!P3 BRA `(.L_x_668) ;  /* 0x000000000020b947 */ /* 0x000ff40003800000 */
        /* <DEDUP_REMOVED lines=8> */
.L_x_668:
[----:B------:R-:W-:Y:S05]  /*c600*/  BSYNC.RECONVERGENT B1 ;  /* 0x0000000000017941 */ /* 0x000fea0003800200 */
.L_x_667:
[----:B------:R-:W-:Y:S01]  /*c610*/  BSSY.RECONVERGENT B1, `(.L_x_669) ;  /* 0x000000b000017945 */ /* 0x000fe20003800200 */
[----:B------:R-:W-:-:S03]  /*c620*/  ISETP.NE.U32.AND P3, PT, R30, R27, PT ;  /* 0x0000001b1e00720c */ /* 0x000fc60003f65070 */
        /* <DEDUP_REMOVED lines=9> */
.L_x_670:
[----:B------:R-:W-:Y:S05]  /*c6c0*/  BSYNC.RECONVERGENT B1 ;  /* 0x0000000000017941 */ /* 0x000fea0003800200 */
.L_x_669:
[----:B------:R-:W-:Y:S01]  /*c6d0*/  BSSY.RECONVERGENT B1, `(.L_x_671) ;  /* 0x000000c000017945 */ /* 0x000fe20003800200 */
[----:B------:R-:W-:Y:S01]  /*c6e0*/  ISETP.NE.U32.AND P2, PT, R8, R20, PT ;  /* 0x000000140800720c */ /* 0x000fe20003f45070 */
[----:B-1----:R-:W-:Y:S02]  /*c6f0*/  IMAD R23, R29, R26, 0x8 ;  /* 0x000000081d177424 */ /* 0x002fe400078e021a */
        /* <DEDUP_REMOVED lines=9> */
.L_x_672:
[----:B------:R-:W-:Y:S05]  /*c790*/  BSYNC.RECONVERGENT B1 ;  /* 0x0000000000017941 */ /* 0x000fea0003800200 */
.L_x_671:
[----:B------:R-:W-:Y:S01]  /*c7a0*/  ISETP.NE.U32.AND P1, PT, R30, R23, PT ;  /* 0x000000171e00720c */ /* 0x000fe20003f25070 */
[----:B------:R-:W-:Y:S01]  /*c7b0*/  BSSY.RECONVERGENT B1, `(.L_x_673) ;  /* 0x000000e000017945 */ /* 0x000fe20003800200 */
[----:B------:R-:W-:Y:S02]  /*c7c0*/  ISETP.NE.AND.EX P5, PT, R13, R11, PT, P5 ;  /* 0x0000000b0d00720c */ /* 0x000fe40003fa5350 */
[----:B------:R-:W-:Y:S02]  /*c7d0*/  ISETP.NE.AND.EX P2, PT, R9, R21, PT, P2 ;  /* 0x000000150900720c */ /* 0x000fe40003f45320 */
[C---:B------:R-:W-:Y:S02]  /*c7e0*/  ISETP.NE.AND.EX P3, PT, R50.reuse, RZ, PT, P3 ;  /* 0x000000ff3200720c */ /* 0x040fe40003f65330 */
[----:B------:R-:W-:Y:S01]  /*c7f0*/  ISETP.NE.AND.EX P1, PT, R50, RZ, PT, P1 ;  /* 0x000000ff3200720c */ /* 0x000fe20003f25310 */
        /* <DEDUP_REMOVED lines=9> */
.L_x_674:
[----:B------:R-:W-:Y:S05]  /*c890*/  BSYNC.RECONVERGENT B1 ;  /* 0x0000000000017941 */ /* 0x000fea0003800200 */
.L_x_673:
        /* <DEDUP_REMOVED lines=10> */
.L_x_676:
[----:B------:R-:W-:Y:S05]  /*c940*/  BSYNC.RECONVERGENT B1 ;  /* 0x0000000000017941 */ /* 0x000fea0003800200 */
.L_x_675:
[----:B------:R-:W-:Y:S04]  /*c950*/  BSSY.RECONVERGENT B1, `(.L_x_677) ;  /* 0x000000a000017945 */ /* 0x000fe80003800200 */
[----:B------:R-:W-:Y:S05]  /*c960*/  @!P5 BRA P3, `(.L_x_678) ;  /* 0x000000000020d947 */ /* 0x000fea0001800000 */
        /* <DEDUP_REMOVED lines=8> */
.L_x_678:
[----:B------:R-:W-:Y:S05]  /*c9f0*/  BSYNC.RECONVERGENT B1 ;  /* 0x0000000000017941 */ /* 0x000fea0003800200 */
.L_x_677:
[----:B------:R-:W-:Y:S01]  /*ca00*/  ISETP.NE.AND P0, PT, R51, RZ, PT ;  /* 0x000000ff3300720c */ /* 0x000fe20003f05270 */
[----:B------:R-:W-:-:S12]  /*ca10*/  BSSY.RECONVERGENT B1, `(.L_x_679) ;  /* 0x000000a000017945 */ /* 0x000fd80003800200 */
        /* <DEDUP_REMOVED lines=9> */
.L_x_680:
[----:B------:R-:W-:Y:S05]  /*cab0*/  BSYNC.RECONVERGENT B1 ;  /* 0x0000000000017941 */ /* 0x000fea0003800200 */
.L_x_679:
        /* <DEDUP_REMOVED lines=9> */
.L_x_664:
[----:B------:R-:W-:Y:S05]  /*cb50*/  BSYNC.RECONVERGENT B0 ;  /* 0x0000000000007941 */ /* 0x000fea0003800200 */
.L_x_656:
[----:B------:R-:W-:-:S13]  /*cb60*/  ISETP.NE.AND P0, PT, R29, 0xff, PT ;  /* 0x000000ff1d00780c */ /* 0x000fda0003f05270 */
[----:B------:R-:W-:Y:S05]  /*cb70*/  @P0 EXIT ;  /* 0x000000000000094d */ /* 0x000fea0003800000 */
[----:B0---4-:R-:W0:Y:S01]  /*cb80*/  LDC.64 R8, c[0x0][0x3a8] ;  /* 0x0000ea00ff087b82 */ /* 0x011e220000000a00 */
[----:B------:R-:W-:-:S04]  /*cb90*/  ISETP.NE.U32.AND P0, PT, R30, 0x900, PT ;  /* 0x000009001e00780c */ /* 0x000fc80003f05070 */
[----:B------:R-:W-:-:S13]  /*cba0*/  ISETP.NE.AND.EX P0, PT, R50, RZ, PT, P0 ;  /* 0x000000ff3200720c */ /* 0x000fda0003f05300 */
[----:B------:R-:W-:Y:S05]  /*cbb0*/  @P0 BRA `(.L_x_681) ;  /* 0x0000000000280947 */ /* 0x000fea0003800000 */
[----:B-123--:R-:W1:Y:S08]  /*cbc0*/  LDC.64 R4, c[0x0][0x398] ;  /* 0x0000e600ff047b82 */ /* 0x00ee700000000a00 */
        /* <DEDUP_REMOVED lines=9> */
.L_x_681:
[----:B0-----:R-:W-:Y:S01]  /*cc60*/  STG.E.64 desc[UR8][R8.64], R2 ;  /* 0x0000000208007986 */ /* 0x001fe2000c101b08 */
[----:B------:R-:W-:Y:S05]  /*cc70*/  EXIT ;  /* 0x000000000000794d */ /* 0x000fea0003800000 */
.L_x_540:
[----:B------:R-:W-:Y:S01]  /*cc80*/  BSSY B0, `(.L_x_682) ;  /* 0x0000006000007945 */ /* 0x000fe20003800000 */
[----:B------:R-:W-:Y:S01]  /*cc90*/  PLOP3.LUT P4, PT, P0, PT, PT, 0x8, 0x80 ;  /* 0x000000000080781c */ /* 0x000fe2000078e170 */
[----:B------:R-:W-:-:S12]  /*cca0*/  IMAD.MOV.U32 R2, RZ, RZ, -0x1 ;  /* 0xffffffffff027424 */ /* 0x000fd800078e00ff */
[----:B0-----:R-:W-:Y:S05]  /*ccb0*/  WARPSYNC.COLLECTIVE R2, `(.L_x_683) ;  /* 0x0000000002087348 */ /* 0x001fea0003c00000 */
[----:B------:R-:W-:Y:S01]  /*ccc0*/  VOTE.ANY P4, P4 ;  /* 0x0000000000ff7806 */ /* 0x000fe20002080100 */
[----:B0-----:R-:W-:-:S12]  /*ccd0*/  ENDCOLLECTIVE ;  /* 0x000000000000791b */ /* 0x001fd80003800000 */
.L_x_683:
[----:B------:R-:W-:Y:S05]  /*cce0*/  BSYNC B0 ;  /* 0x0000000000007941 */ /* 0x000fea0003800000 */
.L_x_682:
[----:B------:R-:W-:Y:S01]  /*ccf0*/  PLOP3.LUT P0, PT, P4, PT, PT, 0x80, 0x8 ;  /* 0x000000000008781c */ /* 0x000fe2000270f070 */
[----:B------:R-:W-:-:S12]  /*cd00*/  BRA `(.L_x_684) ;  /* 0xffffff6c00947947 */ /* 0x000fd8000383ffff */
.L_x_542:
[----:B------:R-:W1:Y:S01]  /*cd10*/  S2R R67, SR_GEMASK ;  /* 0x0000000000437919 */ /* 0x000e620000003c00 */
[----:B------:R-:W-:Y:S01]  /*cd20*/  BSSY B0, `(.L_x_685) ;  /* 0x0000006000007945 */ /* 0x000fe20003800000 */
[----:B------:R-:W-:Y:S01]  /*cd30*/  PLOP3.LUT P4, PT, P0, PT, PT, 0x8, 0x80 ;  /* 0x000000000080781c */ /* 0x000fe2000078e170 */
[----:B------:R-:W-:-:S12]  /*cd40*/  IMAD.MOV.U32 R2, RZ, RZ, -0x1 ;  /* 0xffffffffff027424 */ /* 0x000fd800078e00ff */
[----:B01----:R-:W-:Y:S05]  /*cd50*/  WARPSYNC.COLLECTIVE R2, `(.L_x_686) ;  /* 0x0000000002087348 */ /* 0x003fea0003c00000 */
[----:B------:R-:W-:Y:S01]  /*cd60*/  VOTE.ANY R2, PT, P4 ;  /* 0x0000000000027806 */ /* 0x000fe200020e0100 */
[----:B01----:R-:W-:Y:S06]  /*cd70*/  ENDCOLLECTIVE ;  /* 0x000000000000791b */ /* 0x003fec0003800000 */
.L_x_686:
[----:B------:R-:W-:Y:S05]  /*cd80*/  BSYNC B0 ;  /* 0x0000000000007941 */ /* 0x000fea0003800000 */
.L_x_685:
[----:B------:R-:W-:Y:S01]  /*cd90*/  LOP3.LUT R2, R2, 0x80000000, R67, 0xec, !PT ;  /* 0x8000000002027812 */ /* 0x000fe200078eec43 */
[----:B------:R-:W-:-:S04]  /*cda0*/  IMAD.MOV.U32 R4, RZ, RZ, 0x1 ;  /* 0x00000001ff047424 */ /* 0x000fc800078e00ff */
[----:B------:R-:W-:-:S05]  /*cdb0*/  VIADD R3, R2, 0xffffffff ;  /* 0xffffffff02037836 */ /* 0x000fca0000000000 */
[----:B------:R-:W-:Y:S01]  /*cdc0*/  LOP3.LUT R31, R2, R3, RZ, 0xc, !PT ;  /* 0x00000003021f7212 */ /* 0x000fe200078e0cff */
[----:B------:R-:W-:Y:S02]  /*cdd0*/  IMAD.MOV.U32 R3, RZ, RZ, R61 ;  /* 0x000000ffff037224 */ /* 0x000fe400078e003d */
[----:B------:R-:W-:Y:S01]  /*cde0*/  IMAD.MOV.U32 R2, RZ, RZ, -0x1 ;  /* 0xffffffffff027424 */ /* 0x000fe200078e00ff */
[----:B------:R0:W1:Y:S06]  /*cdf0*/  POPC R7, R31 ;  /* 0x0000001f00077309 */ /* 0x00006c0000000000 */
[----:B01----:R-:W-:Y:S05]  /*ce00*/  WARPSYNC.COLLECTIVE R2, `(.L_x_687) ;  /* 0x0000000002087348 */ /* 0x003fea0003c00000 */
[----:B-1----:R1:W2:Y:S02]  /*ce10*/  SHFL.DOWN P4, R6, R3, R4, R7 ;  /* 0x0800000403067389 */ /* 0x0022a40000080007 */
[----:B012---:R-:W-:Y:S05]  /*ce20*/  ENDCOLLECTIVE ;  /* 0x000000000000791b */ /* 0x007fea0003800000 */
.L_x_687:
[----:B------:R-:W-:Y:S02]  /*ce30*/  IMAD.MOV.U32 R3, RZ, RZ, R62 ;  /* 0x000000ffff037224 */ /* 0x000fe400078e003e */
[----:B------:R-:W-:-:S07]  /*ce40*/  IMAD.MOV.U32 R30, RZ, RZ, R6 ;  /* 0x000000ffff1e7224 */ /* 0x000fce00078e0006 */
[----:B------:R-:W-:Y:S05]  /*ce50*/  WARPSYNC.COLLECTIVE R2, `(.L_x_688) ;  /* 0x0000000002087348 */ /* 0x000fea0003c00000 */
[----:B------:R0:W1:Y:S02]  /*ce60*/  SHFL.DOWN P4, R6, R3, R4, R7 ;  /* 0x0800000403067389 */ /* 0x0000640000080007 */
[----:B01----:R-:W-:Y:S05]  /*ce70*/  ENDCOLLECTIVE ;  /* 0x000000000000791b */ /* 0x003fea0003800000 */
.L_x_688:
[----:B------:R-:W-:Y:S02]  /*ce80*/  IMAD.MOV.U32 R3, RZ, RZ, R60 ;  /* 0x000000ffff037224 */ /* 0x000fe400078e003c */
[----:B------:R-:W-:-:S07]  /*ce90*/  IMAD.MOV.U32 R31, RZ, RZ, R6 ;  /* 0x000000ffff1f7224 */ /* 0x000fce00078e0006 */
[----:B------:R-:W-:Y:S05]  /*cea0*/  WARPSYNC.COLLECTIVE R2, `(.L_x_689) ;  /* 0x0000000002087348 */ /* 0x000fea0003c00000 */
[----:B------:R0:W1:Y:S02]  /*ceb0*/  SHFL.DOWN P4, R6, R3, R4, R7 ;  /* 0x0800000403067389 */ /* 0x0000640000080007 */
[----:B01----:R-:W-:Y:S05]  /*cec0*/  ENDCOLLECTIVE ;  /* 0x000000000000791b */ /* 0x003fea0003800000 */
.L_x_689:
[----:B------:R-:W-:Y:S05]  /*ced0*/  BRA `(.L_x_690) ;  /* 0xffffff6c00607947 */ /* 0x000fea000383ffff */
.L_x_543:
[----:B------:R-:W-:Y:S01]  /*cee0*/  BSSY B0, `(.L_x_691) ;  /* 0x0000006000007945 */ /* 0x000fe20003800000 */
[----:B------:R-:W-:Y:S02]  /*cef0*/  IMAD.MOV.U32 R4, RZ, RZ, 0x1 ;  /* 0x00000001ff047424 */ /* 0x000fe400078e00ff */
[----:B------:R-:W-:-:S07]  /*cf00*/  IMAD.MOV.U32 R2, RZ, RZ, -0x1 ;  /* 0xffffffffff027424 */ /* 0x000fce00078e00ff */
[----:B0-----:R-:W-:Y:S05]  /*cf10*/  WARPSYNC.COLLECTIVE R2, `(.L_x_692) ;  /* 0x0000000002087348 */ /* 0x001fea0003c00000 */
[----:B------:R1:W2:Y:S02]  /*cf20*/  SHFL.DOWN P4, R6, R3, R4, R7 ;  /* 0x0800000403067389 */ /* 0x0002a40000080007 */
[----:B012---:R-:W-:Y:S05]  /*cf30*/  ENDCOLLECTIVE ;  /* 0x000000000000791b */ /* 0x007fea0003800000 */
.L_x_692:
[----:B------:R-:W-:Y:S05]  /*cf40*/  BSYNC B0 ;  /* 0x0000000000007941 */ /* 0x000fea0003800000 */
.L_x_691:
[----:B------:R-:W-:Y:S05]  /*cf50*/  BRA `(.L_x_693) ;  /* 0xffffff6c00647947 */ /* 0x000fea000383ffff */
.L_x_544:
[----:B------:R-:W-:Y:S01]  /*cf60*/  BSSY B0, `(.L_x_694) ;  /* 0x0000007000007945 */ /* 0x000fe20003800000 */
[----:B------:R-:W-:Y:S02]  /*cf70*/  IMAD.MOV.U32 R3, RZ, RZ, R61 ;  /* 0x000000ffff037224 */ /* 0x000fe400078e003d */
[----:B------:R-:W-:Y:S02]  /*cf80*/  IMAD.MOV.U32 R4, RZ, RZ, 0x2 ;  /* 0x00000002ff047424 */ /* 0x000fe400078e00ff */
[----:B------:R-:W-:-:S07]  /*cf90*/  IMAD.MOV.U32 R2, RZ, RZ, -0x1 ;  /* 0xffffffffff027424 */ /* 0x000fce00078e00ff */
[----:B0-----:R-:W-:Y:S05]  /*cfa0*/  WARPSYNC.COLLECTIVE R2, `(.L_x_695) ;  /* 0x0000000002087348 */ /* 0x001fea0003c00000 */
[----:B------:R1:W2:Y:S02]  /*cfb0*/  SHFL.DOWN P4, R6, R3, R4, R7 ;  /* 0x0800000403067389 */ /* 0x0002a40000080007 */
[----:B012---:R-:W-:Y:S05]  /*cfc0*/  ENDCOLLECTIVE ;  /* 0x000000000000791b */ /* 0x007fea0003800000 */
.L_x_695:
[----:B------:R-:W-:Y:S05]  /*cfd0*/  BSYNC B0 ;  /* 0x0000000000007941 */ /* 0x000fea0003800000 */
.L_x_694:
[----:B------:R-:W-:Y:S02]  /*cfe0*/  IMAD.MOV.U32 R3, RZ, RZ, R62 ;  /* 0x000000ffff037224 */ /* 0x000fe400078e003e */
[----:B------:R-:W-:Y:S02]  /*cff0*/  IMAD.MOV.U32 R4, RZ, RZ, 0x2 ;  /* 0x00000002ff047424 */ /* 0x000fe400078e00ff */
[----:B------:R-:W-:Y:S02]  /*d000*/  IMAD.MOV.U32 R2, RZ, RZ, -0x1 ;  /* 0xffffffffff027424 */ /* 0x000fe400078e00ff */
[----:B------:R-:W-:-:S07]  /*d010*/  IMAD.MOV.U32 R30, RZ, RZ, R6 ;  /* 0x000000ffff1e7224 */ /* 0x000fce00078e0006 */
[----:B------:R-:W-:Y:S05]  /*d020*/  WARPSYNC.COLLECTIVE R2, `(.L_x_696) ;  /* 0x0000000002087348 */ /* 0x000fea0003c00000 */
[----:B------:R0:W1:Y:S02]  /*d030*/  SHFL.DOWN P4, R6, R3, R4, R7 ;  /* 0x0800000403067389 */ /* 0x0000640000080007 */
[----:B01----:R-:W-:Y:S05]  /*d040*/  ENDCOLLECTIVE ;  /* 0x000000000000791b */ /* 0x003fea0003800000 */
.L_x_696:
[----:B------:R-:W-:Y:S02]  /*d050*/  IMAD.MOV.U32 R3, RZ, RZ, R60 ;  /* 0x000000ffff037224 */ /* 0x000fe400078e003c */
[----:B------:R-:W-:-:S07]  /*d060*/  IMAD.MOV.U32 R31, RZ, RZ, R6 ;  /* 0x000000ffff1f7224 */ /* 0x000fce00078e0006 */
[----:B------:R-:W-:Y:S05]  /*d070*/  WARPSYNC.COLLECTIVE R2, `(.L_x_697) ;  /* 0x0000000002087348 */ /* 0x000fea0003c00000 */
[----:B------:R0:W1:Y:S02]  /*d080*/  SHFL.DOWN P4, R6, R3, R4, R7 ;  /* 0x0800000403067389 */ /* 0x0000640000080007 */
[----:B01----:R-:W-:Y:S05]  /*d090*/  ENDCOLLECTIVE ;  /* 0x000000000000791b */ /* 0x003fea0003800000 */
.L_x_697:
[----:B------:R-:W-:Y:S01]  /*d0a0*/  IMAD.MOV.U32 R54, RZ, RZ, R6 ;  /* 0x000000ffff367224 */ /* 0x000fe200078e0006 */
[----:B------:R-:W-:Y:S06]  /*d0b0*/  BRA `(.L_x_698) ;  /* 0xffffff6c00287947 */ /* 0x000fec000383ffff */
.L_x_545:
[----:B------:R-:W-:Y:S01]  /*d0c0*/  BSSY B0, `(.L_x_699) ;  /* 0x0000006000007945 */ /* 0x000fe20003800000 */
[----:B------:R-:W-:Y:S02]  /*d0d0*/  IMAD.MOV.U32 R4, RZ, RZ, 0x2 ;  /* 0x00000002ff047424 */ /* 0x000fe400078e00ff */
[----:B------:R-:W-:-:S07]  /*d0e0*/  IMAD.MOV.U32 R2, RZ, RZ, -0x1 ;  /* 0xffffffffff027424 */ /* 0x000fce00078e00ff */
[----:B01-34-:R-:W-:Y:S05]  /*d0f0*/  WARPSYNC.COLLECTIVE R2, `(.L_x_700) ;  /* 0x0000000002087348 */ /* 0x01bfea0003c00000 */
[----:B------:R2:W0:Y:S02]  /*d100*/  SHFL.DOWN P4, R6, R3, R4, R7 ;  /* 0x0800000403067389 */ /* 0x0004240000080007 */
[----:B01234-:R-:W-:Y:S05]  /*d110*/  ENDCOLLECTIVE ;  /* 0x000000000000791b */ /* 0x01ffea0003800000 */
.L_x_700:
[----:B------:R-:W-:Y:S05]  /*d120*/  BSYNC B0 ;  /* 0x0000000000007941 */ /* 0x000fea0003800000 */
.L_x_699:
[----:B------:R-:W-:Y:S05]  /*d130*/  BRA `(.L_x_701) ;  /* 0xffffff6c00247947 */ /* 0x000fea000383ffff */
.L_x_546:
[----:B------:R-:W-:Y:S01]  /*d140*/  BSSY B0, `(.L_x_702) ;  /* 0x0000007000007945 */ /* 0x000fe20003800000 */
[----:B------:R-:W-:Y:S02]  /*d150*/  IMAD.MOV.U32 R3, RZ, RZ, R61 ;  /* 0x000000ffff037224 */ /* 0x000fe400078e003d */
[----:B------:R-:W-:Y:S02]  /*d160*/  IMAD.MOV.U32 R4, RZ, RZ, 0x4 ;  /* 0x00000004ff047424 */ /* 0x000fe400078e00ff */
[----:B------:R-:W-:-:S07]  /*d170*/  IMAD.MOV.U32 R2, RZ, RZ, -0x1 ;  /* 0xffffffffff027424 */ /* 0x000fce00078e00ff */
[----:B0-----:R-:W-:Y:S05]  /*d180*/  WARPSYNC.COLLECTIVE R2, `(.L_x_703) ;  /* 0x0000000002087348 */ /* 0x001fea0003c00000 */
[----:B------:R1:W2:Y:S02]  /*d190*/  SHFL.DOWN P4, R6, R3, R4, R7 ;  /* 0x0800000403067389 */ /* 0x0002a40000080007 */
[----:B012---:R-:W-:Y:S05]  /*d1a0*/  ENDCOLLECTIVE ;  /* 0x000000000000791b */ /* 0x007fea0003800000 */
.L_x_703:
[----:B------:R-:W-:Y:S05]  /*d1b0*/  BSYNC B0 ;  /* 0x0000000000007941 */ /* 0x000fea0003800000 */
.L_x_702:
[----:B------:R-:W-:Y:S02]  /*d1c0*/  IMAD.MOV.U32 R3, RZ, RZ, R62 ;  /* 0x000000ffff037224 */ /* 0x000fe400078e003e */
[----:B------:R-:W-:Y:S02]  /*d1d0*/  IMAD.MOV.U32 R4, RZ, RZ, 0x4 ;  /* 0x00000004ff047424 */ /* 0x000fe400078e00ff */
[----:B------:R-:W-:Y:S02]  /*d1e0*/  IMAD.MOV.U32 R2, RZ, RZ, -0x1 ;  /* 0xffffffffff027424 */ /* 0x000fe400078e00ff */
[----:B------:R-:W-:-:S07]  /*d1f0*/  IMAD.MOV.U32 R30, RZ, RZ, R6 ;  /* 0x000000ffff1e7224 */ /* 0x000fce00078e0006 */
[----:B------:R-:W-:Y:S05]  /*d200*/  WARPSYNC.COLLECTIVE R2, `(.L_x_704) ;  /* 0x0000000002087348 */ /* 0x000fea0003c00000 */
[----:B------:R0:W1:Y:S02]  /*d210*/  SHFL.DOWN P4, R6, R3, R4, R7 ;  /* 0x0800000403067389 */ /* 0x0000640000080007 */
[----:B01----:R-:W-:Y:S05]  /*d220*/  ENDCOLLECTIVE ;  /* 0x000000000000791b */ /* 0x003fea0003800000 */
.L_x_704:
[----:B------:R-:W-:Y:S02]  /*d230*/  IMAD.MOV.U32 R3, RZ, RZ, R60 ;  /* 0x000000ffff037224 */ /* 0x000fe400078e003c */
[----:B------:R-:W-:-:S07]  /*d240*/  IMAD.MOV.U32 R31, RZ, RZ, R6 ;  /* 0x000000ffff1f7224 */ /* 0x000fce00078e0006 */
[----:B------:R-:W-:Y:S05]  /*d250*/  WARPSYNC.COLLECTIVE R2, `(.L_x_705) ;  /* 0x0000000002087348 */ /* 0x000fea0003c00000 */
[----:B------:R0:W1:Y:S02]  /*d260*/  SHFL.DOWN P4, R6, R3, R4, R7 ;  /* 0x0800000403067389 */ /* 0x0000640000080007 */
[----:B01----:R-:W-:Y:S05]  /*d270*/  ENDCOLLECTIVE ;  /* 0x000000000000791b */ /* 0x003fea0003800000 */
.L_x_705:
[----:B------:R-:W-:Y:S01]  /*d280*/  IMAD.MOV.U32 R54, RZ, RZ, R6 ;  /* 0x000000ffff367224 */ /* 0x000fe200078e0006 */
[----:B------:R-:W-:Y:S06]  /*d290*/  BRA `(.L_x_706) ;  /* 0xffffff6800f47947 */ /* 0x000fec000383ffff */
.L_x_547:
[----:B------:R-:W-:Y:S01]  /*d2a0*/  BSSY B0, `(.L_x_707) ;  /* 0x0000006000007945 */ /* 0x000fe20003800000 */
[----:B------:R-:W-:Y:S02]  /*d2b0*/  IMAD.MOV.U32 R4, RZ, RZ, 0x4 ;  /* 0x00000004ff047424 */ /* 0x000fe400078e00ff */
[----:B------:R-:W-:-:S07]  /*d2c0*/  IMAD.MOV.U32 R2, RZ, RZ, -0x1 ;  /* 0xffffffffff027424 */ /* 0x000fce00078e00ff */
[----:B01234-:R-:W-:Y:S05]  /*d2d0*/  WARPSYNC.COLLECTIVE R2, `(.L_x_708) ;  /* 0x0000000002087348 */ /* 0x01ffea0003c00000 */
[----:B------:R0:W0:Y:S02]  /*d2e0*/  SHFL.DOWN P4, R6, R3, R4, R7 ;  /* 0x0800000403067389 */ /* 0x0000240000080007 */
[----:B01234-:R-:W-:Y:S05]  /*d2f0*/  ENDCOLLECTIVE ;  /* 0x000000000000791b */ /* 0x01ffea0003800000 */
.L_x_708:
[----:B------:R-:W-:Y:S05]  /*d300*/  BSYNC B0 ;  /* 0x0000000000007941 */ /* 0x000fea0003800000 */
.L_x_707:
[----:B------:R-:W-:Y:S05]  /*d310*/  BRA `(.L_x_709) ;  /* 0xffffff6800e47947 */ /* 0x000fea000383ffff */
.L_x_548:
[----:B------:R-:W-:Y:S01]  /*d320*/  BSSY B0, `(.L_x_710) ;  /* 0x0000007000007945 */ /* 0x000fe20003800000 */
[----:B------:R-:W-:Y:S02]  /*d330*/  IMAD.MOV.U32 R3, RZ, RZ, R61 ;  /* 0x000000ffff037224 */ /* 0x000fe400078e003d */
[----:B------:R-:W-:Y:S02]  /*d340*/  IMAD.MOV.U32 R4, RZ, RZ, 0x8 ;  /* 0x00000008ff047424 */ /* 0x000fe400078e00ff */
[----:B------:R-:W-:-:S07]  /*d350*/  IMAD.MOV.U32 R2, RZ, RZ, -0x1 ;  /* 0xffffffffff027424 */ /* 0x000fce00078e00ff */
[----:B0-----:R-:W-:Y:S05]  /*d360*/  WARPSYNC.COLLECTIVE R2, `(.L_x_711) ;  /* 0x0000000002087348 */ /* 0x001fea0003c00000 */
[----:B------:R1:W2:Y:S02]  /*d370*/  SHFL.DOWN P4, R6, R3, R4, R7 ;  /* 0x0800000403067389 */ /* 0x0002a40000080007 */
[----:B012---:R-:W-:Y:S05]  /*d380*/  ENDCOLLECTIVE ;  /* 0x000000000000791b */ /* 0x007fea0003800000 */
.L_x_711:
[----:B------:R-:W-:Y:S05]  /*d390*/  BSYNC B0 ;  /* 0x0000000000007941 */ /* 0x000fea0003800000 */
.L_x_710:
[----:B------:R-:W-:Y:S02]  /*d3a0*/  IMAD.MOV.U32 R3, RZ, RZ, R62 ;  /* 0x000000ffff037224 */ /* 0x000fe400078e003e */
[----:B------:R-:W-:Y:S02]  /*d3b0*/  IMAD.MOV.U32 R4, RZ, RZ, 0x8 ;  /* 0x00000008ff047424 */ /* 0x000fe400078e00ff */
[----:B------:R-:W-:Y:S02]  /*d3c0*/  IMAD.MOV.U32 R2, RZ, RZ, -0x1 ;  /* 0xffffffffff027424 */ /* 0x000fe400078e00ff */
[----:B------:R-:W-:-:S07]  /*d3d0*/  IMAD.MOV.U32 R30, RZ, RZ, R6 ;  /* 0x000000ffff1e7224 */ /* 0x000fce00078e0006 */
[----:B------:R-:W-:Y:S05]  /*d3e0*/  WARPSYNC.COLLECTIVE R2, `(.L_x_712) ;  /* 0x0000000002087348 */ /* 0x000fea0003c00000 */
[----:B------:R0:W1:Y:S02]  /*d3f0*/  SHFL.DOWN P4, R6, R3, R4, R7 ;  /* 0x0800000403067389 */ /* 0x0000640000080007 */
[----:B01----:R-:W-:Y:S05]  /*d400*/  ENDCOLLECTIVE ;  /* 0x000000000000791b */ /* 0x003fea0003800000 */
.L_x_712:
[----:B------:R-:W-:Y:S02]  /*d410*/  IMAD.MOV.U32 R3, RZ, RZ, R60 ;  /* 0x000000ffff037224 */ /* 0x000fe400078e003c */
[----:B------:R-:W-:-:S07]  /*d420*/  IMAD.MOV.U32 R31, RZ, RZ, R6 ;  /* 0x000000ffff1f7224 */ /* 0x000fce00078e0006 */
[----:B------:R-:W-:Y:S05]  /*d430*/  WARPSYNC.COLLECTIVE R2, `(.L_x_713) ;  /* 0x0000000002087348 */ /* 0x000fea0003c00000 */
[----:B------:R0:W1:Y:S02]  /*d440*/  SHFL.DOWN P4, R6, R3, R4, R7 ;  /* 0x0800000403067389 */ /* 0x0000640000080007 */
[----:B01----:R-:W-:Y:S05]  /*d450*/  ENDCOLLECTIVE ;  /* 0x000000000000791b */ /* 0x003fea0003800000 */
.L_x_713:
[----:B------:R-:W-:Y:S01]  /*d460*/  IMAD.MOV.U32 R54, RZ, RZ, R6 ;  /* 0x000000ffff367224 */ /* 0x000fe200078e0006 */
[----:B------:R-:W-:Y:S06]  /*d470*/  BRA `(.L_x_714) ;  /* 0xffffff6800c07947 */ /* 0x000fec000383ffff */
.L_x_549:
[----:B------:R-:W-:Y:S01]  /*d480*/  BSSY B0, `(.L_x_715) ;  /* 0x0000006000007945 */ /* 0x000fe20003800000 */
[----:B------:R-:W-:Y:S02]  /*d490*/  IMAD.MOV.U32 R4, RZ, RZ, 0x8 ;  /* 0x00000008ff047424 */ /* 0x000fe400078e00ff */
[----:B------:R-:W-:-:S07]  /*d4a0*/  IMAD.MOV.U32 R2, RZ, RZ, -0x1 ;  /* 0xffffffffff027424 */ /* 0x000fce00078e00ff */
[----:B01234-:R-:W-:Y:S05]  /*d4b0*/  WARPSYNC.COLLECTIVE R2, `(.L_x_716) ;  /* 0x0000000002087348 */ /* 0x01ffea0003c00000 */
[----:B------:R0:W0:Y:S02]  /*d4c0*/  SHFL.DOWN P4, R6, R3, R4, R7 ;  /* 0x0800000403067389 */ /* 0x0000240000080007 */
[----:B01234-:R-:W-:Y:S05]  /*d4d0*/  ENDCOLLECTIVE ;  /* 0x000000000000791b */ /* 0x01ffea0003800000 */
.L_x_716:
[----:B------:R-:W-:Y:S05]  /*d4e0*/  BSYNC B0 ;  /* 0x0000000000007941 */ /* 0x000fea0003800000 */
.L_x_715:
[----:B------:R-:W-:Y:S05]  /*d4f0*/  BRA `(.L_x_717) ;  /* 0xffffff6800b07947 */ /* 0x000fea000383ffff */
.L_x_550:
[----:B------:R-:W-:Y:S01]  /*d500*/  BSSY B0, `(.L_x_718) ;  /* 0x0000007000007945 */ /* 0x000fe20003800000 */
[----:B------:R-:W-:Y:S02]  /*d510*/  IMAD.MOV.U32 R3, RZ, RZ, R61 ;  /* 0x000000ffff037224 */ /* 0x000fe400078e003d */
[----:B------:R-:W-:Y:S02]  /*d520*/  IMAD.MOV.U32 R4, RZ, RZ, 0x10 ;  /* 0x00000010ff047424 */ /* 0x000fe400078e00ff */
[----:B------:R-:W-:-:S07]  /*d530*/  IMAD.MOV.U32 R2, RZ, RZ, -0x1 ;  /* 0xffffffffff027424 */ /* 0x000fce00078e00ff */
[----:B0-----:R-:W-:Y:S05]  /*d540*/  WARPSYNC.COLLECTIVE R2, `(.L_x_719) ;  /* 0x0000000002087348 */ /* 0x001fea0003c00000 */
[----:B------:R1:W2:Y:S02]  /*d550*/  SHFL.DOWN P4, R6, R3, R4, R7 ;  /* 0x0800000403067389 */ /* 0x0002a40000080007 */
[----:B012---:R-:W-:Y:S05]  /*d560*/  ENDCOLLECTIVE ;  /* 0x000000000000791b */ /* 0x007fea0003800000 */
.L_x_719:
[----:B------:R-:W-:Y:S05]  /*d570*/  BSYNC B0 ;  /* 0x0000000000007941 */ /* 0x000fea0003800000 */
.L_x_718:
[----:B------:R-:W-:Y:S02]  /*d580*/  IMAD.MOV.U32 R3, RZ, RZ, R62 ;  /* 0x000000ffff037224 */ /* 0x000fe400078e003e */
[----:B------:R-:W-:Y:S02]  /*d590*/  IMAD.MOV.U32 R4, RZ, RZ, 0x10 ;  /* 0x00000010ff047424 */ /* 0x000fe400078e00ff */
[----:B------:R-:W-:Y:S02]  /*d5a0*/  IMAD.MOV.U32 R2, RZ, RZ, -0x1 ;  /* 0xffffffffff027424 */ /* 0x000fe400078e00ff */
[----:B------:R-:W-:-:S07]  /*d5b0*/  IMAD.MOV.U32 R54, RZ, RZ, R6 ;  /* 0x000000ffff367224 */ /* 0x000fce00078e0006 */
[----:B------:R-:W-:Y:S05]  /*d5c0*/  WARPSYNC.COLLECTIVE R2, `(.L_x_720) ;  /* 0x0000000002087348 */ /* 0x000fea0003c00000 */
[----:B------:R0:W1:Y:S02]  /*d5d0*/  SHFL.DOWN P4, R6, R3, R4, R7 ;  /* 0x0800000403067389 */ /* 0x0000640000080007 */
[----:B01----:R-:W-:Y:S05]  /*d5e0*/  ENDCOLLECTIVE ;  /* 0x000000000000791b */ /* 0x003fea0003800000 */
.L_x_720:
[----:B------:R-:W-:Y:S02]  /*d5f0*/  IMAD.MOV.U32 R3, RZ, RZ, R60 ;  /* 0x000000ffff037224 */ /* 0x000fe400078e003c */
[----:B------:R-:W-:-:S07]  /*d600*/  IMAD.MOV.U32 R69, RZ, RZ, R6 ;  /* 0x000000ffff457224 */ /* 0x000fce00078e0006 */
[----:B------:R-:W-:Y:S05]  /*d610*/  WARPSYNC.COLLECTIVE R2, `(.L_x_721) ;  /* 0x0000000002087348 */ /* 0x000fea0003c00000 */
[----:B------:R0:W1:Y:S02]  /*d620*/  SHFL.DOWN P4, R6, R3, R4, R7 ;  /* 0x0800000403067389 */ /* 0x0000640000080007 */
[----:B01----:R-:W-:Y:S05]  /*d630*/  ENDCOLLECTIVE ;  /* 0x000000000000791b */ /* 0x003fea0003800000 */
.L_x_721:
[----:B------:R-:W-:Y:S01]  /*d640*/  IMAD.MOV.U32 R68, RZ, RZ, R6 ;  /* 0x000000ffff447224 */ /* 0x000fe200078e0006 */
[----:B------:R-:W-:Y:S06]  /*d650*/  BRA `(.L_x_722) ;  /* 0xffffff68008c7947 */ /* 0x000fec000383ffff */
.L_x_551:
[----:B------:R-:W-:Y:S01]  /*d660*/  BSSY B0, `(.L_x_723) ;  /* 0x0000006000007945 */ /* 0x000fe20003800000 */
[----:B------:R-:W-:Y:S02]  /*d670*/  IMAD.MOV.U32 R4, RZ, RZ, 0x10 ;  /* 0x00000010ff047424 */ /* 0x000fe400078e00ff */
[----:B------:R-:W-:-:S07]  /*d680*/  IMAD.MOV.U32 R2, RZ, RZ, -0x1 ;  /* 0xffffffffff027424 */ /* 0x000fce00078e00ff */
[----:B01234-:R-:W-:Y:S05]  /*d690*/  WARPSYNC.COLLECTIVE R2, `(.L_x_724) ;  /* 0x0000000002087348 */ /* 0x01ffea0003c00000 */
[----:B------:R0:W0:Y:S02]  /*d6a0*/  SHFL.DOWN P4, R6, R3, R4, R7 ;  /* 0x0800000403067389 */ /* 0x0000240000080007 */
[----:B01234-:R-:W-:Y:S05]  /*d6b0*/  ENDCOLLECTIVE ;  /* 0x000000000000791b */ /* 0x01ffea0003800000 */
.L_x_724:
[----:B------:R-:W-:Y:S05]  /*d6c0*/  BSYNC B0 ;  /* 0x0000000000007941 */ /* 0x000fea0003800000 */
.L_x_723:
[----:B------:R-:W-:Y:S05]  /*d6d0*/  BRA `(.L_x_725) ;  /* 0xffffff6800747947 */ /* 0x000fea000383ffff */
.L_x_552:
[----:B------:R-:W-:Y:S01]  /*d6e0*/  BSSY B0, `(.L_x_726) ;  /* 0x0000006000007945 */ /* 0x000fe20003800000 */
[----:B------:R-:W-:Y:S01]  /*d6f0*/  PLOP3.LUT P4, PT, P0, PT, PT, 0x80, 0x8 ;  /* 0x000000000008781c */ /* 0x000fe2000078f070 */
[----:B------:R-:W-:-:S12]  /*d700*/  IMAD.MOV.U32 R2, RZ, RZ, -0x1 ;  /* 0xffffffffff027424 */ /* 0x000fd800078e00ff */
[----:B0-----:R-:W-:Y:S05]  /*d710*/  WARPSYNC.COLLECTIVE R2, `(.L_x_727) ;  /* 0x0000000002087348 */ /* 0x001fea0003c00000 */
[----:B------:R-:W-:Y:S01]  /*d720*/  VOTE.ALL P4, P4 ;  /* 0x0000000000ff7806 */ /* 0x000fe20002080000 */
[----:B0-----:R-:W-:-:S12]  /*d730*/  ENDCOLLECTIVE ;  /* 0x000000000000791b */ /* 0x001fd80003800000 */
.L_x_727:
[----:B------:R-:W-:Y:S05]  /*d740*/  BSYNC B0 ;  /* 0x0000000000007941 */ /* 0x000fea0003800000 */
.L_x_726:
[----:B------:R-:W-:Y:S01]  /*d750*/  PLOP3.LUT P0, PT, P4, PT, PT, 0x80, 0x8 ;  /* 0x000000000008781c */ /* 0x000fe2000270f070 */
[----:B------:R-:W-:-:S12]  /*d760*/  BRA `(.L_x_728) ;  /* 0xffffff6800987947 */ /* 0x000fd8000383ffff */
.L_x_554:
[----:B------:R-:W-:Y:S01]  /*d770*/  BSSY B0, `(.L_x_729) ;  /* 0x0000006000007945 */ /* 0x000fe20003800000 */
[----:B------:R-:W-:Y:S01]  /*d780*/  PLOP3.LUT P4, PT, P0, PT, PT, 0x8, 0x80 ;  /* 0x000000000080781c */ /* 0x000fe2000078e170 */
[----:B------:R-:W-:-:S12]  /*d790*/  IMAD.MOV.U32 R2, RZ, RZ, -0x1 ;  /* 0xffffffffff027424 */ /* 0x000fd800078e00ff */
[----:B0-----:R-:W-:Y:S05]  /*d7a0*/  WARPSYNC.COLLECTIVE R2, `(.L_x_730) ;  /* 0x0000000002087348 */ /* 0x001fea0003c00000 */
[----:B------:R-:W-:Y:S01]  /*d7b0*/  VOTE.ANY P4, P4 ;  /* 0x0000000000ff7806 */ /* 0x000fe20002080100 */
[----:B0-----:R-:W-:-:S12]  /*d7c0*/  ENDCOLLECTIVE ;  /* 0x000000000000791b */ /* 0x001fd80003800000 */
.L_x_730:
[----:B------:R-:W-:Y:S05]  /*d7d0*/  BSYNC B0 ;  /* 0x0000000000007941 */ /* 0x000fea0003800000 */
.L_x_729:
[----:B------:R-:W-:Y:S01]  /*d7e0*/  PLOP3.LUT P0, PT, P4, PT, PT, 0x80, 0x8 ;  /* 0x000000000008781c */ /* 0x000fe2000270f070 */
[----:B------:R-:W-:-:S12]  /*d7f0*/  BRA `(.L_x_731) ;  /* 0xffffff6800987947 */ /* 0x000fd8000383ffff */
.L_x_556:
[----:B------:R-:W-:Y:S01]  /*d800*/  BSSY B0, `(.L_x_732) ;  /* 0x0000006000007945 */ /* 0x000fe20003800000 */
[----:B------:R-:W-:Y:S01]  /*d810*/  PLOP3.LUT P4, PT, P0, PT, PT, 0x8, 0x80 ;  /* 0x000000000080781c */ /* 0x000fe2000078e170 */
[----:B------:R-:W-:-:S12]  /*d820*/  IMAD.MOV.U32 R2, RZ, RZ, -0x1 ;  /* 0xffffffffff027424 */ /* 0x000fd800078e00ff */
[----:B0-----:R-:W-:Y:S05]  /*d830*/  WARPSYNC.COLLECTIVE R2, `(.L_x_733) ;  /* 0x0000000002087348 */ /* 0x001fea0003c00000 */
[----:B------:R-:W-:Y:S01]  /*d840*/  VOTE.ANY R2, PT, P4 ;  /* 0x0000000000027806 */ /* 0x000fe200020e0100 */
[----:B0-----:R-:W-:Y:S06]  /*d850*/  ENDCOLLECTIVE ;  /* 0x000000000000791b */ /* 0x001fec0003800000 */
.L_x_733:
[----:B------:R-:W-:Y:S05]  /*d860*/  BSYNC B0 ;  /* 0x0000000000007941 */ /* 0x000fea0003800000 */
.L_x_732:
        /* <DEDUP_REMOVED lines=10> */
.L_x_734:
[----:B------:R-:W-:Y:S02]  /*d910*/  IMAD.MOV.U32 R3, RZ, RZ, R55 ;  /* 0x000000ffff037224 */ /* 0x000fe400078e0037 */
[----:B------:R-:W-:-:S07]  /*d920*/  IMAD.MOV.U32 R71, RZ, RZ, R6 ;  /* 0x000000ffff477224 */ /* 0x000fce00078e0006 */
[----:B------:R-:W-:Y:S05]  /*d930*/  WARPSYNC.COLLECTIVE R2, `(.L_x_735) ;  /* 0x0000000002087348 */ /* 0x000fea0003c00000 */
[----:B------:R0:W1:Y:S02]  /*d940*/  SHFL.DOWN P4, R6, R3, R4, R7 ;  /* 0x0800000403067389 */ /* 0x0000640000080007 */
[----:B01----:R-:W-:Y:S05]  /*d950*/  ENDCOLLECTIVE ;  /* 0x000000000000791b */ /* 0x003fea0003800000 */
.L_x_735:
[----:B------:R-:W-:Y:S02]  /*d960*/  IMAD.MOV.U32 R3, RZ, RZ, R54 ;  /* 0x000000ffff037224 */ /* 0x000fe400078e0036 */
[----:B------:R-:W-:-:S07]  /*d970*/  IMAD.MOV.U32 R68, RZ, RZ, R6 ;  /* 0x000000ffff447224 */ /* 0x000fce00078e0006 */
[----:B------:R-:W-:Y:S05]  /*d980*/  WARPSYNC.COLLECTIVE R2, `(.L_x_736) ;  /* 0x0000000002087348 */ /* 0x000fea0003c00000 */
[----:B------:R0:W1:Y:S02]  /*d990*/  SHFL.DOWN P4, R6, R3, R4, R7 ;  /* 0x0800000403067389 */ /* 0x0000640000080007 */
[----:B01----:R-:W-:Y:S05]  /*d9a0*/  ENDCOLLECTIVE ;  /* 0x000000000000791b */ /* 0x003fea0003800000 */
.L_x_736:
[----:B------:R-:W-:Y:S01]  /*d9b0*/  IMAD.MOV.U32 R70, RZ, RZ, R6 ;  /* 0x000000ffff467224 */ /* 0x000fe200078e0006 */
[----:B------:R-:W-:Y:S06]  /*d9c0*/  BRA `(.L_x_737) ;  /* 0xffffff6800607947 */ /* 0x000fec000383ffff */
.L_x_557:
[----:B------:R-:W-:Y:S01]  /*d9d0*/  BSSY B0, `(.L_x_738) ;  /* 0x0000006000007945 */ /* 0x000fe20003800000 */
[----:B------:R-:W-:Y:S02]  /*d9e0*/  IMAD.MOV.U32 R4, RZ, RZ, 0x1 ;  /* 0x00000001ff047424 */ /* 0x000fe400078e00ff */
[----:B------:R-:W-:-:S07]  /*d9f0*/  IMAD.MOV.U32 R2, RZ, RZ, -0x1 ;  /* 0xffffffffff027424 */ /* 0x000fce00078e00ff */
[----:B01234-:R-:W-:Y:S05]  /*da00*/  WARPSYNC.COLLECTIVE R2, `(.L_x_739) ;  /* 0x0000000002087348 */ /* 0x01ffea0003c00000 */
[----:B------:R0:W0:Y:S02]  /*da10*/  SHFL.DOWN P4, R6, R3, R4, R7 ;  /* 0x0800000403067389 */ /* 0x0000240000080007 */
[----:B01234-:R-:W-:Y:S05]  /*da20*/  ENDCOLLECTIVE ;  /* 0x000000000000791b */ /* 0x01ffea0003800000 */
.L_x_739:
[----:B------:R-:W-:Y:S05]  /*da30*/  BSYNC B0 ;  /* 0x0000000000007941 */ /* 0x000fea0003800000 */
.L_x_738:
[----:B------:R-:W-:Y:S05]  /*da40*/  BRA `(.L_x_740) ;  /* 0xffffff6800487947 */ /* 0x000fea000383ffff */
.L_x_558:
[----:B------:R-:W-:Y:S01]  /*da50*/  BSSY B0, `(.L_x_741) ;  /* 0x0000007000007945 */ /* 0x000fe20003800000 */
[----:B------:R-:W-:Y:S02]  /*da60*/  IMAD.MOV.U32 R3, RZ, RZ, R0 ;  /* 0x000000ffff037224 */ /* 0x000fe400078e0000 */
[----:B------:R-:W-:Y:S02]  /*da70*/  IMAD.MOV.U32 R4, RZ, RZ, 0x2 ;  /* 0x00000002ff047424 */ /* 0x000fe400078e00ff */
[----:B------:R-:W-:-:S07]  /*da80*/  IMAD.MOV.U32 R2, RZ, RZ, -0x1 ;  /* 0xffffffffff027424 */ /* 0x000fce00078e00ff */
[----:B0-----:R-:W-:Y:S05]  /*da90*/  WARPSYNC.COLLECTIVE R2, `(.L_x_742) ;  /* 0x0000000002087348 */ /* 0x001fea0003c00000 */
[----:B------:R1:W2:Y:S02]  /*daa0*/  SHFL.DOWN P4, R6, R3, R4, R7 ;  /* 0x0800000403067389 */ /* 0x0002a40000080007 */
[----:B012---:R-:W-:Y:S05]  /*dab0*/  ENDCOLLECTIVE ;  /* 0x000000000000791b */ /* 0x007fea0003800000 */
.L_x_742:
[----:B------:R-:W-:Y:S05]  /*dac0*/  BSYNC B0 ;  /* 0x0000000000007941 */ /* 0x000fea0003800000 */
.L_x_741:
[----:B------:R-:W-:Y:S02]  /*dad0*/  IMAD.MOV.U32 R3, RZ, RZ, R55 ;  /* 0x000000ffff037224 */ /* 0x000fe400078e0037 */
[----:B------:R-:W-:Y:S02]  /*dae0*/  IMAD.MOV.U32 R4, RZ, RZ, 0x2 ;  /* 0x00000002ff047424 */ /* 0x000fe400078e00ff */
[----:B------:R-:W-:Y:S02]  /*daf0*/  IMAD.MOV.U32 R2, RZ, RZ, -0x1 ;  /* 0xffffffffff027424 */ /* 0x000fe400078e00ff */
[----:B------:R-:W-:-:S07]  /*db00*/  IMAD.MOV.U32 R71, RZ, RZ, R6 ;  /* 0x000000ffff477224 */ /* 0x000fce00078e0006 */
[----:B------:R-:W-:Y:S05]  /*db10*/  WARPSYNC.COLLECTIVE R2, `(.L_x_743) ;  /* 0x0000000002087348 */ /* 0x000fea0003c00000 */
[----:B------:R0:W1:Y:S02]  /*db20*/  SHFL.DOWN P4, R6, R3, R4, R7 ;  /* 0x0800000403067389 */ /* 0x0000640000080007 */
[----:B01----:R-:W-:Y:S05]  /*db30*/  ENDCOLLECTIVE ;  /* 0x000000000000791b */ /* 0x003fea0003800000 */
.L_x_743:
[----:B------:R-:W-:Y:S02]  /*db40*/  IMAD.MOV.U32 R3, RZ, RZ, R54 ;  /* 0x000000ffff037224 */ /* 0x000fe400078e0036 */
[----:B------:R-:W-:-:S07]  /*db50*/  IMAD.MOV.U32 R68, RZ, RZ, R6 ;  /* 0x000000ffff447224 */ /* 0x000fce00078e0006 */
[----:B------:R-:W-:Y:S05]  /*db60*/  WARPSYNC.COLLECTIVE R2, `(.L_x_744) ;  /* 0x0000000002087348 */ /* 0x000fea0003c00000 */
[----:B------:R0:W1:Y:S02]  /*db70*/  SHFL.DOWN P4, R6, R3, R4, R7 ;  /* 0x0800000403067389 */ /* 0x0000640000080007 */
[----:B01----:R-:W-:Y:S05]  /*db80*/  ENDCOLLECTIVE ;  /* 0x000000000000791b */ /* 0x003fea0003800000 */
.L_x_744:
[----:B------:R-:W-:Y:S01]  /*db90*/  IMAD.MOV.U32 R70, RZ, RZ, R6 ;  /* 0x000000ffff467224 */ /* 0x000fe200078e0006 */
[----:B------:R-:W-:Y:S06]  /*dba0*/  BRA `(.L_x_745) ;  /* 0xffffff6800287947 */ /* 0x000fec000383ffff */
.L_x_559:
[----:B------:R-:W-:Y:S01]  /*dbb0*/  BSSY B0, `(.L_x_746) ;  /* 0x0000006000007945 */ /* 0x000fe20003800000 */
[----:B------:R-:W-:Y:S02]  /*dbc0*/  IMAD.MOV.U32 R4, RZ, RZ, 0x2 ;  /* 0x00000002ff047424 */ /* 0x000fe400078e00ff */
[----:B------:R-:W-:-:S07]  /*dbd0*/  IMAD.MOV.U32 R2, RZ, RZ, -0x1 ;  /* 0xffffffffff027424 */ /* 0x000fce00078e00ff */
[----:B01234-:R-:W-:Y:S05]  /*dbe0*/  WARPSYNC.COLLECTIVE R2, `(.L_x_747) ;  /* 0x0000000002087348 */ /* 0x01ffea0003c00000 */
[----:B------:R0:W0:Y:S02]  /*dbf0*/  SHFL.DOWN P4, R6, R3, R4, R7 ;  /* 0x0800000403067389 */ /* 0x0000240000080007 */
[----:B01234-:R-:W-:Y:S05]  /*dc00*/  ENDCOLLECTIVE ;  /* 0x000000000000791b */ /* 0x01ffea0003800000 */
.L_x_747:
[----:B------:R-:W-:Y:S05]  /*dc10*/  BSYNC B0 ;  /* 0x0000000000007941 */ /* 0x000fea0003800000 */
.L_x_746:
[----:B------:R-:W-:Y:S05]  /*dc20*/  BRA `(.L_x_748) ;  /* 0xffffff6800107947 */ /* 0x000fea000383ffff */
.L_x_560:
[----:B------:R-:W-:Y:S01]  /*dc30*/  BSSY B0, `(.L_x_749) ;  /* 0x0000007000007945 */ /* 0x000fe20003800000 */
[----:B------:R-:W-:Y:S02]  /*dc40*/  IMAD.MOV.U32 R3, RZ, RZ, R0 ;  /* 0x000000ffff037224 */ /* 0x000fe400078e0000 */
[----:B------:R-:W-:Y:S02]  /*dc50*/  IMAD.MOV.U32 R4, RZ, RZ, 0x4 ;  /* 0x00000004ff047424 */ /* 0x000fe400078e00ff */
[----:B------:R-:W-:-:S07]  /*dc60*/  IMAD.MOV.U32 R2, RZ, RZ, -0x1 ;  /* 0xffffffffff027424 */ /* 0x000fce00078e00ff */
[----:B0-----:R-:W-:Y:S05]  /*dc70*/  WARPSYNC.COLLECTIVE R2, `(.L_x_750) ;  /* 0x0000000002087348 */ /* 0x001fea0003c00000 */
[----:B------:R1:W2:Y:S02]  /*dc80*/  SHFL.DOWN P4, R6, R3, R4, R7 ;  /* 0x0800000403067389 */ /* 0x0002a40000080007 */
[----:B012---:R-:W-:Y:S05]  /*dc90*/  ENDCOLLECTIVE ;  /* 0x000000000000791b */ /* 0x007fea0003800000 */
.L_x_750:
[----:B------:R-:W-:Y:S05]  /*dca0*/  BSYNC B0 ;  /* 0x0000000000007941 */ /* 0x000fea0003800000 */
.L_x_749:
[----:B------:R-:W-:Y:S02]  /*dcb0*/  IMAD.MOV.U32 R3, RZ, RZ, R55 ;  /* 0x000000ffff037224 */ /* 0x000fe400078e0037 */
[----:B------:R-:W-:Y:S02]  /*dcc0*/  IMAD.MOV.U32 R4, RZ, RZ, 0x4 ;  /* 0x00000004ff047424 */ /* 0x000fe400078e00ff */
[----:B------:R-:W-:Y:S02]  /*dcd0*/  IMAD.MOV.U32 R2, RZ, RZ, -0x1 ;  /* 0xffffffffff027424 */ /* 0x000fe400078e00ff */
[----:B------:R-:W-:-:S07]  /*dce0*/  IMAD.MOV.U32 R71, RZ, RZ, R6 ;  /* 0x000000ffff477224 */ /* 0x000fce00078e0006 */
[----:B------:R-:W-:Y:S05]  /*dcf0*/  WARPSYNC.COLLECTIVE R2, `(.L_x_751) ;  /* 0x0000000002087348 */ /* 0x000fea0003c00000 */
[----:B------:R0:W1:Y:S02]  /*dd00*/  SHFL.DOWN P4, R6, R3, R4, R7 ;  /* 0x0800000403067389 */ /* 0x0000640000080007 */
[----:B01----:R-:W-:Y:S05]  /*dd10*/  ENDCOLLECTIVE ;  /* 0x000000000000791b */ /* 0x003fea0003800000 */
.L_x_751:
[----:B------:R-:W-:Y:S02]  /*dd20*/  IMAD.MOV.U32 R3, RZ, RZ, R54 ;  /* 0x000000ffff037224 */ /* 0x000fe400078e0036 */
[----:B------:R-:W-:-:S07]  /*dd30*/  IMAD.MOV.U32 R68, RZ, RZ, R6 ;  /* 0x000000ffff447224 */ /* 0x000fce00078e0006 */
[----:B------:R-:W-:Y:S05]  /*dd40*/  WARPSYNC.COLLECTIVE R2, `(.L_x_752) ;  /* 0x0000000002087348 */ /* 0x000fea0003c00000 */
[----:B------:R0:W1:Y:S02]  /*dd50*/  SHFL.DOWN P4, R6, R3, R4, R7 ;  /* 0x0800000403067389 */ /* 0x0000640000080007 */
[----:B01----:R-:W-:Y:S05]  /*dd60*/  ENDCOLLECTIVE ;  /* 0x000000000000791b */ /* 0x003fea0003800000 */
.L_x_752:
[----:B------:R-:W-:Y:S01]  /*dd70*/  IMAD.MOV.U32 R70, RZ, RZ, R6 ;  /* 0x000000ffff467224 */ /* 0x000fe200078e0006 */
[----:B------:R-:W-:Y:S06]  /*dd80*/  BRA `(.L_x_753) ;  /* 0xffffff6400f07947 */ /* 0x000fec000383ffff */
.L_x_561:
[----:B------:R-:W-:Y:S01]  /*dd90*/  BSSY B0, `(.L_x_754) ;  /* 0x0000006000007945 */ /* 0x000fe20003800000 */
[----:B------:R-:W-:Y:S02]  /*dda0*/  IMAD.MOV.U32 R4, RZ, RZ, 0x4 ;  /* 0x00000004ff047424 */ /* 0x000fe400078e00ff */
[----:B------:R-:W-:-:S07]  /*ddb0*/  IMAD.MOV.U32 R2, RZ, RZ, -0x1 ;  /* 0xffffffffff027424 */ /* 0x000fce00078e00ff */
[----:B01234-:R-:W-:Y:S05]  /*ddc0*/  WARPSYNC.COLLECTIVE R2, `(.L_x_755) ;  /* 0x0000000002087348 */ /* 0x01ffea0003c00000 */
[----:B------:R0:W0:Y:S02]  /*ddd0*/  SHFL.DOWN P4, R6, R3, R4, R7 ;  /* 0x0800000403067389 */ /* 0x0000240000080007 */
[----:B01234-:R-:W-:Y:S05]  /*dde0*/  ENDCOLLECTIVE ;  /* 0x000000000000791b */ /* 0x01ffea0003800000 */
.L_x_755:
[----:B------:R-:W-:Y:S05]  /*ddf0*/  BSYNC B0 ;  /* 0x0000000000007941 */ /* 0x000fea0003800000 */
.L_x_754:
[----:B------:R-:W-:Y:S05]  /*de00*/  BRA `(.L_x_756) ;  /* 0xffffff6400d87947 */ /* 0x000fea000383ffff */
.L_x_562:
[----:B------:R-:W-:Y:S01]  /*de10*/  BSSY B0, `(.L_x_757) ;  /* 0x0000007000007945 */ /* 0x000fe20003800000 */
[----:B------:R-:W-:Y:S02]  /*de20*/  IMAD.MOV.U32 R3, RZ, RZ, R0 ;  /* 0x000000ffff037224 */ /* 0x000fe400078e0000 */
[----:B------:R-:W-:Y:S02]  /*de30*/  IMAD.MOV.U32 R4, RZ, RZ, 0x8 ;  /* 0x00000008ff047424 */ /* 0x000fe400078e00ff */
[----:B------:R-:W-:-:S07]  /*de40*/  IMAD.MOV.U32 R2, RZ, RZ, -0x1 ;  /* 0xffffffffff027424 */ /* 0x000fce00078e00ff */
[----:B0-----:R-:W-:Y:S05]  /*de50*/  WARPSYNC.COLLECTIVE R2, `(.L_x_758) ;  /* 0x0000000002087348 */ /* 0x001fea0003c00000 */
[----:B------:R1:W2:Y:S02]  /*de60*/  SHFL.DOWN P4, R6, R3, R4, R7 ;  /* 0x0800000403067389 */ /* 0x0002a40000080007 */
[----:B012---:R-:W-:Y:S05]  /*de70*/  ENDCOLLECTIVE ;  /* 0x000000000000791b */ /* 0x007fea0003800000 */
.L_x_758:
[----:B------:R-:W-:Y:S05]  /*de80*/  BSYNC B0 ;  /* 0x0000000000007941 */ /* 0x000fea0003800000 */
.L_x_757:
[----:B------:R-:W-:Y:S02]  /*de90*/  IMAD.MOV.U32 R3, RZ, RZ, R55 ;  /* 0x000000ffff037224 */ /* 0x000fe400078e0037 */
[----:B------:R-:W-:Y:S02]  /*dea0*/  IMAD.MOV.U32 R4, RZ, RZ, 0x8 ;  /* 0x00000008ff047424 */ /* 0x000fe400078e00ff */
[----:B------:R-:W-:Y:S02]  /*deb0*/  IMAD.MOV.U32 R2, RZ, RZ, -0x1 ;  /* 0xffffffffff027424 */ /* 0x000fe400078e00ff */
[----:B------:R-:W-:-:S07]  /*dec0*/  IMAD.MOV.U32 R71, RZ, RZ, R6 ;  /* 0x000000ffff477224 */ /* 0x000fce00078e0006 */
[----:B------:R-:W-:Y:S05]  /*ded0*/  WARPSYNC.COLLECTIVE R2, `(.L_x_759) ;  /* 0x0000000002087348 */ /* 0x000fea0003c00000 */
[----:B------:R0:W1:Y:S02]  /*dee0*/  SHFL.DOWN P4, R6, R3, R4, R7 ;  /* 0x0800000403067389 */ /* 0x0000640000080007 */
[----:B01----:R-:W-:Y:S05]  /*def0*/  ENDCOLLECTIVE ;  /* 0x000000000000791b */ /* 0x003fea0003800000 */
.L_x_759:
[----:B------:R-:W-:Y:S02]  /*df00*/  IMAD.MOV.U32 R3, RZ, RZ, R54 ;  /* 0x000000ffff037224 */ /* 0x000fe400078e0036 */
[----:B------:R-:W-:-:S07]  /*df10*/  IMAD.MOV.U32 R68, RZ, RZ, R6 ;  /* 0x000000ffff447224 */ /* 0x000fce00078e0006 */
[----:B------:R-:W-:Y:S05]  /*df20*/  WARPSYNC.COLLECTIVE R2, `(.L_x_760) ;  /* 0x0000000002087348 */ /* 0x000fea0003c00000 */
[----:B------:R0:W1:Y:S02]  /*df30*/  SHFL.DOWN P4, R6, R3, R4, R7 ;  /* 0x0800000403067389 */ /* 0x0000640000080007 */
[----:B01----:R-:W-:Y:S05]  /*df40*/  ENDCOLLECTIVE ;  /* 0x000000000000791b */ /* 0x003fea0003800000 */
.L_x_760:
[----:B------:R-:W-:Y:S01]  /*df50*/  IMAD.MOV.U32 R70, RZ, RZ, R6 ;  /* 0x000000ffff467224 */ /* 0x000fe200078e0006 */
[----:B------:R-:W-:Y:S06]  /*df60*/  BRA `(.L_x_761) ;  /* 0xffffff6400b87947 */ /* 0x000fec000383ffff */
.L_x_563:
[----:B------:R-:W-:Y:S01]  /*df70*/  BSSY B0, `(.L_x_762) ;  /* 0x0000006000007945 */ /* 0x000fe20003800000 */
[----:B------:R-:W-:Y:S02]  /*df80*/  IMAD.MOV.U32 R4, RZ, RZ, 0x8 ;  /* 0x00000008ff047424 */ /* 0x000fe400078e00ff */
[----:B------:R-:W-:-:S07]  /*df90*/  IMAD.MOV.U32 R2, RZ, RZ, -0x1 ;  /* 0xffffffffff027424 */ /* 0x000fce00078e00ff */
[----:B01234-:R-:W-:Y:S05]  /*dfa0*/  WARPSYNC.COLLECTIVE R2, `(.L_x_763) ;  /* 0x0000000002087348 */ /* 0x01ffea0003c00000 */
[----:B------:R0:W0:Y:S02]  /*dfb0*/  SHFL.DOWN P4, R6, R3, R4, R7 ;  /* 0x0800000403067389 */ /* 0x0000240000080007 */
[----:B01234-:R-:W-:Y:S05]  /*dfc0*/  ENDCOLLECTIVE ;  /* 0x000000000000791b */ /* 0x01ffea0003800000 */
.L_x_763:
[----:B------:R-:W-:Y:S05]  /*dfd0*/  BSYNC B0 ;  /* 0x0000000000007941 */ /* 0x000fea0003800000 */
.L_x_762:
[----:B------:R-:W-:Y:S05]  /*dfe0*/  BRA `(.L_x_764) ;  /* 0xffffff6400a07947 */ /* 0x000fea000383ffff */
.L_x_564:
[----:B------:R-:W-:Y:S01]  /*dff0*/  BSSY B0, `(.L_x_765) ;  /* 0x0000007000007945 */ /* 0x000fe20003800000 */
[----:B------:R-:W-:Y:S02]  /*e000*/  IMAD.MOV.U32 R3, RZ, RZ, R0 ;  /* 0x000000ffff037224 */ /* 0x000fe400078e0000 */
[----:B------:R-:W-:Y:S02]  /*e010*/  IMAD.MOV.U32 R4, RZ, RZ, 0x10 ;  /* 0x00000010ff047424 */ /* 0x000fe400078e00ff */
[----:B------:R-:W-:-:S07]  /*e020*/  IMAD.MOV.U32 R2, RZ, RZ, -0x1 ;  /* 0xffffffffff027424 */ /* 0x000fce00078e00ff */
[----:B0-----:R-:W-:Y:S05]  /*e030*/  WARPSYNC.COLLECTIVE R2, `(.L_x_766) ;  /* 0x0000000002087348 */ /* 0x001fea0003c00000 */
[----:B------:R1:W2:Y:S02]  /*e040*/  SHFL.DOWN P4, R6, R3, R4, R7 ;  /* 0x0800000403067389 */ /* 0x0002a40000080007 */
[----:B012---:R-:W-:Y:S05]  /*e050*/  ENDCOLLECTIVE ;  /* 0x000000000000791b */ /* 0x007fea0003800000 */
.L_x_766:
[----:B------:R-:W-:Y:S05]  /*e060*/  BSYNC B0 ;  /* 0x0000000000007941 */ /* 0x000fea0003800000 */
.L_x_765:
[----:B------:R-:W-:Y:S02]  /*e070*/  IMAD.MOV.U32 R3, RZ, RZ, R55 ;  /* 0x000000ffff037224 */ /* 0x000fe400078e0037 */
[----:B------:R-:W-:Y:S02]  /*e080*/  IMAD.MOV.U32 R4, RZ, RZ, 0x10 ;  /* 0x00000010ff047424 */ /* 0x000fe400078e00ff */
[----:B------:R-:W-:Y:S02]  /*e090*/  IMAD.MOV.U32 R2, RZ, RZ, -0x1 ;  /* 0xffffffffff027424 */ /* 0x000fe400078e00ff */
[----:B------:R-:W-:-:S07]  /*e0a0*/  IMAD.MOV.U32 R71, RZ, RZ, R6 ;  /* 0x000000ffff477224 */ /* 0x000fce00078e0006 */
[----:B------:R-:W-:Y:S05]  /*e0b0*/  WARPSYNC.COLLECTIVE R2, `(.L_x_767) ;  /* 0x0000000002087348 */ /* 0x000fea0003c00000 */
[----:B------:R0:W1:Y:S02]  /*e0c0*/  SHFL.DOWN P4, R6, R3, R4, R7 ;  /* 0x0800000403067389 */ /* 0x0000640000080007 */
[----:B01----:R-:W-:Y:S05]  /*e0d0*/  ENDCOLLECTIVE ;  /* 0x000000000000791b */ /* 0x003fea0003800000 */
.L_x_767:
[----:B------:R-:W-:Y:S02]  /*e0e0*/  IMAD.MOV.U32 R3, RZ, RZ, R54 ;  /* 0x000000ffff037224 */ /* 0x000fe400078e0036 */
[----:B------:R-:W-:-:S07]  /*e0f0*/  IMAD.MOV.U32 R68, RZ, RZ, R6 ;  /* 0x000000ffff447224 */ /* 0x000fce00078e0006 */
[----:B------:R-:W-:Y:S05]  /*e100*/  WARPSYNC.COLLECTIVE R2, `(.L_x_768) ;  /* 0x0000000002087348 */ /* 0x000fea0003c00000 */
[----:B------:R0:W1:Y:S02]  /*e110*/  SHFL.DOWN P4, R6, R3, R4, R7 ;  /* 0x0800000403067389 */ /* 0x0000640000080007 */
[----:B01----:R-:W-:Y:S05]  /*e120*/  ENDCOLLECTIVE ;  /* 0x000000000000791b */ /* 0x003fea0003800000 */
.L_x_768:
[----:B------:R-:W-:Y:S01]  /*e130*/  IMAD.MOV.U32 R70, RZ, RZ, R6 ;  /* 0x000000ffff467224 */ /* 0x000fe200078e0006 */
[----:B------:R-:W-:Y:S06]  /*e140*/  BRA `(.L_x_769) ;  /* 0xffffff6400807947 */ /* 0x000fec000383ffff */
.L_x_565:
[----:B------:R-:W-:Y:S01]  /*e150*/  BSSY B0, `(.L_x_770) ;  /* 0x0000006000007945 */ /* 0x000fe20003800000 */
[----:B------:R-:W-:Y:S02]  /*e160*/  IMAD.MOV.U32 R4, RZ, RZ, 0x10 ;  /* 0x00000010ff047424 */ /* 0x000fe400078e00ff */
[----:B------:R-:W-:-:S07]  /*e170*/  IMAD.MOV.U32 R2, RZ, RZ, -0x1 ;  /* 0xffffffffff027424 */ /* 0x000fce00078e00ff */
[----:B01234-:R-:W-:Y:S05]  /*e180*/  WARPSYNC.COLLECTIVE R2, `(.L_x_771) ;  /* 0x0000000002087348 */ /* 0x01ffea0003c00000 */
[----:B------:R0:W0:Y:S02]  /*e190*/  SHFL.DOWN P4, R6, R3, R4, R7 ;  /* 0x0800000403067389 */ /* 0x0000240000080007 */
[----:B01234-:R-:W-:Y:S05]  /*e1a0*/  ENDCOLLECTIVE ;  /* 0x000000000000791b */ /* 0x01ffea0003800000 */
.L_x_771:
[----:B------:R-:W-:Y:S05]  /*e1b0*/  BSYNC B0 ;  /* 0x0000000000007941 */ /* 0x000fea0003800000 */
.L_x_770:
[----:B------:R-:W-:Y:S05]  /*e1c0*/  BRA `(.L_x_772) ;  /* 0xffffff6400687947 */ /* 0x000fea000383ffff */
.L_x_566:
[----:B------:R-:W-:Y:S01]  /*e1d0*/  BSSY B0, `(.L_x_773) ;  /* 0x0000006000007945 */ /* 0x000fe20003800000 */
[----:B------:R-:W-:Y:S01]  /*e1e0*/  PLOP3.LUT P4, PT, P0, PT, PT, 0x80, 0x8 ;  /* 0x000000000008781c */ /* 0x000fe2000078f070 */
[----:B------:R-:W-:-:S12]  /*e1f0*/  IMAD.MOV.U32 R2, RZ, RZ, -0x1 ;  /* 0xffffffffff027424 */ /* 0x000fd800078e00ff */
[----:B0-----:R-:W-:Y:S05]  /*e200*/  WARPSYNC.COLLECTIVE R2, `(.L_x_774) ;  /* 0x0000000002087348 */ /* 0x001fea0003c00000 */
[----:B------:R-:W-:Y:S01]  /*e210*/  VOTE.ALL P4, P4 ;  /* 0x0000000000ff7806 */ /* 0x000fe20002080000 */
[----:B0-----:R-:W-:-:S12]  /*e220*/  ENDCOLLECTIVE ;  /* 0x000000000000791b */ /* 0x001fd80003800000 */
.L_x_774:
[----:B------:R-:W-:Y:S05]  /*e230*/  BSYNC B0 ;  /* 0x0000000000007941 */ /* 0x000fea0003800000 */
.L_x_773:
[----:B------:R-:W-:Y:S01]  /*e240*/  PLOP3.LUT P0, PT, P4, PT, PT, 0x80, 0x8 ;  /* 0x000000000008781c */ /* 0x000fe2000270f070 */
[----:B------:R-:W-:-:S12]  /*e250*/  BRA `(.L_x_775) ;  /* 0xffffff6400947947 */ /* 0x000fd8000383ffff */
.L_x_624:
[----:B------:R-:W-:Y:S01]  /*e260*/  BSSY B0, `(.L_x_776) ;  /* 0x0000006000007945 */ /* 0x000fe20003800000 */
[----:B------:R-:W-:Y:S01]  /*e270*/  PLOP3.LUT P4, PT, P4, PT, PT, 0x8, 0x80 ;  /* 0x000000000080781c */ /* 0x000fe2000278e170 */
[----:B------:R-:W-:-:S12]  /*e280*/  IMAD.MOV.U32 R2, RZ, RZ, -0x1 ;  /* 0xffffffffff027424 */ /* 0x000fd800078e00ff */
[----:B--23--:R-:W-:Y:S05]  /*e290*/  WARPSYNC.COLLECTIVE R2, `(.L_x_777) ;  /* 0x0000000002087348 */ /* 0x00cfea0003c00000 */
[----:B------:R-:W-:Y:S01]  /*e2a0*/  VOTE.ANY P4, P4 ;  /* 0x0000000000ff7806 */ /* 0x000fe20002080100 */
[----:B--23--:R-:W-:-:S12]  /*e2b0*/  ENDCOLLECTIVE ;  /* 0x000000000000791b */ /* 0x00cfd80003800000 */
.L_x_777:
[----:B------:R-:W-:Y:S05]  /*e2c0*/  BSYNC B0 ;  /* 0x0000000000007941 */ /* 0x000fea0003800000 */
.L_x_776:
[----:B------:R-:W-:Y:S05]  /*e2d0*/  BRA `(.L_x_778) ;  /* 0xffffffc000b07947 */ /* 0x000fea000383ffff */
.L_x_626:
[----:B------:R-:W0:Y:S01]  /*e2e0*/  S2R R64, SR_GEMASK ;  /* 0x0000000000407919 */ /* 0x000e220000003c00 */
[----:B------:R-:W-:Y:S01]  /*e2f0*/  BSSY B0, `(.L_x_779) ;  /* 0x0000006000007945 */ /* 0x000fe20003800000 */
[----:B------:R-:W-:Y:S01]  /*e300*/  PLOP3.LUT P4, PT, P4, PT, PT, 0x8, 0x80 ;  /* 0x000000000080781c */ /* 0x000fe2000278e170 */
[----:B------:R-:W-:-:S12]  /*e310*/  IMAD.MOV.U32 R2, RZ, RZ, -0x1 ;  /* 0xffffffffff027424 */ /* 0x000fd800078e00ff */
[----:B0-23--:R-:W-:Y:S05]  /*e320*/  WARPSYNC.COLLECTIVE R2, `(.L_x_780) ;  /* 0x0000000002087348 */ /* 0x00dfea0003c00000 */
[----:B------:R-:W-:Y:S01]  /*e330*/  VOTE.ANY R2, PT, P4 ;  /* 0x0000000000027806 */ /* 0x000fe200020e0100 */
[----:B0-23--:R-:W-:Y:S06]  /*e340*/  ENDCOLLECTIVE ;  /* 0x000000000000791b */ /* 0x00dfec0003800000 */
.L_x_780:
[----:B------:R-:W-:Y:S05]  /*e350*/  BSYNC B0 ;  /* 0x0000000000007941 */ /* 0x000fea0003800000 */
.L_x_779:
        /* <DEDUP_REMOVED lines=10> */
.L_x_781:
[----:B------:R-:W-:Y:S02]  /*e400*/  IMAD.MOV.U32 R3, RZ, RZ, R59 ;  /* 0x000000ffff037224 */ /* 0x000fe400078e003b */
[----:B------:R-:W-:-:S07]  /*e410*/  IMAD.MOV.U32 R29, RZ, RZ, R6 ;  /* 0x000000ffff1d7224 */ /* 0x000fce00078e0006 */
[----:B------:R-:W-:Y:S05]  /*e420*/  WARPSYNC.COLLECTIVE R2, `(.L_x_782) ;  /* 0x0000000002087348 */ /* 0x000fea0003c00000 */
[----:B------:R0:W1:Y:S02]  /*e430*/  SHFL.DOWN P4, R6, R3, R4, R7 ;  /* 0x0800000403067389 */ /* 0x0000640000080007 */
[----:B01----:R-:W-:Y:S05]  /*e440*/  ENDCOLLECTIVE ;  /* 0x000000000000791b */ /* 0x003fea0003800000 */
.L_x_782:
[----:B------:R-:W-:Y:S02]  /*e450*/  IMAD.MOV.U32 R3, RZ, RZ, R57 ;  /* 0x000000ffff037224 */ /* 0x000fe400078e0039 */
[----:B------:R-:W-:-:S07]  /*e460*/  IMAD.MOV.U32 R28, RZ, RZ, R6 ;  /* 0x000000ffff1c7224 */ /* 0x000fce00078e0006 */
[----:B------:R-:W-:Y:S05]  /*e470*/  WARPSYNC.COLLECTIVE R2, `(.L_x_783) ;  /* 0x0000000002087348 */ /* 0x000fea0003c00000 */
[----:B------:R0:W1:Y:S02]  /*e480*/  SHFL.DOWN P4, R6, R3, R4, R7 ;  /* 0x0800000403067389 */ /* 0x0000640000080007 */
[----:B01----:R-:W-:Y:S05]  /*e490*/  ENDCOLLECTIVE ;  /* 0x000000000000791b */ /* 0x003fea0003800000 */
.L_x_783:
[----:B------:R-:W-:Y:S05]  /*e4a0*/  BRA `(.L_x_784) ;  /* 0xffffffc0007c7947 */ /* 0x000fea000383ffff */
.L_x_627:
[----:B------:R-:W-:Y:S01]  /*e4b0*/  BSSY B0, `(.L_x_785) ;  /* 0x0000006000007945 */ /* 0x000fe20003800000 */
[----:B------:R-:W-:Y:S02]  /*e4c0*/  IMAD.MOV.U32 R4, RZ, RZ, 0x1 ;  /* 0x00000001ff047424 */ /* 0x000fe400078e00ff */
[----:B------:R-:W-:-:S07]  /*e4d0*/  IMAD.MOV.U32 R2, RZ, RZ, -0x1 ;  /* 0xffffffffff027424 */ /* 0x000fce00078e00ff */
[----:B--23--:R-:W-:Y:S05]  /*e4e0*/  WARPSYNC.COLLECTIVE R2, `(.L_x_786) ;  /* 0x0000000002087348 */ /* 0x00cfea0003c00000 */
[----:B------:R0:W1:Y:S02]  /*e4f0*/  SHFL.DOWN P4, R6, R3, R4, R7 ;  /* 0x0800000403067389 */ /* 0x0000640000080007 */
[----:B0123--:R-:W-:Y:S05]  /*e500*/  ENDCOLLECTIVE ;  /* 0x000000000000791b */ /* 0x00ffea0003800000 */
.L_x_786:
[----:B------:R-:W-:Y:S05]  /*e510*/  BSYNC B0 ;  /* 0x0000000000007941 */ /* 0x000fea0003800000 */
.L_x_785:
[----:B------:R-:W-:Y:S05]  /*e520*/  BRA `(.L_x_787) ;  /* 0xffffffc000807947 */ /* 0x000fea000383ffff */
.L_x_628:
[----:B------:R-:W-:Y:S01]  /*e530*/  BSSY B0, `(.L_x_788) ;  /* 0x0000007000007945 */ /* 0x000fe20003800000 */
[----:B------:R-:W-:Y:S02]  /*e540*/  IMAD.MOV.U32 R3, RZ, RZ, R58 ;  /* 0x000000ffff037224 */ /* 0x000fe400078e003a */
[----:B------:R-:W-:Y:S02]  /*e550*/  IMAD.MOV.U32 R4, RZ, RZ, 0x2 ;  /* 0x00000002ff047424 */ /* 0x000fe400078e00ff */
[----:B------:R-:W-:-:S07]  /*e560*/  IMAD.MOV.U32 R2, RZ, RZ, -0x1 ;  /* 0xffffffffff027424 */ /* 0x000fce00078e00ff */
[----:B--23--:R-:W-:Y:S05]  /*e570*/  WARPSYNC.COLLECTIVE R2, `(.L_x_789) ;  /* 0x0000000002087348 */ /* 0x00cfea0003c00000 */
[----:B------:R0:W1:Y:S02]  /*e580*/  SHFL.DOWN P4, R6, R3, R4, R7 ;  /* 0x0800000403067389 */ /* 0x0000640000080007 */
[----:B0123--:R-:W-:Y:S05]  /*e590*/  ENDCOLLECTIVE ;  /* 0x000000000000791b */ /* 0x00ffea0003800000 */
.L_x_789:
[----:B------:R-:W-:Y:S05]  /*e5a0*/  BSYNC B0 ;  /* 0x0000000000007941 */ /* 0x000fea0003800000 */
.L_x_788:
[----:B------:R-:W-:Y:S02]  /*e5b0*/  IMAD.MOV.U32 R3, RZ, RZ, R59 ;  /* 0x000000ffff037224 */ /* 0x000fe400078e003b */
[----:B------:R-:W-:Y:S02]  /*e5c0*/  IMAD.MOV.U32 R4, RZ, RZ, 0x2 ;  /* 0x00000002ff047424 */ /* 0x000fe400078e00ff */
[----:B------:R-:W-:Y:S02]  /*e5d0*/  IMAD.MOV.U32 R2, RZ, RZ, -0x1 ;  /* 0xffffffffff027424 */ /* 0x000fe400078e00ff */
[----:B------:R-:W-:-:S07]  /*e5e0*/  IMAD.MOV.U32 R29, RZ, RZ, R6 ;  /* 0x000000ffff1d7224 */ /* 0x000fce00078e0006 */
[----:B------:R-:W-:Y:S05]  /*e5f0*/  WARPSYNC.COLLECTIVE R2, `(.L_x_790) ;  /* 0x0000000002087348 */ /* 0x000fea0003c00000 */
[----:B------:R0:W1:Y:S02]  /*e600*/  SHFL.DOWN P4, R6, R3, R4, R7 ;  /* 0x0800000403067389 */ /* 0x0000640000080007 */
[----:B01----:R-:W-:Y:S05]  /*e610*/  ENDCOLLECTIVE ;  /* 0x000000000000791b */ /* 0x003fea0003800000 */
.L_x_790:
[----:B------:R-:W-:Y:S02]  /*e620*/  IMAD.MOV.U32 R3, RZ, RZ, R57 ;  /* 0x000000ffff037224 */ /* 0x000fe400078e0039 */
[----:B------:R-:W-:-:S07]  /*e630*/  IMAD.MOV.U32 R28, RZ, RZ, R6 ;  /* 0x000000ffff1c7224 */ /* 0x000fce00078e0006 */
[----:B------:R-:W-:Y:S05]  /*e640*/  WARPSYNC.COLLECTIVE R2, `(.L_x_791) ;  /* 0x0000000002087348 */ /* 0x000fea0003c00000 */
[----:B------:R0:W1:Y:S02]  /*e650*/  SHFL.DOWN P4, R6, R3, R4, R7 ;  /* 0x0800000403067389 */ /* 0x0000640000080007 */
[----:B01----:R-:W-:Y:S05]  /*e660*/  ENDCOLLECTIVE ;  /* 0x000000000000791b */ /* 0x003fea0003800000 */
.L_x_791:
[----:B------:R-:W-:Y:S05]  /*e670*/  BRA `(.L_x_792) ;  /* 0xffffffc000487947 */ /* 0x000fea000383ffff */
.L_x_629:
[----:B------:R-:W-:Y:S01]  /*e680*/  BSSY B0, `(.L_x_793) ;  /* 0x0000006000007945 */ /* 0x000fe20003800000 */
[----:B------:R-:W-:Y:S02]  /*e690*/  IMAD.MOV.U32 R4, RZ, RZ, 0x2 ;  /* 0x00000002ff047424 */ /* 0x000fe400078e00ff */
[----:B------:R-:W-:-:S07]  /*e6a0*/  IMAD.MOV.U32 R2, RZ, RZ, -0x1 ;  /* 0xffffffffff027424 */ /* 0x000fce00078e00ff */
[----:B--23--:R-:W-:Y:S05]  /*e6b0*/  WARPSYNC.COLLECTIVE R2, `(.L_x_794) ;  /* 0x0000000002087348 */ /* 0x00cfea0003c00000 */
[----:B------:R0:W1:Y:S02]  /*e6c0*/  SHFL.DOWN P4, R6, R3, R4, R7 ;  /* 0x0800000403067389 */ /* 0x0000640000080007 */
[----:B0123--:R-:W-:Y:S05]  /*e6d0*/  ENDCOLLECTIVE ;  /* 0x000000000000791b */ /* 0x00ffea0003800000 */
.L_x_794:
[----:B------:R-:W-:Y:S05]  /*e6e0*/  BSYNC B0 ;  /* 0x0000000000007941 */ /* 0x000fea0003800000 */
.L_x_793:
[----:B------:R-:W-:Y:S05]  /*e6f0*/  BRA `(.L_x_795) ;  /* 0xffffffc0004c7947 */ /* 0x000fea000383ffff */
.L_x_630:
[----:B------:R-:W-:Y:S01]  /*e700*/  BSSY B0, `(.L_x_796) ;  /* 0x0000007000007945 */ /* 0x000fe20003800000 */
[----:B------:R-:W-:Y:S02]  /*e710*/  IMAD.MOV.U32 R3, RZ, RZ, R58 ;  /* 0x000000ffff037224 */ /* 0x000fe400078e003a */
[----:B------:R-:W-:Y:S02]  /*e720*/  IMAD.MOV.U32 R4, RZ, RZ, 0x4 ;  /* 0x00000004ff047424 */ /* 0x000fe400078e00ff */
[----:B------:R-:W-:-:S07]  /*e730*/  IMAD.MOV.U32 R2, RZ, RZ, -0x1 ;  /* 0xffffffffff027424 */ /* 0x000fce00078e00ff */
[----:B--23--:R-:W-:Y:S05]  /*e740*/  WARPSYNC.COLLECTIVE R2, `(.L_x_797) ;  /* 0x0000000002087348 */ /* 0x00cfea0003c00000 */
[----:B------:R0:W1:Y:S02]  /*e750*/  SHFL.DOWN P4, R6, R3, R4, R7 ;  /* 0x0800000403067389 */ /* 0x0000640000080007 */
[----:B0123--:R-:W-:Y:S05]  /*e760*/  ENDCOLLECTIVE ;  /* 0x000000000000791b */ /* 0x00ffea0003800000 */
.L_x_797:
[----:B------:R-:W-:Y:S05]  /*e770*/  BSYNC B0 ;  /* 0x0000000000007941 */ /* 0x000fea0003800000 */
.L_x_796:
[----:B------:R-:W-:Y:S02]  /*e780*/  IMAD.MOV.U32 R3, RZ, RZ, R59 ;  /* 0x000000ffff037224 */ /* 0x000fe400078e003b */
[----:B------:R-:W-:Y:S02]  /*e790*/  IMAD.MOV.U32 R4, RZ, RZ, 0x4 ;  /* 0x00000004ff047424 */ /* 0x000fe400078e00ff */
[----:B------:R-:W-:Y:S02]  /*e7a0*/  IMAD.MOV.U32 R2, RZ, RZ, -0x1 ;  /* 0xffffffffff027424 */ /* 0x000fe400078e00ff */
[----:B------:R-:W-:-:S07]  /*e7b0*/  IMAD.MOV.U32 R29, RZ, RZ, R6 ;  /* 0x000000ffff1d7224 */ /* 0x000fce00078e0006 */
[----:B------:R-:W-:Y:S05]  /*e7c0*/  WARPSYNC.COLLECTIVE R2, `(.L_x_798) ;  /* 0x0000000002087348 */ /* 0x000fea0003c00000 */
[----:B------:R0:W1:Y:S02]  /*e7d0*/  SHFL.DOWN P4, R6, R3, R4, R7 ;  /* 0x0800000403067389 */ /* 0x0000640000080007 */
[----:B01----:R-:W-:Y:S05]  /*e7e0*/  ENDCOLLECTIVE ;  /* 0x000000000000791b */ /* 0x003fea0003800000 */
.L_x_798:
[----:B------:R-:W-:Y:S02]  /*e7f0*/  IMAD.MOV.U32 R3, RZ, RZ, R57 ;  /* 0x000000ffff037224 */ /* 0x000fe400078e0039 */
[----:B------:R-:W-:-:S07]  /*e800*/  IMAD.MOV.U32 R28, RZ, RZ, R6 ;  /* 0x000000ffff1c7224 */ /* 0x000fce00078e0006 */
[----:B------:R-:W-:Y:S05]  /*e810*/  WARPSYNC.COLLECTIVE R2, `(.L_x_799) ;  /* 0x0000000002087348 */ /* 0x000fea0003c00000 */
[----:B------:R0:W1:Y:S02]  /*e820*/  SHFL.DOWN P4, R6, R3, R4, R7 ;  /* 0x0800000403067389 */ /* 0x0000640000080007 */
[----:B01----:R-:W-:Y:S05]  /*e830*/  ENDCOLLECTIVE ;  /* 0x000000000000791b */ /* 0x003fea0003800000 */
.L_x_799:
[----:B------:R-:W-:Y:S05]  /*e840*/  BRA `(.L_x_800) ;  /* 0xffffffc000187947 */ /* 0x000fea000383ffff */
.L_x_631:
[----:B------:R-:W-:Y:S01]  /*e850*/  BSSY B0, `(.L_x_801) ;  /* 0x0000006000007945 */ /* 0x000fe20003800000 */
[----:B------:R-:W-:Y:S02]  /*e860*/  IMAD.MOV.U32 R4, RZ, RZ, 0x4 ;  /* 0x00000004ff047424 */ /* 0x000fe400078e00ff */
[----:B------:R-:W-:-:S07]  /*e870*/  IMAD.MOV.U32 R2, RZ, RZ, -0x1 ;  /* 0xffffffffff027424 */ /* 0x000fce00078e00ff */
[----:B--23--:R-:W-:Y:S05]  /*e880*/  WARPSYNC.COLLECTIVE R2, `(.L_x_802) ;  /* 0x0000000002087348 */ /* 0x00cfea0003c00000 */
[----:B------:R0:W1:Y:S02]  /*e890*/  SHFL.DOWN P4, R6, R3, R4, R7 ;  /* 0x0800000403067389 */ /* 0x0000640000080007 */
[----:B0123--:R-:W-:Y:S05]  /*e8a0*/  ENDCOLLECTIVE ;  /* 0x000000000000791b */ /* 0x00ffea0003800000 */
.L_x_802:
[----:B------:R-:W-:Y:S05]  /*e8b0*/  BSYNC B0 ;  /* 0x0000000000007941 */ /* 0x000fea0003800000 */
.L_x_801:
[----:B------:R-:W-:Y:S05]  /*e8c0*/  BRA `(.L_x_803) ;  /* 0xffffffc0001c7947 */ /* 0x000fea000383ffff */
.L_x_632:
[----:B------:R-:W-:Y:S01]  /*e8d0*/  BSSY B0, `(.L_x_804) ;  /* 0x0000007000007945 */ /* 0x000fe20003800000 */
[----:B------:R-:W-:Y:S02]  /*e8e0*/  IMAD.MOV.U32 R3, RZ, RZ, R58 ;  /* 0x000000ffff037224 */ /* 0x000fe400078e003a */
[----:B------:R-:W-:Y:S02]  /*e8f0*/  IMAD.MOV.U32 R4, RZ, RZ, 0x8 ;  /* 0x00000008ff047424 */ /* 0x000fe400078e00ff */
[----:B------:R-:W-:-:S07]  /*e900*/  IMAD.MOV.U32 R2, RZ, RZ, -0x1 ;  /* 0xffffffffff027424 */ /* 0x000fce00078e00ff */
[----:B--23--:R-:W-:Y:S05]  /*e910*/  WARPSYNC.COLLECTIVE R2, `(.L_x_805) ;  /* 0x0000000002087348 */ /* 0x00cfea0003c00000 */
[----:B------:R0:W1:Y:S02]  /*e920*/  SHFL.DOWN P4, R6, R3, R4, R7 ;  /* 0x0800000403067389 */ /* 0x0000640000080007 */
[----:B0123--:R-:W-:Y:S05]  /*e930*/  ENDCOLLECTIVE ;  /* 0x000000000000791b */ /* 0x00ffea0003800000 */
.L_x_805:
[----:B------:R-:W-:Y:S05]  /*e940*/  BSYNC B0 ;  /* 0x0000000000007941 */ /* 0x000fea0003800000 */
.L_x_804:
[----:B------:R-:W-:Y:S02]  /*e950*/  IMAD.MOV.U32 R3, RZ, RZ, R59 ;  /* 0x000000ffff037224 */ /* 0x000fe400078e003b */
[----:B------:R-:W-:Y:S02]  /*e960*/  IMAD.MOV.U32 R4, RZ, RZ, 0x8 ;  /* 0x00000008ff047424 */ /* 0x000fe400078e00ff */
[----:B------:R-:W-:Y:S02]  /*e970*/  IMAD.MOV.U32 R2, RZ, RZ, -0x1 ;  /* 0xffffffffff027424 */ /* 0x000fe400078e00ff */
[----:B------:R-:W-:-:S07]  /*e980*/  IMAD.MOV.U32 R29, RZ, RZ, R6 ;  /* 0x000000ffff1d7224 */ /* 0x000fce00078e0006 */
[----:B------:R-:W-:Y:S05]  /*e990*/  WARPSYNC.COLLECTIVE R2, `(.L_x_806) ;  /* 0x0000000002087348 */ /* 0x000fea0003c00000 */
[----:B------:R0:W1:Y:S02]  /*e9a0*/  SHFL.DOWN P4, R6, R3, R4, R7 ;  /* 0x0800000403067389 */ /* 0x0000640000080007 */
[----:B01----:R-:W-:Y:S05]  /*e9b0*/  ENDCOLLECTIVE ;  /* 0x000000000000791b */ /* 0x003fea0003800000 */
.L_x_806:
[----:B------:R-:W-:Y:S02]  /*e9c0*/  IMAD.MOV.U32 R3, RZ, RZ, R57 ;  /* 0x000000ffff037224 */ /* 0x000fe400078e0039 */
[----:B------:R-:W-:-:S07]  /*e9d0*/  IMAD.MOV.U32 R28, RZ, RZ, R6 ;  /* 0x000000ffff1c7224 */ /* 0x000fce00078e0006 */
[----:B------:R-:W-:Y:S05]  /*e9e0*/  WARPSYNC.COLLECTIVE R2, `(.L_x_807) ;  /* 0x0000000002087348 */ /* 0x000fea0003c00000 */
[----:B------:R0:W1:Y:S02]  /*e9f0*/  SHFL.DOWN P4, R6, R3, R4, R7 ;  /* 0x0800000403067389 */ /* 0x0000640000080007 */
[----:B01----:R-:W-:Y:S05]  /*ea00*/  ENDCOLLECTIVE ;  /* 0x000000000000791b */ /* 0x003fea0003800000 */
.L_x_807:
[----:B------:R-:W-:Y:S05]  /*ea10*/  BRA `(.L_x_808) ;  /* 0xffffffbc00e87947 */ /* 0x000fea000383ffff */
.L_x_633:
[----:B------:R-:W-:Y:S01]  /*ea20*/  BSSY B0, `(.L_x_809) ;  /* 0x0000006000007945 */ /* 0x000fe20003800000 */
[----:B------:R-:W-:Y:S02]  /*ea30*/  IMAD.MOV.U32 R4, RZ, RZ, 0x8 ;  /* 0x00000008ff047424 */ /* 0x000fe400078e00ff */
[----:B------:R-:W-:-:S07]  /*ea40*/  IMAD.MOV.U32 R2, RZ, RZ, -0x1 ;  /* 0xffffffffff027424 */ /* 0x000fce00078e00ff */
[----:B--23--:R-:W-:Y:S05]  /*ea50*/  WARPSYNC.COLLECTIVE R2, `(.L_x_810) ;  /* 0x0000000002087348 */ /* 0x00cfea0003c00000 */
[----:B------:R0:W1:Y:S02]  /*ea60*/  SHFL.DOWN P4, R6, R3, R4, R7 ;  /* 0x0800000403067389 */ /* 0x0000640000080007 */
[----:B0123--:R-:W-:Y:S05]  /*ea70*/  ENDCOLLECTIVE ;  /* 0x000000000000791b */ /* 0x00ffea0003800000 */
.L_x_810:
[----:B------:R-:W-:Y:S05]  /*ea80*/  BSYNC B0 ;  /* 0x0000000000007941 */ /* 0x000fea0003800000 */
.L_x_809:
[----:B------:R-:W-:Y:S05]  /*ea90*/  BRA `(.L_x_811) ;  /* 0xffffffbc00ec7947 */ /* 0x000fea000383ffff */
.L_x_634:
[----:B------:R-:W-:Y:S01]  /*eaa0*/  BSSY B0, `(.L_x_812) ;  /* 0x0000007000007945 */ /* 0x000fe20003800000 */
[----:B------:R-:W-:Y:S02]  /*eab0*/  IMAD.MOV.U32 R3, RZ, RZ, R58 ;  /* 0x000000ffff037224 */ /* 0x000fe400078e003a */
[----:B------:R-:W-:Y:S02]  /*eac0*/  IMAD.MOV.U32 R4, RZ, RZ, 0x10 ;  /* 0x00000010ff047424 */ /* 0x000fe400078e00ff */
[----:B------:R-:W-:-:S07]  /*ead0*/  IMAD.MOV.U32 R2, RZ, RZ, -0x1 ;  /* 0xffffffffff027424 */ /* 0x000fce00078e00ff */
[----:B--23--:R-:W-:Y:S05]  /*eae0*/  WARPSYNC.COLLECTIVE R2, `(.L_x_813) ;  /* 0x0000000002087348 */ /* 0x00cfea0003c00000 */
[----:B------:R0:W1:Y:S02]  /*eaf0*/  SHFL.DOWN P4, R6, R3, R4, R7 ;  /* 0x0800000403067389 */ /* 0x0000640000080007 */
[----:B0123--:R-:W-:Y:S05]  /*eb00*/  ENDCOLLECTIVE ;  /* 0x000000000000791b */ /* 0x00ffea0003800000 */
.L_x_813:
[----:B------:R-:W-:Y:S05]  /*eb10*/  BSYNC B0 ;  /* 0x0000000000007941 */ /* 0x000fea0003800000 */
.L_x_812:
[----:B------:R-:W-:Y:S02]  /*eb20*/  IMAD.MOV.U32 R3, RZ, RZ, R59 ;  /* 0x000000ffff037224 */ /* 0x000fe400078e003b */
[----:B------:R-:W-:Y:S02]  /*eb30*/  IMAD.MOV.U32 R4, RZ, RZ, 0x10 ;  /* 0x00000010ff047424 */ /* 0x000fe400078e00ff */
[----:B------:R-:W-:Y:S02]  /*eb40*/  IMAD.MOV.U32 R2, RZ, RZ, -0x1 ;  /* 0xffffffffff027424 */ /* 0x000fe400078e00ff */
[----:B------:R-:W-:-:S07]  /*eb50*/  IMAD.MOV.U32 R65, RZ, RZ, R6 ;  /* 0x000000ffff417224 */ /* 0x000fce00078e0006 */
[----:B------:R-:W-:Y:S05]  /*eb60*/  WARPSYNC.COLLECTIVE R2, `(.L_x_814) ;  /* 0x0000000002087348 */ /* 0x000fea0003c00000 */
[----:B------:R0:W1:Y:S02]  /*eb70*/  SHFL.DOWN P4, R6, R3, R4, R7 ;  /* 0x0800000403067389 */ /* 0x0000640000080007 */
[----:B01----:R-:W-:Y:S05]  /*eb80*/  ENDCOLLECTIVE ;  /* 0x000000000000791b */ /* 0x003fea0003800000 */
.L_x_814:
[----:B------:R-:W-:Y:S02]  /*eb90*/  IMAD.MOV.U32 R3, RZ, RZ, R57 ;  /* 0x000000ffff037224 */ /* 0x000fe400078e0039 */
[----:B------:R-:W-:-:S07]  /*eba0*/  IMAD.MOV.U32 R52, RZ, RZ, R6 ;  /* 0x000000ffff347224 */ /* 0x000fce00078e0006 */
[----:B------:R-:W-:Y:S05]  /*ebb0*/  WARPSYNC.COLLECTIVE R2, `(.L_x_815) ;  /* 0x0000000002087348 */ /* 0x000fea0003c00000 */
[----:B------:R0:W1:Y:S02]  /*ebc0*/  SHFL.DOWN P4, R6, R3, R4, R7 ;  /* 0x0800000403067389 */ /* 0x0000640000080007 */
[----:B01----:R-:W-:Y:S05]  /*ebd0*/  ENDCOLLECTIVE ;  /* 0x000000000000791b */ /* 0x003fea0003800000 */
.L_x_815:
[----:B------:R-:W-:Y:S05]  /*ebe0*/  BRA `(.L_x_816) ;  /* 0xffffffbc00b87947 */ /* 0x000fea000383ffff */
.L_x_635:
[----:B------:R-:W-:Y:S01]  /*ebf0*/  BSSY B0, `(.L_x_817) ;  /* 0x0000006000007945 */ /* 0x000fe20003800000 */
[----:B------:R-:W-:Y:S02]  /*ec00*/  IMAD.MOV.U32 R4, RZ, RZ, 0x10 ;  /* 0x00000010ff047424 */ /* 0x000fe400078e00ff */
[----:B------:R-:W-:-:S07]  /*ec10*/  IMAD.MOV.U32 R2, RZ, RZ, -0x1 ;  /* 0xffffffffff027424 */ /* 0x000fce00078e00ff */
[----:B--23--:R-:W-:Y:S05]  /*ec20*/  WARPSYNC.COLLECTIVE R2, `(.L_x_818) ;  /* 0x0000000002087348 */ /* 0x00cfea0003c00000 */
[----:B------:R0:W1:Y:S02]  /*ec30*/  SHFL.DOWN P4, R6, R3, R4, R7 ;  /* 0x0800000403067389 */ /* 0x0000640000080007 */
[----:B0123--:R-:W-:Y:S05]  /*ec40*/  ENDCOLLECTIVE ;  /* 0x000000000000791b */ /* 0x00ffea0003800000 */
.L_x_818:
[----:B------:R-:W-:Y:S05]  /*ec50*/  BSYNC B0 ;  /* 0x0000000000007941 */ /* 0x000fea0003800000 */
.L_x_817:
[----:B------:R-:W-:Y:S05]  /*ec60*/  BRA `(.L_x_819) ;  /* 0xffffffbc00d47947 */ /* 0x000fea000383ffff */
.L_x_636:
[----:B------:R-:W-:Y:S01]  /*ec70*/  BSSY B0, `(.L_x_820) ;  /* 0x0000006000007945 */ /* 0x000fe20003800000 */
[----:B------:R-:W-:Y:S01]  /*ec80*/  PLOP3.LUT P4, PT, P5, PT, PT, 0x80, 0x8 ;  /* 0x000000000008781c */ /* 0x000fe20002f8f070 */
[----:B------:R-:W-:-:S12]  /*ec90*/  IMAD.MOV.U32 R2, RZ, RZ, -0x1 ;  /* 0xffffffffff027424 */ /* 0x000fd800078e00ff */
[----:B--23--:R-:W-:Y:S05]  /*eca0*/  WARPSYNC.COLLECTIVE R2, `(.L_x_821) ;  /* 0x0000000002087348 */ /* 0x00cfea0003c00000 */
[----:B------:R-:W-:Y:S01]  /*ecb0*/  VOTE.ALL P4, P4 ;  /* 0x0000000000ff7806 */ /* 0x000fe20002080000 */
[----:B--23--:R-:W-:-:S12]  /*ecc0*/  ENDCOLLECTIVE ;  /* 0x000000000000791b */ /* 0x00cfd80003800000 */
.L_x_821:
[----:B------:R-:W-:Y:S05]  /*ecd0*/  BSYNC B0 ;  /* 0x0000000000007941 */ /* 0x000fea0003800000 */
.L_x_820:
[----:B------:R-:W-:Y:S01]  /*ece0*/  PLOP3.LUT P5, PT, P4, PT, PT, 0x80, 0x8 ;  /* 0x000000000008781c */ /* 0x000fe200027af070 */
[----:B------:R-:W-:-:S12]  /*ecf0*/  BRA `(.L_x_822) ;  /* 0xffffffbc00c47947 */ /* 0x000fd8000383ffff */
.L_x_638:
[----:B------:R-:W-:Y:S01]  /*ed00*/  BSSY B0, `(.L_x_823) ;  /* 0x0000006000007945 */ /* 0x000fe20003800000 */
[----:B------:R-:W-:Y:S01]  /*ed10*/  PLOP3.LUT P4, PT, P4, PT, PT, 0x8, 0x80 ;  /* 0x000000000080781c */ /* 0x000fe2000278e170 */
[----:B------:R-:W-:-:S12]  /*ed20*/  IMAD.MOV.U32 R2, RZ, RZ, -0x1 ;  /* 0xffffffffff027424 */ /* 0x000fd800078e00ff */
[----:B--23--:R-:W-:Y:S05]  /*ed30*/  WARPSYNC.COLLECTIVE R2, `(.L_x_824) ;  /* 0x0000000002087348 */ /* 0x00cfea0003c00000 */
[----:B------:R-:W-:Y:S01]  /*ed40*/  VOTE.ANY P4, P4 ;  /* 0x0000000000ff7806 */ /* 0x000fe20002080100 */
[----:B--23--:R-:W-:-:S12]  /*ed50*/  ENDCOLLECTIVE ;  /* 0x000000000000791b */ /* 0x00cfd80003800000 */
.L_x_824:
[----:B------:R-:W-:Y:S05]  /*ed60*/  BSYNC B0 ;  /* 0x0000000000007941 */ /* 0x000fea0003800000 */
.L_x_823:
[----:B------:R-:W-:Y:S05]  /*ed70*/  BRA `(.L_x_825) ;  /* 0xffffffbc00c47947 */ /* 0x000fea000383ffff */
.L_x_640:
[----:B------:R-:W-:Y:S01]  /*ed80*/  BSSY B0, `(.L_x_826) ;  /* 0x0000006000007945 */ /* 0x000fe20003800000 */
[----:B------:R-:W-:Y:S01]  /*ed90*/  PLOP3.LUT P4, PT, P4, PT, PT, 0x8, 0x80 ;  /* 0x000000000080781c */ /* 0x000fe2000278e170 */
[----:B------:R-:W-:-:S12]  /*eda0*/  IMAD.MOV.U32 R2, RZ, RZ, -0x1 ;  /* 0xffffffffff027424 */ /* 0x000fd800078e00ff */
[----:B--23--:R-:W-:Y:S05]  /*edb0*/  WARPSYNC.COLLECTIVE R2, `(.L_x_827) ;  /* 0x0000000002087348 */ /* 0x00cfea0003c00000 */
[----:B------:R-:W-:Y:S01]  /*edc0*/  VOTE.ANY R2, PT, P4 ;  /* 0x0000000000027806 */ /* 0x000fe200020e0100 */
[----:B--23--:R-:W-:Y:S06]  /*edd0*/  ENDCOLLECTIVE ;  /* 0x000000000000791b */ /* 0x00cfec0003800000 */
.L_x_827:
[----:B------:R-:W-:Y:S05]  /*ede0*/  BSYNC B0 ;  /* 0x0000000000007941 */ /* 0x000fea0003800000 */
.L_x_826:
        /* <DEDUP_REMOVED lines=10> */
.L_x_828:
[----:B------:R-:W-:Y:S02]  /*ee90*/  IMAD.MOV.U32 R3, RZ, RZ, R52 ;  /* 0x000000ffff037224 */ /* 0x000fe400078e0034 */
[----:B------:R-:W-:-:S07]  /*eea0*/  IMAD.MOV.U32 R68, RZ, RZ, R6 ;  /* 0x000000ffff447224 */ /* 0x000fce00078e0006 */
[----:B------:R-:W-:Y:S05]  /*eeb0*/  WARPSYNC.COLLECTIVE R2, `(.L_x_829) ;  /* 0x0000000002087348 */ /* 0x000fea0003c00000 */
[----:B------:R0:W1:Y:S02]  /*eec0*/  SHFL.DOWN P4, R6, R3, R4, R7 ;  /* 0x0800000403067389 */ /* 0x0000640000080007 */
[----:B01----:R-:W-:Y:S05]  /*eed0*/  ENDCOLLECTIVE ;  /* 0x000000000000791b */ /* 0x003fea0003800000 */
.L_x_829:
[----:B------:R-:W-:Y:S02]  /*eee0*/  IMAD.MOV.U32 R3, RZ, RZ, R66 ;  /* 0x000000ffff037224 */ /* 0x000fe400078e0042 */
[----:B------:R-:W-:-:S07]  /*eef0*/  IMAD.MOV.U32 R67, RZ, RZ, R6 ;  /* 0x000000ffff437224 */ /* 0x000fce00078e0006 */
[----:B------:R-:W-:Y:S05]  /*ef00*/  WARPSYNC.COLLECTIVE R2, `(.L_x_830) ;  /* 0x0000000002087348 */ /* 0x000fea0003c00000 */
[----:B------:R0:W1:Y:S02]  /*ef10*/  SHFL.DOWN P4, R6, R3, R4, R7 ;  /* 0x0800000403067389 */ /* 0x0000640000080007 */
[----:B01----:R-:W-:Y:S05]  /*ef20*/  ENDCOLLECTIVE ;  /* 0x000000000000791b */ /* 0x003fea0003800000 */
.L_x_830:
[----:B------:R-:W-:Y:S01]  /*ef30*/  IMAD.MOV.U32 R69, RZ, RZ, R6 ;  /* 0x000000ffff457224 */ /* 0x000fe200078e0006 */
[----:B------:R-:W-:Y:S06]  /*ef40*/  BRA `(.L_x_831) ;  /* 0xffffffbc008c7947 */ /* 0x000fec000383ffff */
.L_x_641:
[----:B------:R-:W-:Y:S01]  /*ef50*/  BSSY B0, `(.L_x_832) ;  /* 0x0000006000007945 */ /* 0x000fe20003800000 */
[----:B------:R-:W-:Y:S02]  /*ef60*/  IMAD.MOV.U32 R4, RZ, RZ, 0x1 ;  /* 0x00000001ff047424 */ /* 0x000fe400078e00ff */
[----:B------:R-:W-:-:S07]  /*ef70*/  IMAD.MOV.U32 R2, RZ, RZ, -0x1 ;  /* 0xffffffffff027424 */ /* 0x000fce00078e00ff */
[----:B--23--:R-:W-:Y:S05]  /*ef80*/  WARPSYNC.COLLECTIVE R2, `(.L_x_833) ;  /* 0x0000000002087348 */ /* 0x00cfea0003c00000 */
[----:B------:R0:W1:Y:S02]  /*ef90*/  SHFL.DOWN P4, R6, R3, R4, R7 ;  /* 0x0800000403067389 */ /* 0x0000640000080007 */
[----:B0123--:R-:W-:Y:S05]  /*efa0*/  ENDCOLLECTIVE ;  /* 0x000000000000791b */ /* 0x00ffea0003800000 */
.L_x_833:
[----:B------:R-:W-:Y:S05]  /*efb0*/  BSYNC B0 ;  /* 0x0000000000007941 */ /* 0x000fea0003800000 */
.L_x_832:
[----:B------:R-:W-:Y:S05]  /*efc0*/  BRA `(.L_x_834) ;  /* 0xffffffbc008c7947 */ /* 0x000fea000383ffff */
.L_x_642:
[----:B------:R-:W-:Y:S01]  /*efd0*/  BSSY B0, `(.L_x_835) ;  /* 0x0000007000007945 */ /* 0x000fe20003800000 */
[----:B------:R-:W-:Y:S02]  /*efe0*/  IMAD.MOV.U32 R3, RZ, RZ, R53 ;  /* 0x000000ffff037224 */ /* 0x000fe400078e0035 */
[----:B------:R-:W-:Y:S02]  /*eff0*/  IMAD.MOV.U32 R4, RZ, RZ, 0x2 ;  /* 0x00000002ff047424 */ /* 0x000fe400078e00ff */
[----:B------:R-:W-:-:S07]  /*f000*/  IMAD.MOV.U32 R2, RZ, RZ, -0x1 ;  /* 0xffffffffff027424 */ /* 0x000fce00078e00ff */
[----:B--23--:R-:W-:Y:S05]  /*f010*/  WARPSYNC.COLLECTIVE R2, `(.L_x_836) ;  /* 0x0000000002087348 */ /* 0x00cfea0003c00000 */
[----:B------:R0:W1:Y:S02]  /*f020*/  SHFL.DOWN P4, R6, R3, R4, R7 ;  /* 0x0800000403067389 */ /* 0x0000640000080007 */
[----:B0123--:R-:W-:Y:S05]  /*f030*/  ENDCOLLECTIVE ;  /* 0x000000000000791b */ /* 0x00ffea0003800000 */
.L_x_836:
[----:B------:R-:W-:Y:S05]  /*f040*/  BSYNC B0 ;  /* 0x0000000000007941 */ /* 0x000fea0003800000 */
.L_x_835:
[----:B------:R-:W-:Y:S02]  /*f050*/  IMAD.MOV.U32 R3, RZ, RZ, R52 ;  /* 0x000000ffff037224 */ /* 0x000fe400078e0034 */
[----:B------:R-:W-:Y:S02]  /*f060*/  IMAD.MOV.U32 R4, RZ, RZ, 0x2 ;  /* 0x00000002ff047424 */ /* 0x000fe400078e00ff */
[----:B------:R-:W-:Y:S02]  /*f070*/  IMAD.MOV.U32 R2, RZ, RZ, -0x1 ;  /* 0xffffffffff027424 */ /* 0x000fe400078e00ff */
[----:B------:R-:W-:-:S07]  /*f080*/  IMAD.MOV.U32 R68, RZ, RZ, R6 ;  /* 0x000000ffff447224 */ /* 0x000fce00078e0006 */
[----:B------:R-:W-:Y:S05]  /*f090*/  WARPSYNC.COLLECTIVE R2, `(.L_x_837) ;  /* 0x0000000002087348 */ /* 0x000fea0003c00000 */
[----:B------:R0:W1:Y:S02]  /*f0a0*/  SHFL.DOWN P4, R6, R3, R4, R7 ;  /* 0x0800000403067389 */ /* 0x0000640000080007 */
[----:B01----:R-:W-:Y:S05]  /*f0b0*/  ENDCOLLECTIVE ;  /* 0x000000000000791b */ /* 0x003fea0003800000 */
.L_x_837:
[----:B------:R-:W-:Y:S02]  /*f0c0*/  IMAD.MOV.U32 R3, RZ, RZ, R66 ;  /* 0x000000ffff037224 */ /* 0x000fe400078e0042 */
[----:B------:R-:W-:-:S07]  /*f0d0*/  IMAD.MOV.U32 R67, RZ, RZ, R6 ;  /* 0x000000ffff437224 */ /* 0x000fce00078e0006 */
[----:B------:R-:W-:Y:S05]  /*f0e0*/  WARPSYNC.COLLECTIVE R2, `(.L_x_838) ;  /* 0x0000000002087348 */ /* 0x000fea0003c00000 */
[----:B------:R0:W1:Y:S02]  /*f0f0*/  SHFL.DOWN P4, R6, R3, R4, R7 ;  /* 0x0800000403067389 */ /* 0x0000640000080007 */
[----:B01----:R-:W-:Y:S05]  /*f100*/  ENDCOLLECTIVE ;  /* 0x000000000000791b */ /* 0x003fea0003800000 */
.L_x_838:
[----:B------:R-:W-:Y:S01]  /*f110*/  IMAD.MOV.U32 R69, RZ, RZ, R6 ;  /* 0x000000ffff457224 */ /* 0x000fe200078e0006 */
[----:B------:R-:W-:Y:S06]  /*f120*/  BRA `(.L_x_839) ;  /* 0xffffffbc00547947 */ /* 0x000fec000383ffff */
.L_x_643:
[----:B------:R-:W-:Y:S01]  /*f130*/  BSSY B0, `(.L_x_840) ;  /* 0x0000006000007945 */ /* 0x000fe20003800000 */
[----:B------:R-:W-:Y:S02]  /*f140*/  IMAD.MOV.U32 R4, RZ, RZ, 0x2 ;  /* 0x00000002ff047424 */ /* 0x000fe400078e00ff */
[----:B------:R-:W-:-:S07]  /*f150*/  IMAD.MOV.U32 R2, RZ, RZ, -0x1 ;  /* 0xffffffffff027424 */ /* 0x000fce00078e00ff */
[----:B--23--:R-:W-:Y:S05]  /*f160*/  WARPSYNC.COLLECTIVE R2, `(.L_x_841) ;  /* 0x0000000002087348 */ /* 0x00cfea0003c00000 */
[----:B------:R0:W1:Y:S02]  /*f170*/  SHFL.DOWN P4, R6, R3, R4, R7 ;  /* 0x0800000403067389 */ /* 0x0000640000080007 */
[----:B0123--:R-:W-:Y:S05]  /*f180*/  ENDCOLLECTIVE ;  /* 0x000000000000791b */ /* 0x00ffea0003800000 */
.L_x_841:
[----:B------:R-:W-:Y:S05]  /*f190*/  BSYNC B0 ;  /* 0x0000000000007941 */ /* 0x000fea0003800000 */
.L_x_840:
[----:B------:R-:W-:Y:S05]  /*f1a0*/  BRA `(.L_x_842) ;  /* 0xffffffbc00547947 */ /* 0x000fea000383ffff */
.L_x_644:
[----:B------:R-:W-:Y:S01]  /*f1b0*/  BSSY B0, `(.L_x_843) ;  /* 0x0000007000007945 */ /* 0x000fe20003800000 */
[----:B------:R-:W-:Y:S02]  /*f1c0*/  IMAD.MOV.U32 R3, RZ, RZ, R53 ;  /* 0x000000ffff037224 */ /* 0x000fe400078e0035 */
[----:B------:R-:W-:Y:S02]  /*f1d0*/  IMAD.MOV.U32 R4, RZ, RZ, 0x4 ;  /* 0x00000004ff047424 */ /* 0x000fe400078e00ff */
[----:B------:R-:W-:-:S07]  /*f1e0*/  IMAD.MOV.U32 R2, RZ, RZ, -0x1 ;  /* 0xffffffffff027424 */ /* 0x000fce00078e00ff */
[----:B--23--:R-:W-:Y:S05]  /*f1f0*/  WARPSYNC.COLLECTIVE R2, `(.L_x_844) ;  /* 0x0000000002087348 */ /* 0x00cfea0003c00000 */
[----:B------:R0:W1:Y:S02]  /*f200*/  SHFL.DOWN P4, R6, R3, R4, R7 ;  /* 0x0800000403067389 */ /* 0x0000640000080007 */
[----:B0123--:R-:W-:Y:S05]  /*f210*/  ENDCOLLECTIVE ;  /* 0x000000000000791b */ /* 0x00ffea0003800000 */
.L_x_844:
[----:B------:R-:W-:Y:S05]  /*f220*/  BSYNC B0 ;  /* 0x0000000000007941 */ /* 0x000fea0003800000 */
.L_x_843:
[----:B------:R-:W-:Y:S02]  /*f230*/  IMAD.MOV.U32 R3, RZ, RZ, R52 ;  /* 0x000000ffff037224 */ /* 0x000fe400078e0034 */
[----:B------:R-:W-:Y:S02]  /*f240*/  IMAD.MOV.U32 R4, RZ, RZ, 0x4 ;  /* 0x00000004ff047424 */ /* 0x000fe400078e00ff */
[----:B------:R-:W-:Y:S02]  /*f250*/  IMAD.MOV.U32 R2, RZ, RZ, -0x1 ;  /* 0xffffffffff027424 */ /* 0x000fe400078e00ff */
[----:B------:R-:W-:-:S07]  /*f260*/  IMAD.MOV.U32 R68, RZ, RZ, R6 ;  /* 0x000000ffff447224 */ /* 0x000fce00078e0006 */
[----:B------:R-:W-:Y:S05]  /*f270*/  WARPSYNC.COLLECTIVE R2, `(.L_x_845) ;  /* 0x0000000002087348 */ /* 0x000fea0003c00000 */
[----:B------:R0:W1:Y:S02]  /*f280*/  SHFL.DOWN P4, R6, R3, R4, R7 ;  /* 0x0800000403067389 */ /* 0x0000640000080007 */
[----:B01----:R-:W-:Y:S05]  /*f290*/  ENDCOLLECTIVE ;  /* 0x000000000000791b */ /* 0x003fea0003800000 */
.L_x_845:
[----:B------:R-:W-:Y:S02]  /*f2a0*/  IMAD.MOV.U32 R3, RZ, RZ, R66 ;  /* 0x000000ffff037224 */ /* 0x000fe400078e0042 */
[----:B------:R-:W-:-:S07]  /*f2b0*/  IMAD.MOV.U32 R67, RZ, RZ, R6 ;  /* 0x000000ffff437224 */ /* 0x000fce00078e0006 */
[----:B------:R-:W-:Y:S05]  /*f2c0*/  WARPSYNC.COLLECTIVE R2, `(.L_x_846) ;  /* 0x0000000002087348 */ /* 0x000fea0003c00000 */
[----:B------:R0:W1:Y:S02]  /*f2d0*/  SHFL.DOWN P4, R6, R3, R4, R7 ;  /* 0x0800000403067389 */ /* 0x0000640000080007 */
[----:B01----:R-:W-:Y:S05]  /*f2e0*/  ENDCOLLECTIVE ;  /* 0x000000000000791b */ /* 0x003fea0003800000 */
.L_x_846:
[----:B------:R-:W-:Y:S01]  /*f2f0*/  IMAD.MOV.U32 R69, RZ, RZ, R6 ;  /* 0x000000ffff457224 */ /* 0x000fe200078e0006 */
[----:B------:R-:W-:Y:S06]  /*f300*/  BRA `(.L_x_847) ;  /* 0xffffffbc001c7947 */ /* 0x000fec000383ffff */
.L_x_645:
[----:B------:R-:W-:Y:S01]  /*f310*/  BSSY B0, `(.L_x_848) ;  /* 0x0000006000007945 */ /* 0x000fe20003800000 */
[----:B------:R-:W-:Y:S02]  /*f320*/  IMAD.MOV.U32 R4, RZ, RZ, 0x4 ;  /* 0x00000004ff047424 */ /* 0x000fe400078e00ff */
[----:B------:R-:W-:-:S07]  /*f330*/  IMAD.MOV.U32 R2, RZ, RZ, -0x1 ;  /* 0xffffffffff027424 */ /* 0x000fce00078e00ff */
[----:B--23--:R-:W-:Y:S05]  /*f340*/  WARPSYNC.COLLECTIVE R2, `(.L_x_849) ;  /* 0x0000000002087348 */ /* 0x00cfea0003c00000 */
[----:B------:R0:W1:Y:S02]  /*f350*/  SHFL.DOWN P4, R6, R3, R4, R7 ;  /* 0x0800000403067389 */ /* 0x0000640000080007 */
[----:B0123--:R-:W-:Y:S05]  /*f360*/  ENDCOLLECTIVE ;  /* 0x000000000000791b */ /* 0x00ffea0003800000 */
.L_x_849:
[----:B------:R-:W-:Y:S05]  /*f370*/  BSYNC B0 ;  /* 0x0000000000007941 */ /* 0x000fea0003800000 */
.L_x_848:
[----:B------:R-:W-:Y:S05]  /*f380*/  BRA `(.L_x_850) ;  /* 0xffffffbc001c7947 */ /* 0x000fea000383ffff */
.L_x_646:
[----:B------:R-:W-:Y:S01]  /*f390*/  BSSY B0, `(.L_x_851) ;  /* 0x0000007000007945 */ /* 0x000fe20003800000 */
[----:B------:R-:W-:Y:S02]  /*f3a0*/  IMAD.MOV.U32 R3, RZ, RZ, R53 ;  /* 0x000000ffff037224 */ /* 0x000fe400078e0035 */
[----:B------:R-:W-:Y:S02]  /*f3b0*/  IMAD.MOV.U32 R4, RZ, RZ, 0x8 ;  /* 0x00000008ff047424 */ /* 0x000fe400078e00ff */
[----:B------:R-:W-:-:S07]  /*f3c0*/  IMAD.MOV.U32 R2, RZ, RZ, -0x1 ;  /* 0xffffffffff027424 */ /* 0x000fce00078e00ff */
[----:B--23--:R-:W-:Y:S05]  /*f3d0*/  WARPSYNC.COLLECTIVE R2, `(.L_x_852) ;  /* 0x0000000002087348 */ /* 0x00cfea0003c00000 */
[----:B------:R0:W1:Y:S02]  /*f3e0*/  SHFL.DOWN P4, R6, R3, R4, R7 ;  /* 0x0800000403067389 */ /* 0x0000640000080007 */
[----:B0123--:R-:W-:Y:S05]  /*f3f0*/  ENDCOLLECTIVE ;  /* 0x000000000000791b */ /* 0x00ffea0003800000 */
.L_x_852:
[----:B------:R-:W-:Y:S05]  /*f400*/  BSYNC B0 ;  /* 0x0000000000007941 */ /* 0x000fea0003800000 */
.L_x_851:
[----:B------:R-:W-:Y:S02]  /*f410*/  IMAD.MOV.U32 R3, RZ, RZ, R52 ;  /* 0x000000ffff037224 */ /* 0x000fe400078e0034 */
[----:B------:R-:W-:Y:S02]  /*f420*/  IMAD.MOV.U32 R4, RZ, RZ, 0x8 ;  /* 0x00000008ff047424 */ /* 0x000fe400078e00ff */
[----:B------:R-:W-:Y:S02]  /*f430*/  IMAD.MOV.U32 R2, RZ, RZ, -0x1 ;  /* 0xffffffffff027424 */ /* 0x000fe400078e00ff */
[----:B------:R-:W-:-:S07]  /*f440*/  IMAD.MOV.U32 R68, RZ, RZ, R6 ;  /* 0x000000ffff447224 */ /* 0x000fce00078e0006 */
[----:B------:R-:W-:Y:S05]  /*f450*/  WARPSYNC.COLLECTIVE R2, `(.L_x_853) ;  /* 0x0000000002087348 */ /* 0x000fea0003c00000 */
[----:B------:R0:W1:Y:S02]  /*f460*/  SHFL.DOWN P4, R6, R3, R4, R7 ;  /* 0x0800000403067389 */ /* 0x0000640000080007 */
[----:B01----:R-:W-:Y:S05]  /*f470*/  ENDCOLLECTIVE ;  /* 0x000000000000791b */ /* 0x003fea0003800000 */
.L_x_853:
[----:B------:R-:W-:Y:S02]  /*f480*/  IMAD.MOV.U32 R3, RZ, RZ, R66 ;  /* 0x000000ffff037224 */ /* 0x000fe400078e0042 */
[----:B------:R-:W-:-:S07]  /*f490*/  IMAD.MOV.U32 R67, RZ, RZ, R6 ;  /* 0x000000ffff437224 */ /* 0x000fce00078e0006 */
[----:B------:R-:W-:Y:S05]  /*f4a0*/  WARPSYNC.COLLECTIVE R2, `(.L_x_854) ;  /* 0x0000000002087348 */ /* 0x000fea0003c00000 */
[----:B------:R0:W1:Y:S02]  /*f4b0*/  SHFL.DOWN P4, R6, R3, R4, R7 ;  /* 0x0800000403067389 */ /* 0x0000640000080007 */
[----:B01----:R-:W-:Y:S05]  /*f4c0*/  ENDCOLLECTIVE ;  /* 0x000000000000791b */ /* 0x003fea0003800000 */
.L_x_854:
[----:B------:R-:W-:Y:S01]  /*f4d0*/  IMAD.MOV.U32 R69, RZ, RZ, R6 ;  /* 0x000000ffff457224 */ /* 0x000fe200078e0006 */
[----:B------:R-:W-:Y:S06]  /*f4e0*/  BRA `(.L_x_855) ;  /* 0xffffffb800e47947 */ /* 0x000fec000383ffff */
.L_x_647:
[----:B------:R-:W-:Y:S01]  /*f4f0*/  BSSY B0, `(.L_x_856) ;  /* 0x0000006000007945 */ /* 0x000fe20003800000 */
[----:B------:R-:W-:Y:S02]  /*f500*/  IMAD.MOV.U32 R4, RZ, RZ, 0x8 ;  /* 0x00000008ff047424 */ /* 0x000fe400078e00ff */
[----:B------:R-:W-:-:S07]  /*f510*/  IMAD.MOV.U32 R2, RZ, RZ, -0x1 ;  /* 0xffffffffff027424 */ /* 0x000fce00078e00ff */
[----:B--23--:R-:W-:Y:S05]  /*f520*/  WARPSYNC.COLLECTIVE R2, `(.L_x_857) ;  /* 0x0000000002087348 */ /* 0x00cfea0003c00000 */
[----:B------:R0:W1:Y:S02]  /*f530*/  SHFL.DOWN P4, R6, R3, R4, R7 ;  /* 0x0800000403067389 */ /* 0x0000640000080007 */
[----:B0123--:R-:W-:Y:S05]  /*f540*/  ENDCOLLECTIVE ;  /* 0x000000000000791b */ /* 0x00ffea0003800000 */
.L_x_857:
[----:B------:R-:W-:Y:S05]  /*f550*/  BSYNC B0 ;  /* 0x0000000000007941 */ /* 0x000fea0003800000 */
.L_x_856:
[----:B------:R-:W-:Y:S05]  /*f560*/  BRA `(.L_x_858) ;  /* 0xffffffb800e47947 */ /* 0x000fea000383ffff */
.L_x_648:
[----:B------:R-:W-:Y:S01]  /*f570*/  BSSY B0, `(.L_x_859) ;  /* 0x0000007000007945 */ /* 0x000fe20003800000 */
[----:B------:R-:W-:Y:S02]  /*f580*/  IMAD.MOV.U32 R3, RZ, RZ, R53 ;  /* 0x000000ffff037224 */ /* 0x000fe400078e0035 */
[----:B------:R-:W-:Y:S02]  /*f590*/  IMAD.MOV.U32 R4, RZ, RZ, 0x10 ;  /* 0x00000010ff047424 */ /* 0x000fe400078e00ff */
[----:B------:R-:W-:-:S07]  /*f5a0*/  IMAD.MOV.U32 R2, RZ, RZ, -0x1 ;  /* 0xffffffffff027424 */ /* 0x000fce00078e00ff */
[----:B--23--:R-:W-:Y:S05]  /*f5b0*/  WARPSYNC.COLLECTIVE R2, `(.L_x_860) ;  /* 0x0000000002087348 */ /* 0x00cfea0003c00000 */
[----:B------:R0:W1:Y:S02]  /*f5c0*/  SHFL.DOWN P4, R6, R3, R4, R7 ;  /* 0x0800000403067389 */ /* 0x0000640000080007 */
[----:B0123--:R-:W-:Y:S05]  /*f5d0*/  ENDCOLLECTIVE ;  /* 0x000000000000791b */ /* 0x00ffea0003800000 */
.L_x_860:
[----:B------:R-:W-:Y:S05]  /*f5e0*/  BSYNC B0 ;  /* 0x0000000000007941 */ /* 0x000fea0003800000 */
.L_x_859:
[----:B------:R-:W-:Y:S02]  /*f5f0*/  IMAD.MOV.U32 R3, RZ, RZ, R52 ;  /* 0x000000ffff037224 */ /* 0x000fe400078e0034 */
[----:B------:R-:W-:Y:S02]  /*f600*/  IMAD.MOV.U32 R4, RZ, RZ, 0x10 ;  /* 0x00000010ff047424 */ /* 0x000fe400078e00ff */
[----:B------:R-:W-:Y:S02]  /*f610*/  IMAD.MOV.U32 R2, RZ, RZ, -0x1 ;  /* 0xffffffffff027424 */ /* 0x000fe400078e00ff */
[----:B------:R-:W-:-:S07]  /*f620*/  IMAD.MOV.U32 R68, RZ, RZ, R6 ;  /* 0x000000ffff447224 */ /* 0x000fce00078e0006 */
[----:B------:R-:W-:Y:S05]  /*f630*/  WARPSYNC.COLLECTIVE R2, `(.L_x_861) ;  /* 0x0000000002087348 */ /* 0x000fea0003c00000 */
[----:B------:R0:W1:Y:S02]  /*f640*/  SHFL.DOWN P4, R6, R3, R4, R7 ;  /* 0x0800000403067389 */ /* 0x0000640000080007 */
[----:B01----:R-:W-:Y:S05]  /*f650*/  ENDCOLLECTIVE ;  /* 0x000000000000791b */ /* 0x003fea0003800000 */
.L_x_861:
[----:B------:R-:W-:Y:S02]  /*f660*/  IMAD.MOV.U32 R3, RZ, RZ, R66 ;  /* 0x000000ffff037224 */ /* 0x000fe400078e0042 */
[----:B------:R-:W-:-:S07]  /*f670*/  IMAD.MOV.U32 R67, RZ, RZ, R6 ;  /* 0x000000ffff437224 */ /* 0x000fce00078e0006 */
[----:B------:R-:W-:Y:S05]  /*f680*/  WARPSYNC.COLLECTIVE R2, `(.L_x_862) ;  /* 0x0000000002087348 */ /* 0x000fea0003c00000 */
[----:B------:R0:W1:Y:S02]  /*f690*/  SHFL.DOWN P4, R6, R3, R4, R7 ;  /* 0x0800000403067389 */ /* 0x0000640000080007 */
[----:B01----:R-:W-:Y:S05]  /*f6a0*/  ENDCOLLECTIVE ;  /* 0x000000000000791b */ /* 0x003fea0003800000 */
.L_x_862:
[----:B------:R-:W-:Y:S01]  /*f6b0*/  IMAD.MOV.U32 R69, RZ, RZ, R6 ;  /* 0x000000ffff457224 */ /* 0x000fe200078e0006 */
[----:B------:R-:W-:Y:S06]  /*f6c0*/  BRA `(.L_x_863) ;  /* 0xffffffb800ac7947 */ /* 0x000fec000383ffff */
.L_x_649:
[----:B------:R-:W-:Y:S01]  /*f6d0*/  BSSY B0, `(.L_x_864) ;  /* 0x0000006000007945 */ /* 0x000fe20003800000 */
[----:B------:R-:W-:Y:S02]  /*f6e0*/  IMAD.MOV.U32 R4, RZ, RZ, 0x10 ;  /* 0x00000010ff047424 */ /* 0x000fe400078e00ff */
[----:B------:R-:W-:-:S07]  /*f6f0*/  IMAD.MOV.U32 R2, RZ, RZ, -0x1 ;  /* 0xffffffffff027424 */ /* 0x000fce00078e00ff */
[----:B01234-:R-:W-:Y:S05]  /*f700*/  WARPSYNC.COLLECTIVE R2, `(.L_x_865) ;  /* 0x0000000002087348 */ /* 0x01ffea0003c00000 */
[----:B------:R0:W0:Y:S02]  /*f710*/  SHFL.DOWN P4, R6, R3, R4, R7 ;  /* 0x0800000403067389 */ /* 0x0000240000080007 */
[----:B01234-:R-:W-:Y:S05]  /*f720*/  ENDCOLLECTIVE ;  /* 0x000000000000791b */ /* 0x01ffea0003800000 */
.L_x_865:
[----:B------:R-:W-:Y:S05]  /*f730*/  BSYNC B0 ;  /* 0x0000000000007941 */ /* 0x000fea0003800000 */
.L_x_864:
[----:B------:R-:W-:Y:S05]  /*f740*/  BRA `(.L_x_866) ;  /* 0xffffffb800987947 */ /* 0x000fea000383ffff */
.L_x_650:
[----:B------:R-:W-:Y:S01]  /*f750*/  BSSY B0, `(.L_x_867) ;  /* 0x0000005000007945 */ /* 0x000fe20003800000 */
[----:B------:R-:W-:-:S07]  /*f760*/  IMAD.MOV.U32 R2, RZ, RZ, -0x1 ;  /* 0xffffffffff027424 */ /* 0x000fce00078e00ff */
[----:B--23--:R-:W-:Y:S05]  /*f770*/  WARPSYNC.COLLECTIVE R2, `(.L_x_868) ;  /* 0x0000000002087348 */ /* 0x00cfea0003c00000 */
[----:B------:R-:W-:Y:S01]  /*f780*/  VOTE.ALL P4, P4 ;  /* 0x0000000000ff7806 */ /* 0x000fe20002080000 */
[----:B--23--:R-:W-:-:S12]  /*f790*/  ENDCOLLECTIVE ;  /* 0x000000000000791b */ /* 0x00cfd80003800000 */
.L_x_868:
[----:B------:R-:W-:Y:S05]  /*f7a0*/  BSYNC B0 ;  /* 0x0000000000007941 */ /* 0x000fea0003800000 */
.L_x_867:
[----:B------:R-:W-:Y:S05]  /*f7b0*/  BRA `(.L_x_869) ;  /* 0xffffffb800c87947 */ /* 0x000fea000383ffff */
.L_x_870:
        /* <DEDUP_REMOVED lines=12> */
.L_x_1180:


//--------------------- .text._ZN6thrust24THRUST_300001_SM_1000_NS8cuda_cub4core6detail13_kernel_agentINS1_15__reduce_by_key9InitAgentIN3cub18CUB_300001_SM_100024ReduceByKeyScanTileStateIilLb1EEElPlEEJSA_lSB_EEEvDpT0_ --------------------------
	.section	.text._ZN6thrust24THRUST_300001_SM_1000_NS8cuda_cub4core6detail13_kernel_agentINS1_15__reduce_by_key9InitAgentIN3cub18CUB_300001_SM_100024ReduceByKeyScanTileStateIilLb1EEElPlEEJSA_lSB_EEEvDpT0_,"ax",@progbits
	.align	128
        .global         _ZN6thrust24THRUST_300001_SM_1000_NS8cuda_cub4core6detail13_kernel_agentINS1_15__reduce_by_key9InitAgentIN3cub18CUB_300001_SM_100024ReduceByKeyScanTileStateIilLb1EEElPlEEJSA_lSB_EEEvDpT0_
        .type           _ZN6thrust24THRUST_300001_SM_1000_NS8cuda_cub4core6detail13_kernel_agentINS1_15__reduce_by_key9InitAgentIN3cub18CUB_300001_SM_100024ReduceByKeyScanTileStateIilLb1EEElPlEEJSA_lSB_EEEvDpT0_,@function
        .size           _ZN6thrust24THRUST_300001_SM_1000_NS8cuda_cub4core6detail13_kernel_agentINS1_15__reduce_by_key9InitAgentIN3cub18CUB_300001_SM_100024ReduceByKeyScanTileStateIilLb1EEElPlEEJSA_lSB_EEEvDpT0_,(.L_x_1181 - _ZN6thrust24THRUST_300001_SM_1000_NS8cuda_cub4core6detail13_kernel_agentINS1_15__reduce_by_key9InitAgentIN3cub18CUB_300001_SM_100024ReduceByKeyScanTileStateIilLb1EEElPlEEJSA_lSB_EEEvDpT0_)
        .other          _ZN6thrust24THRUST_300001_SM_1000_NS8cuda_cub4core6detail13_kernel_agentINS1_15__reduce_by_key9InitAgentIN3cub18CUB_300001_SM_100024ReduceByKeyScanTileStateIilLb1EEElPlEEJSA_lSB_EEEvDpT0_,@"STO_CUDA_ENTRY STV_DEFAULT"
_ZN6thrust24THRUST_300001_SM_1000_NS8cuda_cub4core6detail13_kernel_agentINS1_15__reduce_by_key9InitAgentIN3cub18CUB_300001_SM_100024ReduceByKeyScanTileStateIilLb1EEElPlEEJSA_lSB_EEEvDpT0_:
.text._ZN6thrust24THRUST_300001_SM_1000_NS8cuda_cub4core6detail13_kernel_agentINS1_15__reduce_by_key9InitAgentIN3cub18CUB_300001_SM_100024ReduceByKeyScanTileStateIilLb1EEElPlEEJSA_lSB_EEEvDpT0_:
[----:B------:R-:W-:Y:S01]  /*0000*/  LDC R1, c[0x0][0x37c] ;  /* 0x0000df00ff017b82 */ /* 0x000fe20000000800 */
[----:B------:R-:W0:Y:S07]  /*0010*/  S2R R0, SR_TID.X ;  /* 0x0000000000007919 */ /* 0x000e2e0000002100 */
[----:B------:R-:W1:Y:S01]  /*0020*/  S2UR UR6, SR_CTAID.X ;  /* 0x00000000000679c3 */ /* 0x000e620000002500 */
[----:B------:R-:W2:Y:S01]  /*0030*/  LDCU UR4, c[0x0][0x388] ;  /* 0x00007100ff0477ac */ /* 0x000ea20008000800 */
[----:B------:R-:W-:-:S06]  /*0040*/  CS2R R10, SRZ ;  /* 0x00000000000a7805 */ /* 0x000fcc000001ff00 */
[----:B------:R-:W1:Y:S01]  /*0050*/  LDC R7, c[0x0][0x360] ;  /* 0x0000d800ff077b82 */ /* 0x000e620000000800 */
[C---:B0-----:R-:W-:Y:S01]  /*0060*/  ISETP.GT.U32.AND P0, PT, R0.reuse, 0x1f, PT ;  /* 0x0000001f0000780c */ /* 0x041fe20003f04070 */
[----:B-1----:R-:W-:Y:S01]  /*0070*/  IMAD R7, R7, UR6, R0 ;  /* 0x0000000607077c24 */ /* 0x002fe2000f8e0200 */
[----:B------:R-:W-:Y:S02]  /*0080*/  LOP3.LUT P2, RZ, R0, UR6, RZ, 0xfc, !PT ;  /* 0x0000000600ff7c12 */ /* 0x000fe4000f84fcff */
[----:B------:R-:W-:Y:S02]  /*0090*/  ISETP.NE.OR P0, PT, RZ, UR6, P0 ;  /* 0x00000006ff007c0c */ /* 0x000fe40008705670 */
[----:B--2---:R-:W-:Y:S01]  /*00a0*/  ISETP.GE.AND P1, PT, R7, UR4, PT ;  /* 0x0000000407007c0c */ /* 0x004fe2000bf26270 */
[----:B------:R-:W0:Y:S10]  /*00b0*/  LDCU.64 UR4, c[0x0][0x358] ;  /* 0x00006b00ff0477ac */ /* 0x000e340008000a00 */
[----:B------:R-:W1:Y:S02]  /*00c0*/  @!P0 LDC.64 R4, c[0x0][0x380] ;  /* 0x0000e000ff048b82 */ /* 0x000e640000000a00 */
[----:B------:R-:W-:-:S02]  /*00d0*/  @!P1 IMAD.MOV.U32 R8, RZ, RZ, 0x0 ;  /* 0x00000000ff089424 */ /* 0x000fc400078e00ff */
[----:B------:R-:W-:-:S04]  /*00e0*/  @!P1 IMAD.MOV.U32 R9, RZ, RZ, 0x63 ;  /* 0x00000063ff099424 */ /* 0x000fc800078e00ff */
[----:B------:R-:W2:Y:S01]  /*00f0*/  @!P1 LDC.64 R2, c[0x0][0x380] ;  /* 0x0000e000ff029b82 */ /* 0x000ea20000000a00 */
[----:B-1----:R-:W-:-:S04]  /*0100*/  @!P0 IMAD.WIDE.U32 R4, R0, 0x10, R4 ;  /* 0x0000001000048825 */ /* 0x002fc800078e0004 */
[----:B--2---:R-:W-:-:S05]  /*0110*/  @!P1 IMAD.WIDE R2, R7, 0x10, R2 ;  /* 0x0000001007029825 */ /* 0x004fca00078e0202 */
[----:B0-----:R0:W-:Y:S04]  /*0120*/  @!P1 STG.E.128 desc[UR4][R2.64+0x200], R8 ;  /* 0x0002000802009986 */ /* 0x0011e8000c101d04 */
[----:B------:R0:W-:Y:S01]  /*0130*/  @!P0 STG.E.128 desc[UR4][R4.64], RZ ;  /* 0x000000ff04008986 */ /* 0x0001e2000c101d04 */
[----:B------:R-:W-:Y:S05]  /*0140*/  @P2 EXIT ;  /* 0x000000000000294d */ /* 0x000fea0003800000 */
[----:B0-----:R-:W0:Y:S02]  /*0150*/  LDC.64 R2, c[0x0][0x390] ;  /* 0x0000e400ff027b82 */ /* 0x001e240000000a00 */
[----:B0-----:R-:W-:Y:S01]  /*0160*/  STG.E.64 desc[UR4][R2.64], RZ ;  /* 0x000000ff02007986 */ /* 0x001fe2000c101b04 */
[----:B------:R-:W-:Y:S05]  /*0170*/  EXIT ;  /* 0x000000000000794d */ /* 0x000fea0003800000 */
.L_x_871:
        /* <DEDUP_REMOVED lines=16> */
.L_x_1181:


//--------------------- .text._ZN6thrust24THRUST_300001_SM_1000_NS8cuda_cub4core6detail13_kernel_agentINS1_15__reduce_by_key16ReduceByKeyAgentIPyNS0_17constant_iteratorIiNS0_11use_defaultES9_EES7_PiN4cuda3std3__48equal_toIyEENSE_4plusIiEESB_iEEJS7_SA_S7_SB_SB_N3cub18CUB_300001_SM_100024ReduceByKeyScanTileStateIiiLb1EEESG_SI_iiEEEvDpT0_ --------------------------
	.section	.text._ZN6thrust24THRUST_300001_SM_1000_NS8cuda_cub4core6detail13_kernel_agentINS1_15__reduce_by_key16ReduceByKeyAgentIPyNS0_17constant_iteratorIiNS0_11use_defaultES9_EES7_PiN4cuda3std3__48equal_toIyEENSE_4plusIiEESB_iEEJS7_SA_S7_SB_SB_N3cub18CUB_300001_SM_100024ReduceByKeyScanTileStateIiiLb1EEESG_SI_iiEEEvDpT0_,"ax",@progbits
	.align	128
        .global         _ZN6thrust24THRUST_300001_SM_1000_NS8cuda_cub4core6detail13_kernel_agentINS1_15__reduce_by_key16ReduceByKeyAgentIPyNS0_17constant_iteratorIiNS0_11use_defaultES9_EES7_PiN4cuda3std3__48equal_toIyEENSE_4plusIiEESB_iEEJS7_SA_S7_SB_SB_N3cub18CUB_300001_SM_100024ReduceByKeyScanTileStateIiiLb1EEESG_SI_iiEEEvDpT0_
        .type           _ZN6thrust24THRUST_300001_SM_1000_NS8cuda_cub4core6detail13_kernel_agentINS1_15__reduce_by_key16ReduceByKeyAgentIPyNS0_17constant_iteratorIiNS0_11use_defaultES9_EES7_PiN4cuda3std3__48equal_toIyEENSE_4plusIiEESB_iEEJS7_SA_S7_SB_SB_N3cub18CUB_300001_SM_100024ReduceByKeyScanTileStateIiiLb1EEESG_SI_iiEEEvDpT0_,@function
        .size           _ZN6thrust24THRUST_300001_SM_1000_NS8cuda_cub4core6detail13_kernel_agentINS1_15__reduce_by_key16ReduceByKeyAgentIPyNS0_17constant_iteratorIiNS0_11use_defaultES9_EES7_PiN4cuda3std3__48equal_toIyEENSE_4plusIiEESB_iEEJS7_SA_S7_SB_SB_N3cub18CUB_300001_SM_100024ReduceByKeyScanTileStateIiiLb1EEESG_SI_iiEEEvDpT0_,(.L_x_1182 - _ZN6thrust24THRUST_300001_SM_1000_NS8cuda_cub4core6detail13_kernel_agentINS1_15__reduce_by_key16ReduceByKeyAgentIPyNS0_17constant_iteratorIiNS0_11use_defaultES9_EES7_PiN4cuda3std3__48equal_toIyEENSE_4plusIiEESB_iEEJS7_SA_S7_SB_SB_N3cub18CUB_300001_SM_100024ReduceByKeyScanTileStateIiiLb1EEESG_SI_iiEEEvDpT0_)
        .other          _ZN6thrust24THRUST_300001_SM_1000_NS8cuda_cub4core6detail13_kernel_agentINS1_15__reduce_by_key16ReduceByKeyAgentIPyNS0_17constant_iteratorIiNS0_11use_defaultES9_EES7_PiN4cuda3std3__48equal_toIyEENSE_4plusIiEESB_iEEJS7_SA_S7_SB_SB_N3cub18CUB_300001_SM_100024ReduceByKeyScanTileStateIiiLb1EEESG_SI_iiEEEvDpT0_,@"STO_CUDA_ENTRY STV_DEFAULT"
_ZN6thrust24THRUST_300001_SM_1000_NS8cuda_cub4core6detail13_kernel_agentINS1_15__reduce_by_key16ReduceByKeyAgentIPyNS0_17constant_iteratorIiNS0_11use_defaultES9_EES7_PiN4cuda3std3__48equal_toIyEENSE_4plusIiEESB_iEEJS7_SA_S7_SB_SB_N3cub18CUB_300001_SM_100024ReduceByKeyScanTileStateIiiLb1EEESG_SI_iiEEEvDpT0_:
.text._ZN6thrust24THRUST_300001_SM_1000_NS8cuda_cub4core6detail13_kernel_agentINS1_15__reduce_by_key16ReduceByKeyAgentIPyNS0_17constant_iteratorIiNS0_11use_defaultES9_EES7_PiN4cuda3std3__48equal_toIyEENSE_4plusIiEESB_iEEJS7_SA_S7_SB_SB_N3cub18CUB_300001_SM_100024ReduceByKeyScanTileStateIiiLb1EEESG_SI_iiEEEvDpT0_:
[----:B------:R-:W-:Y:S01]  /*0000*/  LDC R1, c[0x0][0x37c] ;  /* 0x0000df00ff017b82 */ /* 0x000fe20000000800 */
[----:B------:R-:W0:Y:S01]  /*0010*/  S2R R50, SR_CTAID.X ;  /* 0x0000000000327919 */ /* 0x000e220000002500 */
[----:B------:R-:W1:Y:S01]  /*0020*/  LDCU UR4, c[0x0][0x3bc] ;  /* 0x00007780ff0477ac */ /* 0x000e620008000800 */
[----:B------:R-:W2:Y:S01]  /*0030*/  LDCU.64 UR10, c[0x0][0x358] ;  /* 0x00006b00ff0a77ac */ /* 0x000ea20008000a00 */
[----:B0-----:R-:W-:-:S05]  /*0040*/  IMAD R25, R50, 0x900, RZ ;  /* 0x0000090032197824 */ /* 0x001fca00078e02ff */
[----:B-1----:R-:W-:-:S04]  /*0050*/  IADD3 R2, PT, PT, -R25, UR4, RZ ;  /* 0x0000000419027c10 */ /* 0x002fc8000fffe1ff */
[----:B------:R-:W-:-:S13]  /*0060*/  ISETP.GE.AND P0, PT, R2, 0x901, PT ;  /* 0x000009010200780c */ /* 0x000fda0003f06270 */
[----:B--2---:R-:W-:Y:S05]  /*0070*/  @!P0 BRA `(.L_x_872) ;  /* 0x00000058003c8947 */ /* 0x004fea0003800000 */
[----:B------:R-:W-:-:S13]  /*0080*/  ISETP.NE.AND P0, PT, R50, RZ, PT ;  /* 0x000000ff3200720c */ /* 0x000fda0003f05270 */
[----:B------:R-:W-:Y:S05]  /*0090*/  @P0 BRA `(.L_x_873) ;  /* 0x00000024005c0947 */ /* 0x000fea0003800000 */
[----:B------:R-:W0:Y:S01]  /*00a0*/  S2R R59, SR_TID.X ;  /* 0x00000000003b7919 */ /* 0x000e220000002100 */
[----:B------:R-:W1:Y:S01]  /*00b0*/  LDC.64 R4, c[0x0][0x380] ;  /* 0x0000e000ff047b82 */ /* 0x000e620000000a00 */
[----:B------:R-:W2:Y:S07]  /*00c0*/  S2R R3, SR_LANEID ;  /* 0x0000000000037919 */ /* 0x000eae0000000000 */
[----:B------:R-:W3:Y:S01]  /*00d0*/  S2UR UR5, SR_CgaCtaId ;  /* 0x00000000000579c3 */ /* 0x000ee20000008800 */
[----:B------:R-:W-:-:S07]  /*00e0*/  UMOV UR4, 0x400 ;  /* 0x0000040000047882 */ /* 0x000fce0000000000 */
[----:B------:R-:W4:Y:S01]  /*00f0*/  LDC R27, c[0x0][0x390] ;  /* 0x0000e400ff1b7b82 */ /* 0x000f220000000800 */
[C---:B0-----:R-:W-:Y:S02]  /*0100*/  LOP3.LUT R0, R59.reuse, 0x1f, RZ, 0xc0, !PT ;  /* 0x0000001f3b007812 */ /* 0x041fe400078ec0ff */
[----:B------:R-:W-:-:S03]  /*0110*/  LOP3.LUT R2, R59, 0x3e0, RZ, 0xc0, !PT ;  /* 0x000003e03b027812 */ /* 0x000fc600078ec0ff */
[----:B------:R-:W-:-:S04]  /*0120*/  IMAD.IADD R25, R25, 0x1, R0 ;  /* 0x0000000119197824 */ /* 0x000fc800078e0200 */
[----:B------:R-:W-:-:S04]  /*0130*/  IMAD R25, R2, 0x9, R25 ;  /* 0x0000000902197824 */ /* 0x000fc800078e0219 */
[----:B-1----:R-:W-:-:S05]  /*0140*/  IMAD.WIDE.U32 R4, R25, 0x8, R4 ;  /* 0x0000000819047825 */ /* 0x002fca00078e0004 */
[----:B------:R-:W5:Y:S04]  /*0150*/  LDG.E.64.CONSTANT R6, desc[UR10][R4.64] ;  /* 0x0000000a04067981 */ /* 0x000f68000c1e9b00 */
[----:B------:R-:W4:Y:S04]  /*0160*/  LDG.E.64.CONSTANT R8, desc[UR10][R4.64+0x100] ;  /* 0x0001000a04087981 */ /* 0x000f28000c1e9b00 */
[----:B------:R-:W4:Y:S04]  /*0170*/  LDG.E.64.CONSTANT R10, desc[UR10][R4.64+0x200] ;  /* 0x0002000a040a7981 */ /* 0x000f28000c1e9b00 */
[----:B------:R-:W4:Y:S04]  /*0180*/  LDG.E.64.CONSTANT R12, desc[UR10][R4.64+0x300] ;  /* 0x0003000a040c7981 */ /* 0x000f28000c1e9b00 */
[----:B------:R-:W4:Y:S04]  /*0190*/  LDG.E.64.CONSTANT R14, desc[UR10][R4.64+0x400] ;  /* 0x0004000a040e7981 */ /* 0x000f28000c1e9b00 */
[----:B------:R-:W4:Y:S04]  /*01a0*/  LDG.E.64.CONSTANT R16, desc[UR10][R4.64+0x500] ;  /* 0x0005000a04107981 */ /* 0x000f28000c1e9b00 */
[----:B------:R-:W4:Y:S04]  /*01b0*/  LDG.E.64.CONSTANT R18, desc[UR10][R4.64+0x600] ;  /* 0x0006000a04127981 */ /* 0x000f28000c1e9b00 */
[----:B------:R-:W4:Y:S04]  /*01c0*/  LDG.E.64.CONSTANT R20, desc[UR10][R4.64+0x700] ;  /* 0x0007000a04147981 */ /* 0x000f28000c1e9b00 */
[----:B------:R0:W4:Y:S01]  /*01d0*/  LDG.E.64.CONSTANT R22, desc[UR10][R4.64+0x800] ;  /* 0x0008000a04167981 */ /* 0x000122000c1e9b00 */
[----:B------:R-:W-:Y:S01]  /*01e0*/  SHF.R.U32.HI R0, RZ, 0x5, R59 ;  /* 0x00000005ff007819 */ /* 0x000fe2000001163b */
[----:B---3--:R-:W-:Y:S01]  /*01f0*/  ULEA UR4, UR5, UR4, 0x18 ;  /* 0x0000000405047291 */ /* 0x008fe2000f8ec0ff */
[----:B------:R-:W-:-:S03]  /*0200*/  ISETP.NE.AND P2, PT, R59, RZ, PT ;  /* 0x000000ff3b00720c */ /* 0x000fc60003f45270 */
[----:B--2---:R-:W-:-:S04]  /*0210*/  IMAD R2, R0, 0x120, R3 ;  /* 0x0000012000027824 */ /* 0x004fc800078e0203 */
[----:B0-----:R-:W-:Y:S01]  /*0220*/  IMAD R4, R3, 0x8, R2 ;  /* 0x0000000803047824 */ /* 0x001fe200078e0202 */
[----:B------:R-:W-:-:S05]  /*0230*/  LEA R25, R2, UR4, 0x3 ;  /* 0x0000000402197c11 */ /* 0x000fca000f8e18ff */
[--C-:B------:R-:W-:Y:S01]  /*0240*/  IMAD R5, R3, 0x40, R25.reuse ;  /* 0x0000004003057824 */ /* 0x100fe200078e0219 */
[----:B-----5:R0:W-:Y:S04]  /*0250*/  STS.64 [R25], R6 ;  /* 0x0000000619007388 */ /* 0x0201e80000000a00 */
[----:B----4-:R1:W-:Y:S04]  /*0260*/  STS.64 [R25+0x100], R8 ;  /* 0x0001000819007388 */ /* 0x0103e80000000a00 */
[----:B------:R-:W-:Y:S04]  /*0270*/  STS.64 [R25+0x200], R10 ;  /* 0x0002000a19007388 */ /* 0x000fe80000000a00 */
[----:B------:R-:W-:Y:S01]  /*0280*/  STS.64 [R25+0x300], R12 ;  /* 0x0003000c19007388 */ /* 0x000fe20000000a00 */
[----:B0-----:R-:W-:-:S02]  /*0290*/  IMAD R6, R2, -0x4, R25 ;  /* 0xfffffffc02067824 */ /* 0x001fc400078e0219 */
[----:B------:R-:W-:Y:S01]  /*02a0*/  IMAD R7, R4, -0x4, R5 ;  /* 0xfffffffc04077824 */ /* 0x000fe200078e0205 */
[----:B------:R-:W-:Y:S01]  /*02b0*/  STS.64 [R25+0x400], R14 ;  /* 0x0004000e19007388 */ /* 0x000fe20000000a00 */
[----:B-1----:R-:W-:-:S03]  /*02c0*/  LEA R9, R59, UR4, 0x3 ;  /* 0x000000043b097c11 */ /* 0x002fc6000f8e18ff */
        /* <DEDUP_REMOVED lines=13> */
[----:B------:R-:W4:Y:S01]  /*03a0*/  LDS.64 R46, [R5+0x38] ;  /* 0x00003800052e7984 */ /* 0x000f220000000a00 */
[----:B------:R-:W-:Y:S01]  /*03b0*/  BAR.SYNC.DEFER_BLOCKING 0x0 ;  /* 0x0000000000007b1d */ /* 0x000fe20000010000 */
[----:B0-----:R-:W-:-:S04]  /*03c0*/  ISETP.NE.U32.AND P1, PT, R32, R34, PT ;  /* 0x000000222000720c */ /* 0x001fc80003f25070 */
[----:B------:R-:W-:Y:S02]  /*03d0*/  ISETP.NE.AND.EX P3, PT, R33, R35, PT, P1 ;  /* 0x000000232100720c */ /* 0x000fe40003f65310 */
[----:B-1----:R-:W-:Y:S02]  /*03e0*/  ISETP.NE.U32.AND P6, PT, R34, R36, PT ;  /* 0x000000242200720c */ /* 0x002fe40003fc5070 */
[----:B--2---:R-:W-:Y:S02]  /*03f0*/  ISETP.NE.U32.AND P5, PT, R36, R38, PT ;  /* 0x000000262400720c */ /* 0x004fe40003fa5070 */
[----:B------:R-:W-:Y:S01]  /*0400*/  ISETP.NE.AND.EX P6, PT, R35, R37, PT, P6 ;  /* 0x000000252300720c */ /* 0x000fe20003fc5360 */
[----:B------:R-:W-:Y:S01]  /*0410*/  STS [R6], R27 ;  /* 0x0000001b06007388 */ /* 0x000fe20000000800 */
[----:B------:R-:W-:Y:S02]  /*0420*/  ISETP.NE.AND.EX P5, PT, R37, R39, PT, P5 ;  /* 0x000000272500720c */ /* 0x000fe40003fa5350 */
[----:B---3--:R-:W-:Y:S01]  /*0430*/  ISETP.NE.U32.AND P4, PT, R38, R40, PT ;  /* 0x000000282600720c */ /* 0x008fe20003f85070 */
[----:B------:R-:W-:Y:S01]  /*0440*/  STS [R6+0x80], R27 ;  /* 0x0000801b06007388 */ /* 0x000fe20000000800 */
[----:B------:R-:W-:-:S02]  /*0450*/  P2R R13, PR, RZ, 0x8 ;  /* 0x00000008ff0d7803 */ /* 0x000fc40000000000 */
[----:B------:R-:W-:Y:S01]  /*0460*/  ISETP.NE.AND.EX P4, PT, R39, R41, PT, P4 ;  /* 0x000000292700720c */ /* 0x000fe20003f85340 */
[----:B------:R-:W-:Y:S01]  /*0470*/  STS [R6+0x100], R27 ;  /* 0x0001001b06007388 */ /* 0x000fe20000000800 */
[----:B------:R-:W-:Y:S02]  /*0480*/  P2R R58, PR, RZ, 0x20 ;  /* 0x00000020ff3a7803 */ /* 0x000fe40000000000 */
[----:B------:R-:W-:Y:S01]  /*0490*/  P2R R57, PR, RZ, 0x40 ;  /* 0x00000040ff397803 */ /* 0x000fe20000000000 */
[----:B------:R-:W-:Y:S01]  /*04a0*/  STS [R6+0x180], R27 ;  /* 0x0001801b06007388 */ /* 0x000fe20000000800 */
[----:B----4-:R-:W-:-:S03]  /*04b0*/  ISETP.NE.U32.AND P1, PT, R44, R46, PT ;  /* 0x0000002e2c00720c */ /* 0x010fc60003f25070 */
[----:B------:R-:W-:Y:S01]  /*04c0*/  STS [R6+0x200], R27 ;  /* 0x0002001b06007388 */ /* 0x000fe20000000800 */
[----:B------:R-:W-:-:S03]  /*04d0*/  ISETP.NE.AND.EX P1, PT, R45, R47, PT, P1 ;  /* 0x0000002f2d00720c */ /* 0x000fc60003f25310 */
        /* <DEDUP_REMOVED lines=10> */
[----:B------:R-:W-:Y:S04]  /*0580*/  LDS R56, [R7+0x10] ;  /* 0x0000100007387984 */ /* 0x000fe80000000800 */
[----:B------:R-:W-:Y:S04]  /*0590*/  LDS R2, [R7+0x14] ;  /* 0x0000140007027984 */ /* 0x000fe80000000800 */
[----:B------:R-:W-:Y:S04]  /*05a0*/  LDS R4, [R7+0x18] ;  /* 0x0000180007047984 */ /* 0x000fe80000000800 */
[----:B------:R-:W-:Y:S04]  /*05b0*/  LDS R5, [R7+0x1c] ;  /* 0x00001c0007057984 */ /* 0x000fe80000000800 */
[----:B------:R-:W-:Y:S01]  /*05c0*/  LDS R12, [R7+0x20] ;  /* 0x00002000070c7984 */ /* 0x000fe20000000800 */
[----:B------:R-:W-:Y:S01]  /*05d0*/  BAR.SYNC.DEFER_BLOCKING 0x0 ;  /* 0x0000000000007b1d */ /* 0x000fe20000010000 */
[----:B-1----:R-:W-:-:S05]  /*05e0*/  SEL R8, R30, RZ, !P3 ;  /* 0x000000ff1e087207 */ /* 0x002fca0005800000 */
[----:B0-----:R-:W-:Y:S01]  /*05f0*/  IMAD.IADD R8, R31, 0x1, R8 ;  /* 0x000000011f087824 */ /* 0x001fe200078e0208 */
[----:B------:R-:W-:Y:S01]  /*0600*/  STS.64 [R9+0x880], R10 ;  /* 0x0008800a09007388 */ /* 0x000fe20000000a00 */
[----:B------:R-:W-:Y:S06]  /*0610*/  BAR.SYNC.DEFER_BLOCKING 0x0 ;  /* 0x0000000000007b1d */ /* 0x000fec0000010000 */
[----:B------:R0:W1:Y:S02]  /*0620*/  @P2 LDS.64 R48, [R9+0x878] ;  /* 0x0008780009302984 */ /* 0x0000640000000a00 */
[----:B0-----:R-:W-:-:S05]  /*0630*/  SEL R9, R8, RZ, !P6 ;  /* 0x000000ff08097207 */ /* 0x001fca0007000000 */
[----:B--2---:R-:W-:-:S05]  /*0640*/  IMAD.IADD R9, R50, 0x1, R9 ;  /* 0x0000000132097824 */ /* 0x004fca00078e0209 */
[----:B------:R-:W-:-:S05]  /*0650*/  SEL R14, R9, RZ, !P5 ;  /* 0x000000ff090e7207 */ /* 0x000fca0006800000 */
[----:B---3--:R-:W-:Y:S01]  /*0660*/  IMAD.IADD R14, R51, 0x1, R14 ;  /* 0x00000001330e7824 */ /* 0x008fe200078e020e */
[----:B-1----:R-:W-:-:S04]  /*0670*/  @P2 ISETP.NE.U32.AND P0, PT, R48, R32, PT ;  /* 0x000000203000220c */ /* 0x002fc80003f05070 */
[----:B------:R-:W-:-:S04]  /*0680*/  @P2 ISETP.NE.AND.EX P0, PT, R49, R33, PT, P0 ;  /* 0x000000213100220c */ /* 0x000fc80003f05300 */
[----:B------:R-:W-:Y:S02]  /*0690*/  @P2 SEL R6, RZ, 0x1, !P0 ;  /* 0x00000001ff062807 */ /* 0x000fe40004000000 */
[----:B------:R-:W-:Y:S02]  /*06a0*/  ISETP.NE.U32.AND P2, PT, R42, R44, PT ;  /* 0x0000002c2a00720c */ /* 0x000fe40003f45070 */
[----:B------:R-:W-:Y:S01]  /*06b0*/  ISETP.NE.U32.AND P0, PT, R46, R10, PT ;  /* 0x0000000a2e00720c */ /* 0x000fe20003f05070 */
[----:B------:R-:W-:Y:S01]  /*06c0*/  VIADD R7, R6, 0x1 ;  /* 0x0000000106077836 */ /* 0x000fe20000000000 */
[----:B------:R-:W-:Y:S01]  /*06d0*/  ISETP.NE.AND.EX P2, PT, R43, R45, PT, P2 ;  /* 0x0000002d2b00720c */ /* 0x000fe20003f45320 */
[----:B------:R-:W-:Y:S01]  /*06e0*/  @!P3 IMAD.MOV R7, RZ, RZ, R6 ;  /* 0x000000ffff07b224 */ /* 0x000fe200078e0206 */
[----:B------:R-:W-:Y:S02]  /*06f0*/  ISETP.NE.U32.AND P3, PT, R40, R42, PT ;  /* 0x0000002a2800720c */ /* 0x000fe40003f65070 */
[----:B------:R-:W-:Y:S01]  /*0700*/  ISETP.NE.AND.EX P0, PT, R47, R11, PT, P0 ;  /* 0x0000000b2f00720c */ /* 0x000fe20003f05300 */
[----:B------:R-:W-:Y:S01]  /*0710*/  VIADD R8, R7, 0x1 ;  /* 0x0000000107087836 */ /* 0x000fe20000000000 */
[----:B------:R-:W-:Y:S01]  /*0720*/  ISETP.NE.AND.EX P3, PT, R41, R43, PT, P3 ;  /* 0x0000002b2900720c */ /* 0x000fe20003f65330 */
[----:B------:R-:W-:Y:S01]  /*0730*/  @!P6 IMAD.MOV R8, RZ, RZ, R7 ;  /* 0x000000ffff08e224 */ /* 0x000fe200078e0207 */
[----:B------:R-:W-:-:S03]  /*0740*/  ISETP.NE.AND P6, PT, R0, 0x3, PT ;  /* 0x000000030000780c */ /* 0x000fc60003fc5270 */
[----:B------:R-:W-:Y:S02]  /*0750*/  VIADD R9, R8, 0x1 ;  /* 0x0000000108097836 */ /* 0x000fe40000000000 */
[----:B------:R-:W-:Y:S01]  /*0760*/  @!P5 IMAD.MOV R9, RZ, RZ, R8 ;  /* 0x000000ffff09d224 */ /* 0x000fe200078e0208 */
[----:B------:R-:W-:Y:S02]  /*0770*/  ISETP.NE.AND P5, PT, R13, RZ, PT ;  /* 0x000000ff0d00720c */ /* 0x000fe40003fa5270 */
[----:B------:R-:W-:Y:S01]  /*0780*/  SEL R13, R14, RZ, !P4 ;  /* 0x000000ff0e0d7207 */ /* 0x000fe20006000000 */
[----:B------:R-:W-:Y:S02]  /*0790*/  VIADD R52, R9, 0x1 ;  /* 0x0000000109347836 */ /* 0x000fe40000000000 */
[----:B------:R-:W-:Y:S02]  /*07a0*/  @!P4 IMAD.MOV R52, RZ, RZ, R9 ;  /* 0x000000ffff34c224 */ /* 0x000fe400078e0209 */
[----:B------:R-:W-:-:S02]  /*07b0*/  IMAD.IADD R13, R56, 0x1, R13 ;  /* 0x00000001380d7824 */ /* 0x000fc400078e020d */
[----:B------:R-:W-:Y:S02]  /*07c0*/  VIADD R53, R52, 0x1 ;  /* 0x0000000134357836 */ /* 0x000fe40000000000 */
[----:B------:R-:W-:Y:S01]  /*07d0*/  @!P3 IMAD.MOV R53, RZ, RZ, R52 ;  /* 0x000000ffff35b224 */ /* 0x000fe200078e0234 */
[----:B------:R-:W-:-:S03]  /*07e0*/  SEL R13, R13, RZ, !P3 ;  /* 0x000000ff0d0d7207 */ /* 0x000fc60005800000 */
[----:B------:R-:W-:Y:S02]  /*07f0*/  VIADD R54, R53, 0x1 ;  /* 0x0000000135367836 */ /* 0x000fe40000000000 */
[----:B------:R-:W-:Y:S02]  /*0800*/  IMAD.IADD R13, R2, 0x1, R13 ;  /* 0x00000001020d7824 */ /* 0x000fe400078e020d */
[----:B------:R-:W-:-:S03]  /*0810*/  @!P2 IMAD.MOV R54, RZ, RZ, R53 ;  /* 0x000000ffff36a224 */ /* 0x000fc600078e0235 */
[----:B------:R-:W-:Y:S01]  /*0820*/  SEL R13, R13, RZ, !P2 ;  /* 0x000000ff0d0d7207 */ /* 0x000fe20005000000 */
[----:B------:R-:W-:Y:S02]  /*0830*/  VIADD R55, R54, 0x1 ;  /* 0x0000000136377836 */ /* 0x000fe40000000000 */
[----:B------:R-:W-:Y:S02]  /*0840*/  @!P1 IMAD.MOV R55, RZ, RZ, R54 ;  /* 0x000000ffff379224 */ /* 0x000fe400078e0236 */
[----:B------:R-:W-:-:S05]  /*0850*/  IMAD.IADD R13, R4, 0x1, R13 ;  /* 0x00000001040d7824 */ /* 0x000fca00078e020d */
[----:B------:R-:W-:Y:S01]  /*0860*/  SEL R14, R13, RZ, !P1 ;  /* 0x000000ff0d0e7207 */ /* 0x000fe20004800000 */
[----:B------:R-:W-:Y:S02]  /*0870*/  VIADD R13, R55, 0x1 ;  /* 0x00000001370d7836 */ /* 0x000fe40000000000 */
[----:B------:R-:W-:Y:S02]  /*0880*/  @!P0 IMAD.MOV R13, RZ, RZ, R55 ;  /* 0x000000ffff0d8224 */ /* 0x000fe400078e0237 */
[----:B------:R-:W-:-:S05]  /*0890*/  IMAD.IADD R14, R5, 0x1, R14 ;  /* 0x00000001050e7824 */ /* 0x000fca00078e020e */
[----:B------:R-:W-:Y:S02]  /*08a0*/  SEL R15, R14, RZ, !P0 ;  /* 0x000000ff0e0f7207 */ /* 0x000fe40004000000 */
[----:B------:R-:W-:-:S03]  /*08b0*/  ISETP.NE.AND P0, PT, R13, RZ, PT ;  /* 0x000000ff0d00720c */ /* 0x000fc60003f05270 */
[----:B------:R-:W-:-:S05]  /*08c0*/  IMAD.IADD R12, R12, 0x1, R15 ;  /* 0x000000010c0c7824 */ /* 0x000fca00078e020f */
[----:B------:R-:W0:Y:S02]  /*08d0*/  SHFL.UP PT, R14, R12, 0x1, RZ ;  /* 0x042000000c0e7989 */ /* 0x000e2400000e00ff */
[----:B0-----:R-:W-:Y:S02]  /*08e0*/  SEL R15, R14, RZ, !P0 ;  /* 0x000000ff0e0f7207 */ /* 0x001fe40004000000 */
[----:B------:R-:W0:Y:S01]  /*08f0*/  SHFL.UP PT, R14, R13, 0x1, RZ ;  /* 0x042000000d0e7989 */ /* 0x000e2200000e00ff */
[----:B------:R-:W-:-:S04]  /*0900*/  ISETP.GE.AND P0, PT, R3, 0x1, PT ;  /* 0x000000010300780c */ /* 0x000fc80003f06270 */
[----:B------:R-:W-:-:S05]  /*0910*/  SEL R15, R15, RZ, P0 ;  /* 0x000000ff0f0f7207 */ /* 0x000fca0000000000 */
[----:B------:R-:W-:-:S05]  /*0920*/  IMAD.IADD R15, R12, 0x1, R15 ;  /* 0x000000010c0f7824 */ /* 0x000fca00078e020f */
[----:B------:R-:W1:Y:S01]  /*0930*/  SHFL.UP PT, R16, R15, 0x2, RZ ;  /* 0x044000000f107989 */ /* 0x000e6200000e00ff */
[----:B0-----:R-:W-:-:S05]  /*0940*/  SEL R14, R14, RZ, P0 ;  /* 0x000000ff0e0e7207 */ /* 0x001fca0000000000 */
[----:B------:R-:W-:-:S05]  /*0950*/  IMAD.IADD R14, R14, 0x1, R13 ;  /* 0x000000010e0e7824 */ /* 0x000fca00078e020d */
[----:B------:R-:W0:Y:S01]  /*0960*/  SHFL.UP PT, R12, R14, 0x2, RZ ;  /* 0x044000000e0c7989 */ /* 0x000e2200000e00ff */
[----:B------:R-:W-:-:S04]  /*0970*/  ISETP.NE.AND P0, PT, R14, RZ, PT ;  /* 0x000000ff0e00720c */ /* 0x000fc80003f05270 */
[----:B-1----:R-:W-:Y:S02]  /*0980*/  SEL R16, R16, RZ, !P0 ;  /* 0x000000ff10107207 */ /* 0x002fe40004000000 */
[----:B------:R-:W-:-:S04]  /*0990*/  ISETP.GE.AND P0, PT, R3, 0x2, PT ;  /* 0x000000020300780c */ /* 0x000fc80003f06270 */
[----:B------:R-:W-:-:S05]  /*09a0*/  SEL R16, R16, RZ, P0 ;  /* 0x000000ff10107207 */ /* 0x000fca0000000000 */
[----:B------:R-:W-:Y:S01]  /*09b0*/  IMAD.IADD R16, R15, 0x1, R16 ;  /* 0x000000010f107824 */ /* 0x000fe200078e0210 */
[----:B0-----:R-:W-:-:S04]  /*09c0*/  SEL R13, R12, RZ, P0 ;  /* 0x000000ff0c0d7207 */ /* 0x001fc80000000000 */
[----:B------:R-:W0:Y:S01]  /*09d0*/  SHFL.UP PT, R12, R16, 0x4, RZ ;  /* 0x04800000100c7989 */ /* 0x000e2200000e00ff */
[----:B------:R-:W-:-:S05]  /*09e0*/  IMAD.IADD R13, R14, 0x1, R13 ;  /* 0x000000010e0d7824 */ /* 0x000fca00078e020d */
[----:B------:R-:W-:-:S04]  /*09f0*/  ISETP.NE.AND P0, PT, R13, RZ, PT ;  /* 0x000000ff0d00720c */ /* 0x000fc80003f05270 */
        /* <DEDUP_REMOVED lines=8> */
[----:B------:R-:W-:-:S04]  /*0a80*/  ISETP.NE.AND P0, PT, R12, RZ, PT ;  /* 0x000000ff0c00720c */ /* 0x000fc80003f05270 */
[----:B-1----:R-:W-:Y:S02]  /*0a90*/  SEL R16, R14, RZ, !P0 ;  /* 0x000000ff0e107207 */ /* 0x002fe40004000000 */
[----:B------:R-:W0:Y:S01]  /*0aa0*/  SHFL.UP PT, R14, R12, 0x8, RZ ;  /* 0x050000000c0e7989 */ /* 0x000e2200000e00ff */
[----:B------:R-:W-:-:S04]  /*0ab0*/  ISETP.GE.AND P0, PT, R3, 0x8, PT ;  /* 0x000000080300780c */ /* 0x000fc80003f06270 */
[----:B------:R-:W-:-:S05]  /*0ac0*/  SEL R16, R16, RZ, P0 ;  /* 0x000000ff10107207 */ /* 0x000fca0000000000 */
[----:B------:R-:W-:Y:S01]  /*0ad0*/  IMAD.IADD R16, R15, 0x1, R16 ;  /* 0x000000010f107824 */ /* 0x000fe200078e0210 */
[----:B0-----:R-:W-:-:S04]  /*0ae0*/  SEL R13, R14, RZ, P0 ;  /* 0x000000ff0e0d7207 */ /* 0x001fc80000000000 */
[----:B------:R-:W0:Y:S01]  /*0af0*/  SHFL.UP PT, R14, R16, 0x10, RZ ;  /* 0x06000000100e7989 */ /* 0x000e2200000e00ff */
[----:B------:R-:W-:-:S05]  /*0b00*/  IMAD.IADD R17, R12, 0x1, R13 ;  /* 0x000000010c117824 */ /* 0x000fca00078e020d */
[----:B------:R-:W1:Y:S01]  /*0b10*/  SHFL.UP PT, R13, R17, 0x10, RZ ;  /* 0x06000000110d7989 */ /* 0x000e6200000e00ff */
[----:B------:R-:W-:-:S04]  /*0b20*/  ISETP.NE.AND P0, PT, R17, RZ, PT ;  /* 0x000000ff1100720c */ /* 0x000fc80003f05270 */
[----:B0-----:R-:W-:Y:S02]  /*0b30*/  SEL R14, R14, RZ, !P0 ;  /* 0x000000ff0e0e7207 */ /* 0x001fe40004000000 */
[----:B------:R-:W-:-:S04]  /*0b40*/  ISETP.GE.AND P0, PT, R3, 0x10, PT ;  /* 0x000000100300780c */ /* 0x000fc80003f06270 */
[----:B------:R-:W-:Y:S02]  /*0b50*/  SEL R29, R14, RZ, P0 ;  /* 0x000000ff0e1d7207 */ /* 0x000fe40000000000 */
[----:B-1----:R-:W-:Y:S02]  /*0b60*/  SEL R28, R13, RZ, P0 ;  /* 0x000000ff0d1c7207 */ /* 0x002fe40000000000 */
[----:B------:R-:W-:Y:S01]  /*0b70*/  ISETP.NE.AND P0, PT, R3, 0x1f, PT ;  /* 0x0000001f0300780c */ /* 0x000fe20003f05270 */
[----:B------:R-:W-:Y:S02]  /*0b80*/  IMAD.IADD R29, R16, 0x1, R29 ;  /* 0x00000001101d7824 */ /* 0x000fe400078e021d */
[----:B------:R-:W-:-:S10]  /*0b90*/  IMAD.IADD R28, R17, 0x1, R28 ;  /* 0x00000001111c7824 */ /* 0x000fd400078e021c */
[----:B------:R-:W-:-:S05]  /*0ba0*/  @!P0 LEA R20, R0, UR4, 0x3 ;  /* 0x0000000400148c11 */ /* 0x000fca000f8e18ff */
[----:B------:R-:W-:Y:S01]  /*0bb0*/  @!P0 STS.64 [R20], R28 ;  /* 0x0000001c14008388 */ /* 0x000fe20000000a00 */
[----:B------:R-:W-:Y:S06]  /*0bc0*/  BAR.SYNC.DEFER_BLOCKING 0x0 ;  /* 0x0000000000007b1d */ /* 0x000fec0000010000 */
[----:B------:R-:W0:Y:S04]  /*0bd0*/  LDS.128 R12, [UR4] ;  /* 0x00000004ff0c7984 */ /* 0x000e280008000c00 */
[----:B------:R-:W1:Y:S01]  /*0be0*/  LDS.128 R16, [UR4+0x10] ;  /* 0x00001004ff107984 */ /* 0x000e620008000c00 */
[----:B0-----:R-:W-:-:S04]  /*0bf0*/  ISETP.NE.AND P0, PT, R14, RZ, PT ;  /* 0x000000ff0e00720c */ /* 0x001fc80003f05270 */
[----:B------:R-:W-:Y:S02]  /*0c00*/  SEL R22, R13, RZ, !P0 ;  /* 0x000000ff0d167207 */ /* 0x000fe40004000000 */
[----:B-1----:R-:W-:-:S03]  /*0c10*/  ISETP.NE.AND P0, PT, R16, RZ, PT ;  /* 0x000000ff1000720c */ /* 0x002fc60003f05270 */
[----:B------:R-:W-:Y:S02]  /*0c20*/  IMAD.IADD R24, R15, 0x1, R22 ;  /* 0x000000010f187824 */ /* 0x000fe400078e0216 */
[----:B------:R-:W0:Y:S03]  /*0c30*/  LDS.128 R20, [UR4+0x20] ;  /* 0x00002004ff147984 */ /* 0x000e260008000c00 */
[----:B------:R-:W-:Y:S02]  /*0c40*/  SEL R60, R24, RZ, !P0 ;  /* 0x000000ff183c7207 */ /* 0x000fe40004000000 */
[----:B------:R-:W-:-:S03]  /*0c50*/  ISETP.NE.AND P0, PT, R18, RZ, PT ;  /* 0x000000ff1200720c */ /* 0x000fc60003f05270 */
[----:B------:R-:W-:Y:S02]  /*0c60*/  IMAD.IADD R60, R17, 0x1, R60 ;  /* 0x00000001113c7824 */ /* 0x000fe400078e023c */
[----:B------:R-:W-:-:S03]  /*0c70*/  IMAD.IADD R17, R12, 0x1, R14 ;  /* 0x000000010c117824 */ /* 0x000fc600078e020e */
[----:B------:R-:W-:-:S05]  /*0c80*/  SEL R26, R60, RZ, !P0 ;  /* 0x000000ff3c1a7207 */ /* 0x000fca0004000000 */
[----:B------:R-:W-:Y:S01]  /*0c90*/  IMAD.IADD R15, R19, 0x1, R26 ;  /* 0x00000001130f7824 */ /* 0x000fe200078e021a */
[----:B0-----:R-:W-:-:S04]  /*0ca0*/  ISETP.NE.AND P0, PT, R20, RZ, PT ;  /* 0x000000ff1400720c */ /* 0x001fc80003f05270 */
[----:B------:R-:W-:Y:S02]  /*0cb0*/  SEL R26, R15, RZ, !P0 ;  /* 0x000000ff0f1a7207 */ /* 0x000fe40004000000 */
[----:B------:R-:W-:-:S03]  /*0cc0*/  ISETP.NE.AND P0, PT, R0, 0x2, PT ;  /* 0x000000020000780c */ /* 0x000fc60003f05270 */
[----:B------:R-:W-:Y:S01]  /*0cd0*/  IMAD.IADD R21, R21, 0x1, R26 ;  /* 0x0000000115157824 */ /* 0x000fe200078e021a */
[----:B------:R-:W-:Y:S02]  /*0ce0*/  SEL R25, R24, R13, !P0 ;  /* 0x0000000d18197207 */ /* 0x000fe40004000000 */
[----:B------:R-:W-:Y:S02]  /*0cf0*/  SEL R19, R17, R12, !P0 ;  /* 0x0000000c11137207 */ /* 0x000fe40004000000 */
[----:B------:R-:W-:Y:S02]  /*0d00*/  SEL R60, R60, R25, !P6 ;  /* 0x000000193c3c7207 */ /* 0x000fe40007000000 */
[----:B------:R-:W0:Y:S01]  /*0d10*/  LDS.128 R24, [UR4+0x30] ;  /* 0x00003004ff187984 */ /* 0x000e220008000c00 */
[----:B------:R-:W-:-:S04]  /*0d20*/  ISETP.NE.AND P0, PT, R22, RZ, PT ;  /* 0x000000ff1600720c */ /* 0x000fc80003f05270 */
[----:B------:R-:W-:-:S05]  /*0d30*/  SEL R13, R21, RZ, !P0 ;  /* 0x000000ff150d7207 */ /* 0x000fca0004000000 */
[----:B------:R-:W-:Y:S02]  /*0d40*/  IMAD.IADD R61, R23, 0x1, R13 ;  /* 0x00000001173d7824 */ /* 0x000fe400078e020d */
[----:B------:R-:W1:Y:S04]  /*0d50*/  SHFL.UP PT, R13, R28, 0x1, RZ ;  /* 0x042000001c0d7989 */ /* 0x000e6800000e00ff */
[----:B------:R2:W3:Y:S01]  /*0d60*/  SHFL.UP PT, R28, R29, 0x1, RZ ;  /* 0x042000001d1c7989 */ /* 0x0004e200000e00ff */
[----:B0-----:R-:W-:-:S04]  /*0d70*/  ISETP.NE.AND P0, PT, R24, RZ, PT ;  /* 0x000000ff1800720c */ /* 0x001fc80003f05270 */
[----:B------:R-:W-:Y:S02]  /*0d80*/  SEL R23, R61, RZ, !P0 ;  /* 0x000000ff3d177207 */ /* 0x000fe40004000000 */
[----:B------:R-:W-:-:S03]  /*0d90*/  ISETP.NE.AND P0, PT, R0, 0x4, PT ;  /* 0x000000040000780c */ /* 0x000fc60003f05270 */
[----:B------:R-:W-:Y:S01]  /*0da0*/  IMAD.IADD R25, R25, 0x1, R23 ;  /* 0x0000000119197824 */ /* 0x000fe200078e0217 */
[----:B------:R-:W-:Y:S01]  /*0db0*/  SEL R60, R15, R60, !P0 ;  /* 0x0000003c0f3c7207 */ /* 0x000fe20004000000 */
[----:B------:R-:W-:Y:S01]  /*0dc0*/  IMAD.IADD R23, R17, 0x1, R16 ;  /* 0x0000000111177824 */ /* 0x000fe200078e0210 */
[----:B------:R-:W-:-:S04]  /*0dd0*/  ISETP.NE.AND P0, PT, R0, 0x5, PT ;  /* 0x000000050000780c */ /* 0x000fc80003f05270 */
[----:B------:R-:W-:Y:S02]  /*0de0*/  SEL R60, R21, R60, !P0 ;  /* 0x0000003c153c7207 */ /* 0x000fe40004000000 */
[----:B------:R-:W-:Y:S02]  /*0df0*/  ISETP.NE.AND P0, PT, R0, 0x6, PT ;  /* 0x000000060000780c */ /* 0x000fe40003f05270 */
[----:B------:R-:W-:Y:S01]  /*0e00*/  SEL R19, R23, R19, !P6 ;  /* 0x0000001317137207 */ /* 0x000fe20007000000 */
[----:B------:R-:W-:Y:S01]  /*0e10*/  IMAD.IADD R23, R18, 0x1, R23 ;  /* 0x0000000112177824 */ /* 0x000fe200078e0217 */
[----:B------:R-:W-:Y:S02]  /*0e20*/  SEL R60, R61, R60, !P0 ;  /* 0x0000003c3d3c7207 */ /* 0x000fe40004000000 */
[----:B------:R-:W-:Y:S01]  /*0e30*/  ISETP.NE.AND P0, PT, R0, 0x7, PT ;  /* 0x000000070000780c */ /* 0x000fe20003f05270 */
[----:B--2---:R-:W-:Y:S01]  /*0e40*/  IMAD.IADD R29, R23, 0x1, R20 ;  /* 0x00000001171d7824 */ /* 0x004fe200078e0214 */
[----:B------:R-:W-:-:S02]  /*0e50*/  ISETP.NE.AND P6, PT, R57, RZ, PT ;  /* 0x000000ff3900720c */ /* 0x000fc40003fc5270 */
[----:B------:R-:W-:Y:S02]  /*0e60*/  SEL R60, R25, R60, !P0 ;  /* 0x0000003c193c7207 */ /* 0x000fe40004000000 */
[----:B------:R-:W-:-:S04]  /*0e70*/  ISETP.GE.U32.AND P0, PT, R59, 0x20, PT ;  /* 0x000000203b00780c */ /* 0x000fc80003f06070 */
[----:B------:R-:W-:Y:S02]  /*0e80*/  SEL R15, R60, RZ, P0 ;  /* 0x000000ff3c0f7207 */ /* 0x000fe40000000000 */
[----:B-1----:R-:W-:-:S04]  /*0e90*/  ISETP.NE.AND P0, PT, R13, RZ, PT ;  /* 0x000000ff0d00720c */ /* 0x002fc80003f05270 */
[----:B------:R-:W-:Y:S02]  /*0ea0*/  SEL R21, R15, RZ, !P0 ;  /* 0x000000ff0f157207 */ /* 0x000fe40004000000 */
[----:B------:R-:W-:-:S13]  /*0eb0*/  ISETP.NE.AND P0, PT, R3, RZ, PT ;  /* 0x000000ff0300720c */ /* 0x000fda0003f05270 */
[----:B---3--:R-:W-:Y:S01]  /*0ec0*/  @P0 IMAD.IADD R15, R28, 0x1, R21 ;  /* 0x000000011c0f0824 */ /* 0x008fe200078e0215 */
[----:B------:R-:W-:-:S04]  /*0ed0*/  ISETP.NE.AND P0, PT, R6, RZ, PT ;  /* 0x000000ff0600720c */ /* 0x000fc80003f05270 */
[----:B------:R-:W-:-:S05]  /*0ee0*/  SEL R21, R15, RZ, !P0 ;  /* 0x000000ff0f157207 */ /* 0x000fca0004000000 */
[----:B------:R-:W-:-:S05]  /*0ef0*/  IMAD.IADD R21, R30, 0x1, R21 ;  /* 0x000000011e157824 */ /* 0x000fca00078e0215 */
[----:B------:R-:W-:Y:S02]  /*0f00*/  SEL R28, R21, RZ, !P5 ;  /* 0x000000ff151c7207 */ /* 0x000fe40006800000 */
[----:B------:R-:W-:-:S03]  /*0f10*/  ISETP.NE.AND P5, PT, R58, RZ, PT ;  /* 0x000000ff3a00720c */ /* 0x000fc60003fa5270 */
[----:B------:R-:W-:-:S05]  /*0f20*/  IMAD.IADD R17, R31, 0x1, R28 ;  /* 0x000000011f117824 */ /* 0x000fca00078e021c */
[----:B------:R-:W-:Y:S02]  /*0f30*/  SEL R31, R17, RZ, !P6 ;  /* 0x000000ff111f7207 */ /* 0x000fe40007000000 */
[----:B------:R-:W-:-:S04]  /*0f40*/  ISETP.NE.AND P6, PT, R0, 0x4, PT ;  /* 0x000000040000780c */ /* 0x000fc80003fc5270 */
[----:B------:R-:W-:Y:S01]  /*0f50*/  SEL R28, R23, R19, !P6 ;  /* 0x00000013171c7207 */ /* 0x000fe20007000000 */
[----:B------:R-:W-:Y:S01]  /*0f60*/  IMAD.IADD R19, R50, 0x1, R31 ;  /* 0x0000000132137824 */ /* 0x000fe200078e021f */
[----:B------:R-:W-:-:S04]  /*0f70*/  ISETP.NE.AND P6, PT, R0, 0x5, PT ;  /* 0x000000050000780c */ /* 0x000fc80003fc5270 */
[----:B------:R-:W-:Y:S02]  /*0f80*/  SEL R30, R19, RZ, !P5 ;  /* 0x000000ff131e7207 */ /* 0x000fe40006800000 */
[----:B------:R-:W-:Y:S01]  /*0f90*/  SEL R28, R29, R28, !P6 ;  /* 0x0000001c1d1c7207 */ /* 0x000fe20007000000 */
[----:B------:R-:W-:Y:S01]  /*0fa0*/  IMAD.IADD R29, R22, 0x1, R29 ;  /* 0x00000001161d7824 */ /* 0x000fe200078e021d */
[----:B------:R-:W-:Y:S01]  /*0fb0*/  ISETP.NE.AND P6, PT, R0, 0x6, PT ;  /* 0x000000060000780c */ /* 0x000fe20003fc5270 */
[----:B------:R-:W-:Y:S01]  /*0fc0*/  IMAD.IADD R23, R51, 0x1, R30 ;  /* 0x0000000133177824 */ /* 0x000fe200078e021e */
[----:B------:R-:W-:Y:S02]  /*0fd0*/  ISETP.NE.AND P5, PT, R3, RZ, PT ;  /* 0x000000ff0300720c */ /* 0x000fe40003fa5270 */
[----:B------:R-:W-:Y:S02]  /*0fe0*/  SEL R57, R29, R28, !P6 ;  /* 0x0000001c1d397207 */ /* 0x000fe40007000000 */
[----:B------:R-:W-:-:S02]  /*0ff0*/  SEL R31, R23, RZ, !P4 ;  /* 0x000000ff171f7207 */ /* 0x000fc40006000000 */
[----:B------:R-:W-:Y:S02]  /*1000*/  ISETP.NE.AND P4, PT, R0, 0x7, PT ;  /* 0x000000070000780c */ /* 0x000fe40003f85270 */
[----:B------:R-:W-:Y:S01]  /*1010*/  ISETP.GE.U32.AND P6, PT, R59, 0x20, PT ;  /* 0x000000203b00780c */ /* 0x000fe20003fc6070 */
[----:B------:R-:W-:Y:S01]  /*1020*/  IMAD.IADD R56, R56, 0x1, R31 ;  /* 0x0000000138387824 */ /* 0x000fe200078e021f */
[----:B------:R-:W-:-:S04]  /*1030*/  SEL R13, R13, RZ, P5 ;  /* 0x000000ff0d0d7207 */ /* 0x000fc80002800000 */
[----:B------:R-:W-:Y:S02]  /*1040*/  SEL R61, R56, RZ, !P3 ;  /* 0x000000ff383d7207 */ /* 0x000fe40005800000 */
[----:B------:R-:W-:-:S03]  /*1050*/  ISETP.NE.AND P3, PT, R26, RZ, PT ;  /* 0x000000ff1a00720c */ /* 0x000fc60003f65270 */
[----:B------:R-:W-:Y:S01]  /*1060*/  IMAD.IADD R2, R2, 0x1, R61 ;  /* 0x0000000102027824 */ /* 0x000fe200078e023d */
[----:B------:R-:W-:Y:S01]  /*1070*/  SEL R28, R25, RZ, !P3 ;  /* 0x000000ff191c7207 */ /* 0x000fe20005800000 */
[----:B------:R-:W-:Y:S01]  /*1080*/  IMAD.IADD R25, R29, 0x1, R24 ;  /* 0x000000011d197824 */ /* 0x000fe200078e0218 */
[----:B------:R-:W-:-:S03]  /*1090*/  ISETP.NE.AND P3, PT, R59, RZ, PT ;  /* 0x000000ff3b00720c */ /* 0x000fc60003f65270 */
[----:B------:R-:W-:Y:S01]  /*10a0*/  IMAD.IADD R29, R27, 0x1, R28 ;  /* 0x000000011b1d7824 */ /* 0x000fe200078e021c */
[----:B------:R-:W-:Y:S01]  /*10b0*/  SEL R27, R2, RZ, !P2 ;  /* 0x000000ff021b7207 */ /* 0x000fe20005000000 */
[----:B------:R-:W-:Y:S01]  /*10c0*/  IMAD.IADD R28, R26, 0x1, R25 ;  /* 0x000000011a1c7824 */ /* 0x000fe200078e0219 */
[----:B------:R-:W-:-:S03]  /*10d0*/  SEL R57, R25, R57, !P4 ;  /* 0x0000003919397207 */ /* 0x000fc60006000000 */
[----:B------:R-:W-:Y:S01]  /*10e0*/  IMAD.IADD R4, R4, 0x1, R27 ;  /* 0x0000000104047824 */ /* 0x000fe200078e021b */
[----:B------:R-:W-:-:S03]  /*10f0*/  SEL R0, R57, RZ, P6 ;  /* 0x000000ff39007207 */ /* 0x000fc60003000000 */
[----:B------:R-:W0:Y:S01]  /*1100*/  @!P3 LDC.64 R50, c[0x0][0x3b0] ;  /* 0x0000ec00ff32bb82 */ /* 0x000e220000000a00 */
[----:B------:R-:W-:Y:S01]  /*1110*/  @!P3 IMAD.MOV.U32 R30, RZ, RZ, 0x65 ;  /* 0x00000065ff1eb424 */ /* 0x000fe200078e00ff */
[----:B------:R-:W-:Y:S01]  /*1120*/  SEL R58, R4, RZ, !P1 ;  /* 0x000000ff043a7207 */ /* 0x000fe20004800000 */
[----:B------:R-:W-:Y:S01]  /*1130*/  @!P3 IMAD.MOV.U32 R31, RZ, RZ, 0x0 ;  /* 0x00000000ff1fb424 */ /* 0x000fe200078e00ff */
[----:B------:R-:W-:Y:S01]  /*1140*/  ISETP.GE.AND P1, PT, R28, 0x101, PT ;  /* 0x000001011c00780c */ /* 0x000fe20003f26270 */
[----:B------:R-:W-:Y:S02]  /*1150*/  IMAD.IADD R0, R0, 0x1, R13 ;  /* 0x0000000100007824 */ /* 0x000fe400078e020d */
[----:B------:R-:W-:Y:S02]  /*1160*/  IMAD.IADD R5, R5, 0x1, R58 ;  /* 0x0000000105057824 */ /* 0x000fe400078e023a */
[----:B------:R-:W-:Y:S02]  /*1170*/  IMAD.IADD R6, R0, 0x1, R6 ;  /* 0x0000000100067824 */ /* 0x000fe400078e0206 */
[----:B------:R-:W-:-:S02]  /*1180*/  IMAD.IADD R7, R7, 0x1, R0 ;  /* 0x0000000107077824 */ /* 0x000fc400078e0200 */
[--C-:B------:R-:W-:Y:S02]  /*1190*/  IMAD.IADD R8, R8, 0x1, R0.reuse ;  /* 0x0000000108087824 */ /* 0x100fe400078e0200 */
[--C-:B------:R-:W-:Y:S02]  /*11a0*/  IMAD.IADD R9, R9, 0x1, R0.reuse ;  /* 0x0000000109097824 */ /* 0x100fe400078e0200 */
[--C-:B------:R-:W-:Y:S02]  /*11b0*/  IMAD.IADD R52, R52, 0x1, R0.reuse ;  /* 0x0000000134347824 */ /* 0x100fe400078e0200 */
[--C-:B------:R-:W-:Y:S02]  /*11c0*/  IMAD.IADD R53, R53, 0x1, R0.reuse ;  /* 0x0000000135357824 */ /* 0x100fe400078e0200 */
[--C-:B------:R-:W-:Y:S02]  /*11d0*/  IMAD.IADD R54, R54, 0x1, R0.reuse ;  /* 0x0000000136367824 */ /* 0x100fe400078e0200 */
[----:B------:R-:W-:Y:S01]  /*11e0*/  IMAD.IADD R55, R55, 0x1, R0 ;  /* 0x0000000137377824 */ /* 0x000fe200078e0200 */
[----:B0-----:R0:W-:Y:S01]  /*11f0*/  @!P3 ST.E.128.STRONG.GPU desc[UR10][R50.64+0x200], R28 ;  /* 0x0002001c3200b985 */ /* 0x0011e2000c10fd0a */
[----:B------:R-:W-:Y:S05]  /*1200*/  @!P1 BRA `(.L_x_874) ;  /* 0x0000000c00e09947 */ /* 0x000fea0003800000 */
[----:B------:R-:W-:Y:S01]  /*1210*/  BAR.SYNC.DEFER_BLOCKING 0x0 ;  /* 0x0000000000007b1d */ /* 0x000fe20000010000 */
[----:B------:R-:W-:Y:S02]  /*1220*/  ISETP.NE.U32.AND P2, PT, R32, R34, PT ;  /* 0x000000222000720c */ /* 0x000fe40003f45070 */
[----:B------:R-:W-:Y:S02]  /*1230*/  @P0 LEA R0, R0, UR4, 0x4 ;  /* 0x0000000400000c11 */ /* 0x000fe4000f8e20ff */
[----:B------:R-:W-:Y:S02]  /*1240*/  ISETP.NE.AND.EX P2, PT, R33, R35, PT, P2 ;  /* 0x000000232100720c */ /* 0x000fe40003f45320 */
[----:B------:R-:W-:Y:S02]  /*1250*/  ISETP.NE.U32.AND P1, PT, R34, R36, PT ;  /* 0x000000242200720c */ /* 0x000fe40003f25070 */
[----:B------:R-:W-:Y:S02]  /*1260*/  ISETP.NE.U32.AND P4, PT, R36, R38, PT ;  /* 0x000000262400720c */ /* 0x000fe40003f85070 */
[----:B------:R-:W-:-:S02]  /*1270*/  ISETP.NE.U32.AND P5, PT, R40, R42, PT ;  /* 0x0000002a2800720c */ /* 0x000fc40003fa5070 */
[----:B------:R-:W-:Y:S02]  /*1280*/  ISETP.NE.U32.AND P3, PT, R38, R40, PT ;  /* 0x000000282600720c */ /* 0x000fe40003f65070 */
[----:B------:R-:W-:Y:S02]  /*1290*/  ISETP.NE.AND.EX P1, PT, R35, R37, PT, P1 ;  /* 0x000000252300720c */ /* 0x000fe40003f25310 */
[----:B------:R-:W-:Y:S02]  /*12a0*/  ISETP.NE.AND.EX P4, PT, R37, R39, PT, P4 ;  /* 0x000000272500720c */ /* 0x000fe40003f85340 */
[----:B------:R-:W-:Y:S02]  /*12b0*/  @P2 LEA R6, R6, UR4, 0x4 ;  /* 0x0000000406062c11 */ /* 0x000fe4000f8e20ff */
[----:B------:R-:W-:Y:S02]  /*12c0*/  ISETP.NE.U32.AND P6, PT, R44, R46, PT ;  /* 0x0000002e2c00720c */ /* 0x000fe40003fc5070 */
[----:B------:R-:W-:Y:S01]  /*12d0*/  ISETP.NE.AND.EX P3, PT, R39, R41, PT, P3 ;  /* 0x000000292700720c */ /* 0x000fe20003f65330 */
[----:B------:R1:W-:Y:S01]  /*12e0*/  @P0 STS.64 [R0], R48 ;  /* 0x0000003000000388 */ /* 0x0003e20000000a00 */
[----:B------:R-:W-:-:S03]  /*12f0*/  ISETP.NE.AND.EX P6, PT, R45, R47, PT, P6 ;  /* 0x0000002f2d00720c */ /* 0x000fc60003fc5360 */
[----:B------:R1:W-:Y:S01]  /*1300*/  @P0 STS [R0+0x8], R15 ;  /* 0x0000080f00000388 */ /* 0x0003e20000000800 */
[----:B------:R-:W-:Y:S02]  /*1310*/  ISETP.NE.U32.AND P0, PT, R42, R44, PT ;  /* 0x0000002c2a00720c */ /* 0x000fe40003f05070 */
[----:B------:R-:W-:Y:S01]  /*1320*/  @P1 LEA R7, R7, UR4, 0x4 ;  /* 0x0000000407071c11 */ /* 0x000fe2000f8e20ff */
[----:B------:R1:W-:Y:S01]  /*1330*/  @P2 STS.64 [R6], R32 ;  /* 0x0000002006002388 */ /* 0x0003e20000000a00 */
[----:B------:R-:W-:Y:S02]  /*1340*/  ISETP.NE.AND.EX P0, PT, R43, R45, PT, P0 ;  /* 0x0000002d2b00720c */ /* 0x000fe40003f05300 */
[----:B------:R-:W-:Y:S01]  /*1350*/  @P4 LEA R8, R8, UR4, 0x4 ;  /* 0x0000000408084c11 */ /* 0x000fe2000f8e20ff */
[----:B------:R1:W-:Y:S01]  /*1360*/  @P2 STS [R6+0x8], R21 ;  /* 0x0000081506002388 */ /* 0x0003e20000000800 */
[----:B------:R-:W-:Y:S02]  /*1370*/  ISETP.NE.AND.EX P2, PT, R41, R43, PT, P5 ;  /* 0x0000002b2900720c */ /* 0x000fe40003f45350 */
[----:B------:R-:W-:Y:S01]  /*1380*/  ISETP.NE.U32.AND P5, PT, R46, R10, PT ;  /* 0x0000000a2e00720c */ /* 0x000fe20003fa5070 */
[----:B------:R1:W-:Y:S01]  /*1390*/  @P1 STS.64 [R7], R34 ;  /* 0x0000002207001388 */ /* 0x0003e20000000a00 */
[----:B------:R-:W-:-:S02]  /*13a0*/  @P3 LEA R9, R9, UR4, 0x4 ;  /* 0x0000000409093c11 */ /* 0x000fc4000f8e20ff */
[----:B------:R-:W-:Y:S01]  /*13b0*/  ISETP.NE.AND.EX P5, PT, R47, R11, PT, P5 ;  /* 0x0000000b2f00720c */ /* 0x000fe20003fa5350 */
[----:B------:R1:W-:Y:S01]  /*13c0*/  @P1 STS [R7+0x8], R17 ;  /* 0x0000081107001388 */ /* 0x0003e20000000800 */
[----:B------:R-:W-:Y:S02]  /*13d0*/  @P6 LEA R11, R54, UR4, 0x4 ;  /* 0x00000004360b6c11 */ /* 0x000fe4000f8e20ff */
[----:B------:R-:W-:Y:S01]  /*13e0*/  @P0 LEA R53, R53, UR4, 0x4 ;  /* 0x0000000435350c11 */ /* 0x000fe2000f8e20ff */
[----:B------:R1:W-:Y:S01]  /*13f0*/  @P4 STS.64 [R8], R36 ;  /* 0x0000002408004388 */ /* 0x0003e20000000a00 */
[----:B------:R-:W-:Y:S02]  /*1400*/  ISETP.GE.U32.AND P1, PT, R59, R28, PT ;  /* 0x0000001c3b00720c */ /* 0x000fe40003f26070 */
[----:B------:R-:W-:Y:S01]  /*1410*/  @P2 LEA R3, R52, UR4, 0x4 ;  /* 0x0000000434032c11 */ /* 0x000fe2000f8e20ff */
[----:B------:R1:W-:Y:S04]  /*1420*/  @P4 STS [R8+0x8], R19 ;  /* 0x0000081308004388 */ /* 0x0003e80000000800 */
[----:B------:R-:W-:Y:S01]  /*1430*/  @P5 LEA R55, R55, UR4, 0x4 ;  /* 0x0000000437375c11 */ /* 0x000fe2000f8e20ff */
        /* <DEDUP_REMOVED lines=11> */
[----:B------:R-:W-:Y:S05]  /*14f0*/  @P1 EXIT ;  /* 0x000000000000194d */ /* 0x000fea0003800000 */
[----:B-1----:R-:W-:Y:S01]  /*1500*/  IADD3 R3, PT, PT, R18, R14, R16 ;  /* 0x0000000e12037210 */ /* 0x002fe20007ffe010 */
[----:B------:R-:W-:Y:S01]  /*1510*/  BSSY.RECONVERGENT B0, `(.L_x_875) ;  /* 0x0000025000007945 */ /* 0x000fe20003800200 */
[----:B------:R-:W-:Y:S02]  /*1520*/  LOP3.LUT R0, RZ, R59, RZ, 0x33, !PT ;  /* 0x0000003bff007212 */ /* 0x000fe400078e33ff */
[----:B------:R-:W-:-:S04]  /*1530*/  IADD3 R3, PT, PT, R22, R3, R20 ;  /* 0x0000000316037210 */ /* 0x000fc80007ffe014 */
[----:B------:R-:W-:-:S04]  /*1540*/  IADD3 R3, PT, PT, R26, R3, R24 ;  /* 0x000000031a037210 */ /* 0x000fc80007ffe018 */
[----:B------:R-:W-:-:S04]  /*1550*/  IADD3 R0, PT, PT, R0, R3, R12 ;  /* 0x0000000300007210 */ /* 0x000fc80007ffe00c */
[C---:B------:R-:W-:Y:S02]  /*1560*/  LOP3.LUT R2, R0.reuse, 0x300, RZ, 0xc0, !PT ;  /* 0x0000030000027812 */ /* 0x040fe400078ec0ff */
[----:B------:R-:W-:Y:S02]  /*1570*/  ISETP.GE.U32.AND P1, PT, R0, 0x300, PT ;  /* 0x000003000000780c */ /* 0x000fe40003f26070 */
[----:B------:R-:W-:-:S13]  /*1580*/  ISETP.NE.AND P0, PT, R2, 0x300, PT ;  /* 0x000003000200780c */ /* 0x000fda0003f05270 */
[----:B------:R-:W-:Y:S05]  /*1590*/  @!P0 BRA `(.L_x_876) ;  /* 0x0000000000708947 */ /* 0x000fea0003800000 */
[----:B------:R-:W1:Y:S01]  /*15a0*/  LDC.64 R2, c[0x0][0x3a0] ;  /* 0x0000e800ff027b82 */ /* 0x000e620000000a00 */
[----:B------:R-:W-:-:S05]  /*15b0*/  LEA.HI R0, R0, 0x1, RZ, 0x18 ;  /* 0x0000000100007811 */ /* 0x000fca00078fc0ff */
[C---:B------:R-:W-:Y:S01]  /*15c0*/  IMAD.SHL.U32 R6, R0.reuse, 0x100, RZ ;  /* 0x0000010000067824 */ /* 0x040fe200078e00ff */
[----:B------:R-:W-:Y:S01]  /*15d0*/  LOP3.LUT R0, R0, 0x3, RZ, 0xc0, !PT ;  /* 0x0000000300007812 */ /* 0x000fe200078ec0ff */
[----:B------:R-:W2:Y:S03]  /*15e0*/  LDC.64 R4, c[0x0][0x398] ;  /* 0x0000e600ff047b82 */ /* 0x000ea60000000a00 */
[----:B------:R-:W-:Y:S01]  /*15f0*/  LOP3.LUT R6, R6, 0x300, RZ, 0xc0, !PT ;  /* 0x0000030006067812 */ /* 0x000fe200078ec0ff */
[----:B------:R-:W-:Y:S02]  /*1600*/  IMAD.MOV R0, RZ, RZ, -R0 ;  /* 0x000000ffff007224 */ /* 0x000fe400078e0a00 */
[----:B-1----:R-:W-:-:S04]  /*1610*/  IMAD.WIDE.U32 R2, R59, 0x4, R2 ;  /* 0x000000043b027825 */ /* 0x002fc800078e0002 */
[----:B------:R-:W-:Y:S01]  /*1620*/  IMAD.MOV.U32 R10, RZ, RZ, R2 ;  /* 0x000000ffff0a7224 */ /* 0x000fe200078e0002 */
[C---:B------:R-:W-:Y:S01]  /*1630*/  LEA R2, R59.reuse, UR4, 0x4 ;  /* 0x000000043b027c11 */ /* 0x040fe2000f8e20ff */
[----:B------:R-:W-:Y:S02]  /*1640*/  IMAD.MOV.U32 R11, RZ, RZ, R3 ;  /* 0x000000ffff0b7224 */ /* 0x000fe400078e0003 */
[----:B--2---:R-:W-:-:S04]  /*1650*/  IMAD.WIDE.U32 R4, R59, 0x8, R4 ;  /* 0x000000083b047825 */ /* 0x004fc800078e0004 */
[----:B------:R-:W-:Y:S02]  /*1660*/  IMAD.IADD R59, R59, 0x1, R6 ;  /* 0x000000013b3b7824 */ /* 0x000fe400078e0206 */
[----:B------:R-:W-:-:S07]  /*1670*/  VIADD R8, R2, 0x8 ;  /* 0x0000000802087836 */ /* 0x000fce0000000000 */
.L_x_877:
[----:B------:R-:W1:Y:S01]  /*1680*/  LDS.64 R2, [R8+-0x8] ;  /* 0xfffff80008027984 */ /* 0x000e620000000a00 */
[----:B------:R-:W-:Y:S01]  /*1690*/  IMAD.MOV.U32 R6, RZ, RZ, R10 ;  /* 0x000000ffff067224 */ /* 0x000fe200078e000a */
[----:B------:R-:W-:Y:S01]  /*16a0*/  IADD3 R10, P2, PT, R10, 0x400, RZ ;  /* 0x000004000a0a7810 */ /* 0x000fe20007f5e0ff */
[--C-:B------:R-:W-:Y:S01]  /*16b0*/  IMAD.MOV.U32 R7, RZ, RZ, R11.reuse ;  /* 0x000000ffff077224 */ /* 0x100fe200078e000b */
[----:B------:R2:W3:Y:S01]  /*16c0*/  LDS R9, [R8] ;  /* 0x0000000008097984 */ /* 0x0004e20000000800 */
[----:B------:R-:W-:Y:S02]  /*16d0*/  VIADD R0, R0, 0x1 ;  /* 0x0000000100007836 */ /* 0x000fe40000000000 */
[----:B------:R-:W-:-:S03]  /*16e0*/  IMAD.X R11, RZ, RZ, R11, P2 ;  /* 0x000000ffff0b7224 */ /* 0x000fc600010e060b */
[----:B------:R-:W-:Y:S01]  /*16f0*/  ISETP.NE.AND P0, PT, R0, RZ, PT ;  /* 0x000000ff0000720c */ /* 0x000fe20003f05270 */
[----:B--2---:R-:W-:Y:S01]  /*1700*/  VIADD R8, R8, 0x1000 ;  /* 0x0000100008087836 */ /* 0x004fe20000000000 */
[----:B-1----:R1:W-:Y:S04]  /*1710*/  STG.E.64 desc[UR10][R4.64], R2 ;  /* 0x0000000204007986 */ /* 0x0023e8000c101b0a */
[----:B---3--:R2:W-:Y:S01]  /*1720*/  STG.E desc[UR10][R6.64], R9 ;  /* 0x0000000906007986 */ /* 0x0085e2000c10190a */
[----:B-1----:R-:W-:-:S05]  /*1730*/  IADD3 R4, P3, PT, R4, 0x800, RZ ;  /* 0x0000080004047810 */ /* 0x002fca0007f7e0ff */
[----:B------:R-:W-:Y:S01]  /*1740*/  IMAD.X R5, RZ, RZ, R5, P3 ;  /* 0x000000ffff057224 */ /* 0x000fe200018e0605 */
[----:B--2---:R-:W-:Y:S07]  /*1750*/  @P0 BRA `(.L_x_877) ;  /* 0xfffffffc00c80947 */ /* 0x004fee000383ffff */
.L_x_876:
[----:B------:R-:W-:Y:S05]  /*1760*/  BSYNC.RECONVERGENT B0 ;  /* 0x0000000000007941 */ /* 0x000fea0003800200 */
.L_x_875:
[----:B------:R-:W-:Y:S05]  /*1770*/  @!P1 EXIT ;  /* 0x000000000000994d */ /* 0x000fea0003800000 */
[----:B------:R-:W1:Y:S01]  /*1780*/  LDC.64 R2, c[0x0][0x398] ;  /* 0x0000e600ff027b82 */ /* 0x000e620000000a00 */
[----:B------:R-:W-:Y:S01]  /*1790*/  IMAD.IADD R0, R28, 0x1, -R59 ;  /* 0x000000011c007824 */ /* 0x000fe200078e0a3b */
[----:B------:R-:W-:Y:S04]  /*17a0*/  BSSY.RECONVERGENT B0, `(.L_x_878) ;  /* 0x000005b000007945 */ /* 0x000fe80003800200 */
[----:B------:R-:W-:Y:S02]  /*17b0*/  ISETP.GT.AND P1, PT, R0, 0xc00, PT ;  /* 0x00000c000000780c */ /* 0x000fe40003f24270 */
[----:B------:R-:W2:Y:S01]  /*17c0*/  LDC.64 R4, c[0x0][0x3a0] ;  /* 0x0000e800ff047b82 */ /* 0x000ea20000000a00 */
[----:B------:R-:W-:-:S05]  /*17d0*/  LEA R0, R59, UR4, 0x4 ;  /* 0x000000043b007c11 */ /* 0x000fca000f8e20ff */
[----:B------:R-:W-:Y:S02]  /*17e0*/  VIADD R0, R0, 0x2000 ;  /* 0x0000200000007836 */ /* 0x000fe40000000000 */
[----:B-1----:R-:W-:-:S04]  /*17f0*/  IMAD.WIDE.U32 R2, R59, 0x8, R2 ;  /* 0x000000083b027825 */ /* 0x002fc800078e0002 */
[----:B--2---:R-:W-:Y:S01]  /*1800*/  IMAD.WIDE.U32 R6, R59, 0x4, R4 ;  /* 0x000000043b067825 */ /* 0x004fe200078e0004 */
[----:B------:R-:W-:Y:S02]  /*1810*/  IADD3 R4, P0, PT, R2, 0x1000, RZ ;  /* 0x0000100002047810 */ /* 0x000fe40007f1e0ff */
[----:B------:R-:W-:-:S03]  /*1820*/  IADD3 R2, P2, PT, R6, 0x800, RZ ;  /* 0x0000080006027810 */ /* 0x000fc60007f5e0ff */
[----:B------:R-:W-:Y:S01]  /*1830*/  IMAD.X R5, RZ, RZ, R3, P0 ;  /* 0x000000ffff057224 */ /* 0x000fe200000e0603 */
[----:B------:R-:W-:Y:S01]  /*1840*/  PLOP3.LUT P0, PT, PT, PT, PT, 0x80, 0x8 ;  /* 0x000000000008781c */ /* 0x000fe20003f0f070 */
[----:B------:R-:W-:Y:S01]  /*1850*/  IMAD.X R3, RZ, RZ, R7, P2 ;  /* 0x000000ffff037224 */ /* 0x000fe200010e0607 */
[----:B------:R-:W-:Y:S11]  /*1860*/  @!P1 BRA `(.L_x_879) ;  /* 0x0000000400389947 */ /* 0x000ff60003800000 */
[----:B------:R-:W-:Y:S01]  /*1870*/  PLOP3.LUT P0, PT, PT, PT, PT, 0x8, 0x80 ;  /* 0x000000000080781c */ /* 0x000fe20003f0e170 */
[----:B0-----:R-:W-:-:S12]  /*1880*/  VIADD R50, R28, 0xfffff400 ;  /* 0xfffff4001c327836 */ /* 0x001fd80000000000 */
.L_x_880:
[----:B------:R-:W0:Y:S01]  /*1890*/  LDS.64 R6, [R0+-0x2000] ;  /* 0xffe0000000067984 */ /* 0x000e220000000a00 */
[----:B------:R-:W-:-:S03]  /*18a0*/  VIADD R59, R59, 0x1000 ;  /* 0x000010003b3b7836 */ /* 0x000fc60000000000 */
[----:B------:R-:W1:Y:S02]  /*18b0*/  LDS R29, [R0+-0x1ff8] ;  /* 0xffe00800001d7984 */ /* 0x000e640000000800 */
[----:B------:R-:W-:Y:S02]  /*18c0*/  ISETP.GE.AND P1, PT, R59, R50, PT ;  /* 0x000000323b00720c */ /* 0x000fe40003f26270 */
[----:B------:R-:W2:Y:S04]  /*18d0*/  LDS.64 R8, [R0+-0x1000] ;  /* 0xfff0000000087984 */ /* 0x000ea80000000a00 */
[----:B------:R-:W3:Y:S04]  /*18e0*/  LDS R41, [R0+-0xff8] ;  /* 0xfff0080000297984 */ /* 0x000ee80000000800 */
[----:B------:R-:W4:Y:S04]  /*18f0*/  LDS.64 R10, [R0] ;  /* 0x00000000000a7984 */ /* 0x000f280000000a00 */
[----:B------:R-:W5:Y:S04]  /*1900*/  LDS R43, [R0+0x8] ;  /* 0x00000800002b7984 */ /* 0x000f680000000800 */
[----:B------:R-:W5:Y:S04]  /*1910*/  LDS.64 R12, [R0+0x1000] ;  /* 0x00100000000c7984 */ /* 0x000f680000000a00 */
        /* <DEDUP_REMOVED lines=24> */
[----:B------:R2:W5:Y:S04]  /*1aa0*/  LDS R48, [R0+0xd008] ;  /* 0x00d0080000307984 */ /* 0x0005680000000800 */
[----:B0-----:R0:W-:Y:S04]  /*1ab0*/  STG.E.64 desc[UR10][R4.64+-0x1000], R6 ;  /* 0xfff0000604007986 */ /* 0x0011e8000c101b0a */
[----:B-1----:R-:W-:Y:S01]  /*1ac0*/  STG.E desc[UR10][R2.64+-0x800], R29 ;  /* 0xfff8001d02007986 */ /* 0x002fe2000c10190a */
[----:B--2---:R-:W-:-:S03]  /*1ad0*/  VIADD R0, R0, 0x10000 ;  /* 0x0001000000007836 */ /* 0x004fc60000000000 */
[----:B------:R1:W-:Y:S04]  /*1ae0*/  STG.E.64 desc[UR10][R4.64+-0x800], R8 ;  /* 0xfff8000804007986 */ /* 0x0003e8000c101b0a */
[----:B---3--:R-:W-:Y:S01]  /*1af0*/  STG.E desc[UR10][R2.64+-0x400], R41 ;  /* 0xfffc002902007986 */ /* 0x008fe2000c10190a */
[----:B0-----:R-:W-:-:S03]  /*1b00*/  IADD3 R6, P3, PT, R2, 0x4000, RZ ;  /* 0x0000400002067810 */ /* 0x001fc60007f7e0ff */
[----:B----4-:R-:W-:Y:S02]  /*1b10*/  STG.E.64 desc[UR10][R4.64], R10 ;  /* 0x0000000a04007986 */ /* 0x010fe4000c101b0a */
[----:B------:R-:W-:Y:S02]  /*1b20*/  IMAD.X R7, RZ, RZ, R3, P3 ;  /* 0x000000ffff077224 */ /* 0x000fe400018e0603 */
[----:B-----5:R-:W-:Y:S01]  /*1b30*/  STG.E desc[UR10][R2.64], R43 ;  /* 0x0000002b02007986 */ /* 0x020fe2000c10190a */
[----:B-1----:R-:W-:-:S03]  /*1b40*/  IADD3 R8, P2, PT, R4, 0x8000, RZ ;  /* 0x0000800004087810 */ /* 0x002fc60007f5e0ff */
[----:B------:R-:W-:Y:S02]  /*1b50*/  STG.E.64 desc[UR10][R4.64+0x800], R12 ;  /* 0x0008000c04007986 */ /* 0x000fe4000c101b0a */
[----:B------:R-:W-:Y:S02]  /*1b60*/  IMAD.X R9, RZ, RZ, R5, P2 ;  /* 0x000000ffff097224 */ /* 0x000fe400010e0605 */
[----:B------:R-:W-:Y:S04]  /*1b70*/  STG.E desc[UR10][R2.64+0x400], R45 ;  /* 0x0004002d02007986 */ /* 0x000fe8000c10190a */
[----:B------:R-:W-:Y:S04]  /*1b80*/  STG.E.64 desc[UR10][R4.64+0x1000], R14 ;  /* 0x0010000e04007986 */ /* 0x000fe8000c101b0a */
        /* <DEDUP_REMOVED lines=21> */
[----:B------:R0:W-:Y:S04]  /*1ce0*/  STG.E.64 desc[UR10][R4.64+0x6800], R38 ;  /* 0x0068002604007986 */ /* 0x0001e8000c101b0a */
[----:B------:R1:W-:Y:S01]  /*1cf0*/  STG.E desc[UR10][R2.64+0x3400], R48 ;  /* 0x0034003002007986 */ /* 0x0003e2000c10190a */
[----:B0-----:R-:W-:-:S02]  /*1d00*/  IMAD.MOV.U32 R4, RZ, RZ, R8 ;  /* 0x000000ffff047224 */ /* 0x001fc400078e0008 */
[----:B------:R-:W-:Y:S02]  /*1d10*/  IMAD.MOV.U32 R5, RZ, RZ, R9 ;  /* 0x000000ffff057224 */ /* 0x000fe400078e0009 */
[----:B-1----:R-:W-:Y:S02]  /*1d20*/  IMAD.MOV.U32 R2, RZ, RZ, R6 ;  /* 0x000000ffff027224 */ /* 0x002fe400078e0006 */
[----:B------:R-:W-:Y:S01]  /*1d30*/  IMAD.MOV.U32 R3, RZ, RZ, R7 ;  /* 0x000000ffff037224 */ /* 0x000fe200078e0007 */
[----:B------:R-:W-:Y:S06]  /*1d40*/  @!P1 BRA `(.L_x_880) ;  /* 0xfffffff800d09947 */ /* 0x000fec000383ffff */
.L_x_879:
[----:B------:R-:W-:Y:S05]  /*1d50*/  BSYNC.RECONVERGENT B0 ;  /* 0x0000000000007941 */ /* 0x000fea0003800200 */
.L_x_878:
[----:B------:R-:W-:Y:S01]  /*1d60*/  IMAD.IADD R6, R28, 0x1, -R59 ;  /* 0x000000011c067824 */ /* 0x000fe200078e0a3b */
[----:B------:R-:W-:Y:S04]  /*1d70*/  BSSY.RECONVERGENT B0, `(.L_x_881) ;  /* 0x000002e000007945 */ /* 0x000fe80003800200 */
[----:B------:R-:W-:-:S13]  /*1d80*/  ISETP.GT.AND P1, PT, R6, 0x400, PT ;  /* 0x000004000600780c */ /* 0x000fda0003f24270 */
[----:B------:R-:W-:Y:S05]  /*1d90*/  @!P1 BRA `(.L_x_882) ;  /* 0x0000000000ac9947 */ /* 0x000fea0003800000 */
[----:B------:R-:W1:Y:S01]  /*1da0*/  LDS.64 R6, [R0+-0x2000] ;  /* 0xffe0000000067984 */ /* 0x000e620000000a00 */
[----:B------:R-:W-:Y:S01]  /*1db0*/  PLOP3.LUT P0, PT, PT, PT, PT, 0x8, 0x80 ;  /* 0x000000000080781c */ /* 0x000fe20003f0e170 */
[----:B------:R-:W-:Y:S02]  /*1dc0*/  VIADD R59, R59, 0x800 ;  /* 0x000008003b3b7836 */ /* 0x000fe40000000000 */
[----:B------:R-:W2:Y:S04]  /*1dd0*/  LDS R23, [R0+-0x1ff8] ;  /* 0xffe0080000177984 */ /* 0x000ea80000000800 */
[----:B------:R-:W3:Y:S04]  /*1de0*/  LDS.64 R8, [R0+-0x1000] ;  /* 0xfff0000000087984 */ /* 0x000ee80000000a00 */
[----:B------:R-:W4:Y:S04]  /*1df0*/  LDS R25, [R0+-0xff8] ;  /* 0xfff0080000197984 */ /* 0x000f280000000800 */
[----:B------:R-:W5:Y:S04]  /*1e00*/  LDS.64 R10, [R0] ;  /* 0x00000000000a7984 */ /* 0x000f680000000a00 */
[----:B------:R-:W5:Y:S04]  /*1e10*/  LDS R27, [R0+0x8] ;  /* 0x00000800001b7984 */ /* 0x000f680000000800 */
[----:B------:R-:W5:Y:S04]  /*1e20*/  LDS.64 R12, [R0+0x1000] ;  /* 0x00100000000c7984 */ /* 0x000f680000000a00 */
[----:B0-----:R-:W0:Y:S04]  /*1e30*/  LDS R29, [R0+0x1008] ;  /* 0x00100800001d7984 */ /* 0x001e280000000800 */
[----:B------:R-:W0:Y:S04]  /*1e40*/  LDS.64 R14, [R0+0x2000] ;  /* 0x00200000000e7984 */ /* 0x000e280000000a00 */
[----:B------:R-:W0:Y:S04]  /*1e50*/  LDS R31, [R0+0x2008] ;  /* 0x00200800001f7984 */ /* 0x000e280000000800 */
[----:B------:R-:W0:Y:S04]  /*1e60*/  LDS.64 R16, [R0+0x3000] ;  /* 0x0030000000107984 */ /* 0x000e280000000a00 */
[----:B------:R-:W0:Y:S04]  /*1e70*/  LDS R33, [R0+0x3008] ;  /* 0x0030080000217984 */ /* 0x000e280000000800 */
[----:B------:R-:W0:Y:S04]  /*1e80*/  LDS.64 R18, [R0+0x4000] ;  /* 0x0040000000127984 */ /* 0x000e280000000a00 */
[----:B------:R-:W0:Y:S04]  /*1e90*/  LDS R35, [R0+0x4008] ;  /* 0x0040080000237984 */ /* 0x000e280000000800 */
[----:B------:R-:W0:Y:S04]  /*1ea0*/  LDS.64 R20, [R0+0x5000] ;  /* 0x0050000000147984 */ /* 0x000e280000000a00 */
[----:B------:R3:W0:Y:S04]  /*1eb0*/  LDS R37, [R0+0x5008] ;  /* 0x0050080000257984 */ /* 0x0006280000000800 */
[----:B-1----:R1:W-:Y:S04]  /*1ec0*/  STG.E.64 desc[UR10][R4.64+-0x1000], R6 ;  /* 0xfff0000604007986 */ /* 0x0023e8000c101b0a */
[----:B--2---:R-:W-:Y:S01]  /*1ed0*/  STG.E desc[UR10][R2.64+-0x800], R23 ;  /* 0xfff8001702007986 */ /* 0x004fe2000c10190a */
[----:B---3--:R-:W-:-:S03]  /*1ee0*/  VIADD R0, R0, 0x8000 ;  /* 0x0000800000007836 */ /* 0x008fc60000000000 */
[----:B------:R2:W-:Y:S04]  /*1ef0*/  STG.E.64 desc[UR10][R4.64+-0x800], R8 ;  /* 0xfff8000804007986 */ /* 0x0005e8000c101b0a */
[----:B----4-:R-:W-:Y:S01]  /*1f00*/  STG.E desc[UR10][R2.64+-0x400], R25 ;  /* 0xfffc001902007986 */ /* 0x010fe2000c10190a */
[----:B-1----:R-:W-:-:S03]  /*1f10*/  IADD3 R6, P2, PT, R2, 0x2000, RZ ;  /* 0x0000200002067810 */ /* 0x002fc60007f5e0ff */
[----:B-----5:R-:W-:Y:S02]  /*1f20*/  STG.E.64 desc[UR10][R4.64], R10 ;  /* 0x0000000a04007986 */ /* 0x020fe4000c101b0a */
[----:B------:R-:W-:Y:S02]  /*1f30*/  IMAD.X R7, RZ, RZ, R3, P2 ;  /* 0x000000ffff077224 */ /* 0x000fe400010e0603 */
[----:B------:R-:W-:Y:S01]  /*1f40*/  STG.E desc[UR10][R2.64], R27 ;  /* 0x0000001b02007986 */ /* 0x000fe2000c10190a */
[----:B--2---:R-:W-:-:S03]  /*1f50*/  IADD3 R8, P1, PT, R4, 0x4000, RZ ;  /* 0x0000400004087810 */ /* 0x004fc60007f3e0ff */
[----:B------:R-:W-:Y:S02]  /*1f60*/  STG.E.64 desc[UR10][R4.64+0x800], R12 ;  /* 0x0008000c04007986 */ /* 0x000fe4000c101b0a */
[----:B------:R-:W-:Y:S02]  /*1f70*/  IMAD.X R9, RZ, RZ, R5, P1 ;  /* 0x000000ffff097224 */ /* 0x000fe400008e0605 */
[----:B0-----:R-:W-:Y:S04]  /*1f80*/  STG.E desc[UR10][R2.64+0x400], R29 ;  /* 0x0004001d02007986 */ /* 0x001fe8000c10190a */
        /* <DEDUP_REMOVED lines=11> */
[----:B------:R-:W-:-:S07]  /*2040*/  IMAD.MOV.U32 R3, RZ, RZ, R7 ;  /* 0x000000ffff037224 */ /* 0x000fce00078e0007 */
.L_x_882:
[----:B------:R-:W-:Y:S05]  /*2050*/  BSYNC.RECONVERGENT B0 ;  /* 0x0000000000007941 */ /* 0x000fea0003800200 */
.L_x_881:
[----:B------:R-:W-:-:S13]  /*2060*/  ISETP.LT.OR P0, PT, R59, R28, P0 ;  /* 0x0000001c3b00720c */ /* 0x000fda0000701670 */
[----:B------:R-:W-:Y:S05]  /*2070*/  @!P0 EXIT ;  /* 0x000000000000894d */ /* 0x000fea0003800000 */
[----:B------:R-:W1:Y:S04]  /*2080*/  LDS.64 R6, [R0+-0x2000] ;  /* 0xffe0000000067984 */ /* 0x000e680000000a00 */
[----:B------:R-:W2:Y:S04]  /*2090*/  LDS R15, [R0+-0x1ff8] ;  /* 0xffe00800000f7984 */ /* 0x000ea80000000800 */
[----:B------:R-:W3:Y:S04]  /*20a0*/  LDS.64 R8, [R0+-0x1000] ;  /* 0xfff0000000087984 */ /* 0x000ee80000000a00 */
[----:B------:R-:W4:Y:S04]  /*20b0*/  LDS R17, [R0+-0xff8] ;  /* 0xfff0080000117984 */ /* 0x000f280000000800 */
[----:B------:R-:W5:Y:S04]  /*20c0*/  LDS.64 R10, [R0] ;  /* 0x00000000000a7984 */ /* 0x000f680000000a00 */
[----:B------:R-:W0:Y:S04]  /*20d0*/  LDS R19, [R0+0x8] ;  /* 0x0000080000137984 */ /* 0x000e280000000800 */
[----:B------:R-:W0:Y:S04]  /*20e0*/  LDS.64 R12, [R0+0x1000] ;  /* 0x00100000000c7984 */ /* 0x000e280000000a00 */
[----:B------:R-:W0:Y:S04]  /*20f0*/  LDS R21, [R0+0x1008] ;  /* 0x0010080000157984 */ /* 0x000e280000000800 */
[----:B-1----:R-:W-:Y:S04]  /*2100*/  STG.E.64 desc[UR10][R4.64+-0x1000], R6 ;  /* 0xfff0000604007986 */ /* 0x002fe8000c101b0a */
[----:B--2---:R-:W-:Y:S04]  /*2110*/  STG.E desc[UR10][R2.64+-0x800], R15 ;  /* 0xfff8000f02007986 */ /* 0x004fe8000c10190a */
[----:B---3--:R-:W-:Y:S04]  /*2120*/  STG.E.64 desc[UR10][R4.64+-0x800], R8 ;  /* 0xfff8000804007986 */ /* 0x008fe8000c101b0a */
[----:B----4-:R-:W-:Y:S04]  /*2130*/  STG.E desc[UR10][R2.64+-0x400], R17 ;  /* 0xfffc001102007986 */ /* 0x010fe8000c10190a */
[----:B-----5:R-:W-:Y:S04]  /*2140*/  STG.E.64 desc[UR10][R4.64], R10 ;  /* 0x0000000a04007986 */ /* 0x020fe8000c101b0a */
[----:B0-----:R-:W-:Y:S04]  /*2150*/  STG.E desc[UR10][R2.64], R19 ;  /* 0x0000001302007986 */ /* 0x001fe8000c10190a */
[----:B------:R-:W-:Y:S04]  /*2160*/  STG.E.64 desc[UR10][R4.64+0x800], R12 ;  /* 0x0008000c04007986 */ /* 0x000fe8000c101b0a */
[----:B------:R-:W-:Y:S01]  /*2170*/  STG.E desc[UR10][R2.64+0x400], R21 ;  /* 0x0004001502007986 */ /* 0x000fe2000c10190a */
[----:B------:R-:W-:Y:S05]  /*2180*/  EXIT ;  /* 0x000000000000794d */ /* 0x000fea0003800000 */
.L_x_874:
[----:B------:R-:W-:Y:S01]  /*2190*/  ISETP.NE.U32.AND P2, PT, R32, R34, PT ;  /* 0x000000222000720c */ /* 0x000fe20003f45070 */
[----:B------:R-:W1:Y:S01]  /*21a0*/  @P0 LDC.64 R24, c[0x0][0x398] ;  /* 0x0000e600ff180b82 */ /* 0x000e620000000a00 */
[----:B------:R-:W-:Y:S02]  /*21b0*/  ISETP.NE.U32.AND P1, PT, R34, R36, PT ;  /* 0x000000242200720c */ /* 0x000fe40003f25070 */
[----:B------:R-:W-:Y:S02]  /*21c0*/  ISETP.NE.AND.EX P2, PT, R33, R35, PT, P2 ;  /* 0x000000232100720c */ /* 0x000fe40003f45320 */
[----:B------:R-:W-:Y:S02]  /*21d0*/  ISETP.NE.U32.AND P3, PT, R36, R38, PT ;  /* 0x000000262400720c */ /* 0x000fe40003f65070 */
[----:B------:R-:W-:Y:S01]  /*21e0*/  ISETP.NE.AND.EX P1, PT, R35, R37, PT, P1 ;  /* 0x000000252300720c */ /* 0x000fe20003f25310 */
[----:B------:R-:W2:Y:S01]  /*21f0*/  @P0 LDC.64 R12, c[0x0][0x3a0] ;  /* 0x0000e800ff0c0b82 */ /* 0x000ea20000000a00 */
[----:B------:R-:W-:-:S02]  /*2200*/  ISETP.NE.U32.AND P4, PT, R38, R40, PT ;  /* 0x000000282600720c */ /* 0x000fc40003f85070 */
[----:B------:R-:W-:Y:S02]  /*2210*/  ISETP.NE.U32.AND P5, PT, R40, R42, PT ;  /* 0x0000002a2800720c */ /* 0x000fe40003fa5070 */
[----:B------:R-:W-:Y:S02]  /*2220*/  ISETP.NE.AND.EX P3, PT, R37, R39, PT, P3 ;  /* 0x000000272500720c */ /* 0x000fe40003f65330 */
[----:B------:R-:W-:Y:S01]  /*2230*/  ISETP.NE.AND.EX P4, PT, R39, R41, PT, P4 ;  /* 0x000000292700720c */ /* 0x000fe20003f85340 */
[----:B------:R-:W3:Y:S01]  /*2240*/  @P2 LDC.64 R58, c[0x0][0x398] ;  /* 0x0000e600ff3a2b82 */ /* 0x000ee20000000a00 */
[----:B------:R-:W-:Y:S02]  /*2250*/  ISETP.NE.AND.EX P5, PT, R41, R43, PT, P5 ;  /* 0x0000002b2900720c */ /* 0x000fe40003fa5350 */
[----:B------:R-:W-:-:S04]  /*2260*/  ISETP.NE.U32.AND P6, PT, R44, R46, PT ;  /* 0x0000002e2c00720c */ /* 0x000fc80003fc5070 */
[----:B------:R-:W-:Y:S01]  /*2270*/  ISETP.NE.AND.EX P6, PT, R45, R47, PT, P6 ;  /* 0x0000002f2d00720c */ /* 0x000fe20003fc5360 */
[----:B0-----:R-:W0:Y:S01]  /*2280*/  @P2 LDC.64 R50, c[0x0][0x3a0] ;  /* 0x0000e800ff322b82 */ /* 0x001e220000000a00 */
[----:B-1----:R-:W-:-:S05]  /*2290*/  @P0 IMAD.WIDE R26, R0, 0x8, R24 ;  /* 0x00000008001a0825 */ /* 0x002fca00078e0218 */
[----:B------:R1:W-:Y:S01]  /*22a0*/  @P0 STG.E.64 desc[UR10][R26.64], R48 ;  /* 0x000000301a000986 */ /* 0x0003e2000c101b0a */
[----:B--2---:R-:W-:Y:S01]  /*22b0*/  @P0 IMAD.WIDE R28, R0, 0x4, R12 ;  /* 0x00000004001c0825 */ /* 0x004fe200078e020c */
[----:B------:R-:W2:Y:S04]  /*22c0*/  @P1 LDC.64 R24, c[0x0][0x3a0] ;  /* 0x0000e800ff181b82 */ /* 0x000ea80000000a00 */
[----:B------:R4:W-:Y:S01]  /*22d0*/  @P0 STG.E desc[UR10][R28.64], R15 ;  /* 0x0000000f1c000986 */ /* 0x0009e2000c10190a */
[----:B------:R-:W-:Y:S01]  /*22e0*/  ISETP.NE.U32.AND P0, PT, R42, R44, PT ;  /* 0x0000002c2a00720c */ /* 0x000fe20003f05070 */
[----:B---3--:R-:W-:Y:S02]  /*22f0*/  @P2 IMAD.WIDE R58, R6, 0x8, R58 ;  /* 0x00000008063a2825 */ /* 0x008fe400078e023a */
[----:B------:R-:W3:Y:S01]  /*2300*/  @P1 LDC.64 R12, c[0x0][0x398] ;  /* 0x0000e600ff0c1b82 */ /* 0x000ee20000000a00 */
[----:B------:R-:W-:-:S02]  /*2310*/  ISETP.NE.AND.EX P0, PT, R43, R45, PT, P0 ;  /* 0x0000002d2b00720c */ /* 0x000fc40003f05300 */
[----:B------:R5:W-:Y:S01]  /*2320*/  @P2 STG.E.64 desc[UR10][R58.64], R32 ;  /* 0x000000203a002986 */ /* 0x000be2000c101b0a */
[----:B0-----:R-:W-:-:S04]  /*2330*/  @P2 IMAD.WIDE R50, R6, 0x4, R50 ;  /* 0x0000000406322825 */ /* 0x001fc800078e0232 */
[----:B-1----:R-:W0:Y:S01]  /*2340*/  @P3 LDC.64 R26, c[0x0][0x398] ;  /* 0x0000e600ff1a3b82 */ /* 0x002e220000000a00 */
[----:B------:R1:W-:Y:S01]  /*2350*/  @P2 STG.E desc[UR10][R50.64], R21 ;  /* 0x0000001532002986 */ /* 0x0003e2000c10190a */
[----:B------:R-:W-:-:S06]  /*2360*/  ISETP.NE.U32.AND P2, PT, R46, R10, PT ;  /* 0x0000000a2e00720c */ /* 0x000fcc0003f45070 */
[----:B----4-:R-:W4:Y:S01]  /*2370*/  @P3 LDC.64 R14, c[0x0][0x3a0] ;  /* 0x0000e800ff0e3b82 */ /* 0x010f220000000a00 */
[----:B--2---:R-:W-:Y:S01]  /*2380*/  @P1 IMAD.WIDE R24, R7, 0x4, R24 ;  /* 0x0000000407181825 */ /* 0x004fe200078e0218 */
[----:B------:R-:W-:-:S06]  /*2390*/  ISETP.NE.AND.EX P2, PT, R47, R11, PT, P2 ;  /* 0x0000000b2f00720c */ /* 0x000fcc0003f45320 */
[----:B------:R-:W2:Y:S01]  /*23a0*/  @P4 LDC.64 R28, c[0x0][0x398] ;  /* 0x0000e600ff1c4b82 */ /* 0x000ea20000000a00 */
[----:B---3--:R-:W-:-:S05]  /*23b0*/  @P1 IMAD.WIDE R12, R7, 0x8, R12 ;  /* 0x00000008070c1825 */ /* 0x008fca00078e020c */
[----:B------:R3:W-:Y:S02]  /*23c0*/  @P1 STG.E.64 desc[UR10][R12.64], R34 ;  /* 0x000000220c001986 */ /* 0x0007e4000c101b0a */
[----:B------:R-:W3:Y:S01]  /*23d0*/  @P4 LDC.64 R30, c[0x0][0x3a0] ;  /* 0x0000e800ff1e4b82 */ /* 0x000ee20000000a00 */
[C---:B0-----:R-:W-:Y:S01]  /*23e0*/  @P3 IMAD.WIDE R26, R8.reuse, 0x8, R26 ;  /* 0x00000008081a3825 */ /* 0x041fe200078e021a */
[----:B------:R0:W-:Y:S04]  /*23f0*/  @P1 STG.E desc[UR10][R24.64], R17 ;  /* 0x0000001118001986 */ /* 0x0001e8000c10190a */
[----:B------:R0:W-:Y:S02]  /*2400*/  @P3 STG.E.64 desc[UR10][R26.64], R36 ;  /* 0x000000241a003986 */ /* 0x0001e4000c101b0a */
[----:B------:R-:W0:Y:S01]  /*2410*/  @P5 LDC.64 R48, c[0x0][0x398] ;  /* 0x0000e600ff305b82 */ /* 0x000e220000000a00 */
[----:B----4-:R-:W-:-:S05]  /*2420*/  @P3 IMAD.WIDE R14, R8, 0x4, R14 ;  /* 0x00000004080e3825 */ /* 0x010fca00078e020e */
[----:B------:R4:W-:Y:S02]  /*2430*/  @P3 STG.E desc[UR10][R14.64], R19 ;  /* 0x000000130e003986 */ /* 0x0009e4000c10190a */
[----:B-----5:R-:W5:Y:S01]  /*2440*/  @P5 LDC.64 R32, c[0x0][0x3a0] ;  /* 0x0000e800ff205b82 */ /* 0x020f620000000a00 */
[----:B--2---:R-:W-:-:S05]  /*2450*/  @P4 IMAD.WIDE R28, R9, 0x8, R28 ;  /* 0x00000008091c4825 */ /* 0x004fca00078e021c */
[----:B------:R4:W-:Y:S02]  /*2460*/  @P4 STG.E.64 desc[UR10][R28.64], R38 ;  /* 0x000000261c004986 */ /* 0x0009e4000c101b0a */
[----:B-1----:R-:W1:Y:S01]  /*2470*/  @P0 LDC.64 R20, c[0x0][0x398] ;  /* 0x0000e600ff140b82 */ /* 0x002e620000000a00 */
[----:B---3--:R-:W-:-:S05]  /*2480*/  @P4 IMAD.WIDE R30, R9, 0x4, R30 ;  /* 0x00000004091e4825 */ /* 0x008fca00078e021e */
[----:B------:R4:W-:Y:S02]  /*2490*/  @P4 STG.E desc[UR10][R30.64], R23 ;  /* 0x000000171e004986 */ /* 0x0009e4000c10190a */
[----:B------:R-:W2:Y:S01]  /*24a0*/  @P0 LDC.64 R60, c[0x0][0x3a0] ;  /* 0x0000e800ff3c0b82 */ /* 0x000ea20000000a00 */
[----:B0-----:R-:W-:-:S05]  /*24b0*/  @P5 IMAD.WIDE R48, R52, 0x8, R48 ;  /* 0x0000000834305825 */ /* 0x001fca00078e0230 */
[----:B------:R4:W-:Y:S02]  /*24c0*/  @P5 STG.E.64 desc[UR10][R48.64], R40 ;  /* 0x0000002830005986 */ /* 0x0009e4000c101b0a */
[----:B------:R-:W0:Y:S01]  /*24d0*/  @P6 LDC.64 R58, c[0x0][0x398] ;  /* 0x0000e600ff3a6b82 */ /* 0x000e220000000a00 */
[----:B-----5:R-:W-:-:S05]  /*24e0*/  @P5 IMAD.WIDE R32, R52, 0x4, R32 ;  /* 0x0000000434205825 */ /* 0x020fca00078e0220 */
[----:B------:R4:W-:Y:S02]  /*24f0*/  @P5 STG.E desc[UR10][R32.64], R56 ;  /* 0x0000003820005986 */ /* 0x0009e4000c10190a */
[----:B------:R-:W3:Y:S01]  /*2500*/  @P6 LDC.64 R50, c[0x0][0x3a0] ;  /* 0x0000e800ff326b82 */ /* 0x000ee20000000a00 */
[----:B-1----:R-:W-:-:S05]  /*2510*/  @P0 IMAD.WIDE R20, R53, 0x8, R20 ;  /* 0x0000000835140825 */ /* 0x002fca00078e0214 */
[----:B------:R4:W-:Y:S01]  /*2520*/  @P0 STG.E.64 desc[UR10][R20.64], R42 ;  /* 0x0000002a14000986 */ /* 0x0009e2000c101b0a */
[----:B--2---:R-:W-:-:S05]  /*2530*/  @P0 IMAD.WIDE R60, R53, 0x4, R60 ;  /* 0x00000004353c0825 */ /* 0x004fca00078e023c */
[----:B------:R4:W-:Y:S01]  /*2540*/  @P0 STG.E desc[UR10][R60.64], R2 ;  /* 0x000000023c000986 */ /* 0x0009e2000c10190a */
[----:B0-----:R-:W-:-:S05]  /*2550*/  @P6 IMAD.WIDE R58, R54, 0x8, R58 ;  /* 0x00000008363a6825 */ /* 0x001fca00078e023a */
[----:B------:R4:W-:Y:S01]  /*2560*/  @P6 STG.E.64 desc[UR10][R58.64], R44 ;  /* 0x0000002c3a006986 */ /* 0x0009e2000c101b0a */
[----:B---3--:R-:W-:-:S05]  /*2570*/  @P6 IMAD.WIDE R50, R54, 0x4, R50 ;  /* 0x0000000436326825 */ /* 0x008fca00078e0232 */
[----:B------:R4:W-:Y:S01]  /*2580*/  @P6 STG.E desc[UR10][R50.64], R4 ;  /* 0x0000000432006986 */ /* 0x0009e2000c10190a */
[----:B------:R-:W-:Y:S05]  /*2590*/  @!P2 EXIT ;  /* 0x000000000000a94d */ /* 0x000fea0003800000 */
[----:B----4-:R-:W0:Y:S08]  /*25a0*/  LDC.64 R2, c[0x0][0x398] ;  /* 0x0000e600ff027b82 */ /* 0x010e300000000a00 */
[----:B------:R-:W1:Y:S01]  /*25b0*/  LDC.64 R6, c[0x0][0x3a0] ;  /* 0x0000e800ff067b82 */ /* 0x000e620000000a00 */
[----:B0-----:R-:W-:-:S05]  /*25c0*/  IMAD.WIDE R2, R55, 0x8, R2 ;  /* 0x0000000837027825 */ /* 0x001fca00078e0202 */
[----:B------:R-:W-:Y:S01]  /*25d0*/  STG.E.64 desc[UR10][R2.64], R46 ;  /* 0x0000002e02007986 */ /* 0x000fe2000c101b0a */
[----:B-1----:R-:W-:-:S05]  /*25e0*/  IMAD.WIDE R6, R55, 0x4, R6 ;  /* 0x0000000437067825 */ /* 0x002fca00078e0206 */
[----:B------:R-:W-:Y:S01]  /*25f0*/  STG.E desc[UR10][R6.64], R5 ;  /* 0x0000000506007986 */ /* 0x000fe2000c10190a */
[----:B------:R-:W-:Y:S05]  /*2600*/  EXIT ;  /* 0x000000000000794d */ /* 0x000fea0003800000 */
.L_x_873:
[----:B------:R-:W0:Y:S01]  /*2610*/  S2R R0, SR_TID.X ;  /* 0x0000000000007919 */ /* 0x000e220000002100 */
[----:B------:R-:W1:Y:S01]  /*2620*/  LDC.64 R2, c[0x0][0x380] ;  /* 0x0000e000ff027b82 */ /* 0x000e620000000a00 */
[C---:B0-----:R-:W-:Y:S02]  /*2630*/  LOP3.LUT R4, R0.reuse, 0x1f, RZ, 0xc0, !PT ;  /* 0x0000001f00047812 */ /* 0x041fe400078ec0ff */
[----:B------:R-:W-:-:S03]  /*2640*/  LOP3.LUT R5, R0, 0x3e0, RZ, 0xc0, !PT ;  /* 0x000003e000057812 */ /* 0x000fc600078ec0ff */
[----:B------:R-:W-:-:S04]  /*2650*/  IMAD.IADD R4, R25, 0x1, R4 ;  /* 0x0000000119047824 */ /* 0x000fc800078e0204 */
[----:B------:R-:W-:-:S04]  /*2660*/  IMAD R5, R5, 0x9, R4 ;  /* 0x0000000905057824 */ /* 0x000fc800078e0204 */
[----:B-1----:R-:W-:-:S05]  /*2670*/  IMAD.WIDE.U32 R4, R5, 0x8, R2 ;  /* 0x0000000805047825 */ /* 0x002fca00078e0002 */
        /* <DEDUP_REMOVED lines=11> */
[----:B------:R-:W-:Y:S01]  /*2730*/  @!P0 IMAD.WIDE.U32 R2, R25, 0x8, R2 ;  /* 0x0000000819028825 */ /* 0x000fe200078e0002 */
[----:B------:R-:W0:Y:S01]  /*2740*/  S2R R43, SR_LANEID ;  /* 0x00000000002b7919 */ /* 0x000e220000000000 */
[----:B------:R-:W1:Y:S03]  /*2750*/  S2UR UR5, SR_CgaCtaId ;  /* 0x00000000000579c3 */ /* 0x000e660000008800 */
[----:B------:R0:W5:Y:S01]  /*2760*/  @!P0 LDG.E.64.CONSTANT R34, desc[UR10][R2.64+-0x8] ;  /* 0xfffff80a02228981 */ /* 0x000162000c1e9b00 */
[----:B------:R-:W-:Y:S01]  /*2770*/  SHF.R.U32.HI R58, RZ, 0x5, R0 ;  /* 0x00000005ff3a7819 */ /* 0x000fe20000011600 */
[----:B------:R-:W-:Y:S01]  /*2780*/  UMOV UR4, 0x400 ;  /* 0x0000040000047882 */ /* 0x000fe20000000000 */
[----:B------:R-:W-:Y:S01]  /*2790*/  ISETP.NE.AND P0, PT, R0, RZ, PT ;  /* 0x000000ff0000720c */ /* 0x000fe20003f05270 */
[----:B------:R-:W-:Y:S01]  /*27a0*/  IMAD.MOV.U32 R36, RZ, RZ, 0x2 ;  /* 0x00000002ff247424 */ /* 0x000fe200078e00ff */
[----:B------:R-:W5:Y:S01]  /*27b0*/  LDC R25, c[0x0][0x390] ;  /* 0x0000e400ff197b82 */ /* 0x000f620000000800 */
[C---:B------:R-:W-:Y:S01]  /*27c0*/  ISETP.NE.AND P5, PT, R58.reuse, 0x5, PT ;  /* 0x000000053a00780c */ /* 0x040fe20003fa5270 */
[----:B-1----:R-:W-:Y:S01]  /*27d0*/  ULEA UR4, UR5, UR4, 0x18 ;  /* 0x0000000405047291 */ /* 0x002fe2000f8ec0ff */
[----:B0-----:R-:W-:-:S04]  /*27e0*/  IMAD R24, R58, 0x120, R43 ;  /* 0x000001203a187824 */ /* 0x001fc800078e022b */
[----:B------:R-:W-:Y:S01]  /*27f0*/  IMAD R3, R43, 0x8, R24 ;  /* 0x000000082b037824 */ /* 0x000fe200078e0218 */
[----:B------:R-:W-:-:S05]  /*2800*/  LEA R5, R24, UR4, 0x3 ;  /* 0x0000000418057c11 */ /* 0x000fca000f8e18ff */
[--C-:B------:R-:W-:Y:S02]  /*2810*/  IMAD R2, R43, 0x40, R5.reuse ;  /* 0x000000402b027824 */ /* 0x100fe400078e0205 */
[----:B------:R-:W-:Y:S01]  /*2820*/  IMAD R24, R24, -0x4, R5 ;  /* 0xfffffffc18187824 */ /* 0x000fe200078e0205 */
[----:B--2---:R-:W-:Y:S04]  /*2830*/  STS.64 [R5], R6 ;  /* 0x0000000605007388 */ /* 0x004fe80000000a00 */
[----:B---3--:R-:W-:Y:S04]  /*2840*/  STS.64 [R5+0x100], R8 ;  /* 0x0001000805007388 */ /* 0x008fe80000000a00 */
[----:B----4-:R-:W-:Y:S04]  /*2850*/  STS.64 [R5+0x200], R10 ;  /* 0x0002000a05007388 */ /* 0x010fe80000000a00 */
[----:B-----5:R0:W-:Y:S04]  /*2860*/  STS.64 [R5+0x300], R12 ;  /* 0x0003000c05007388 */ /* 0x0201e80000000a00 */
[----:B------:R1:W-:Y:S04]  /*2870*/  STS.64 [R5+0x400], R14 ;  /* 0x0004000e05007388 */ /* 0x0003e80000000a00 */
[----:B------:R-:W-:Y:S04]  /*2880*/  STS.64 [R5+0x500], R16 ;  /* 0x0005001005007388 */ /* 0x000fe80000000a00 */
[----:B------:R-:W-:Y:S01]  /*2890*/  STS.64 [R5+0x600], R18 ;  /* 0x0006001205007388 */ /* 0x000fe20000000a00 */
[----:B0-----:R-:W-:-:S03]  /*28a0*/  IMAD R13, R3, -0x4, R2 ;  /* 0xfffffffc030d7824 */ /* 0x001fc600078e0202 */
[----:B------:R-:W-:Y:S01]  /*28b0*/  STS.64 [R5+0x700], R20 ;  /* 0x0007001405007388 */ /* 0x000fe20000000a00 */
[----:B-1----:R-:W-:-:S03]  /*28c0*/  LEA R15, R0, UR4, 0x3 ;  /* 0x00000004000f7c11 */ /* 0x002fc6000f8e18ff */
[----:B------:R-:W-:Y:S01]  /*28d0*/  STS.64 [R5+0x800], R22 ;  /* 0x0008001605007388 */ /* 0x000fe20000000a00 */
[----:B------:R-:W-:-:S03]  /*28e0*/  NOP ;  /* 0x0000000000007918 */ /* 0x000fc60000000000 */
[----:B------:R-:W-:Y:S04]  /*28f0*/  LDS.64 R32, [R2+0x40] ;  /* 0x0000400002207984 */ /* 0x000fe80000000a00 */
[----:B------:R-:W-:Y:S04]  /*2900*/  LDS.64 R56, [R2] ;  /* 0x0000000002387984 */ /* 0x000fe80000000a00 */
[----:B------:R-:W0:Y:S04]  /*2910*/  LDS.64 R54, [R2+0x8] ;  /* 0x0000080002367984 */ /* 0x000e280000000a00 */
[----:B------:R-:W1:Y:S04]  /*2920*/  LDS.64 R52, [R2+0x10] ;  /* 0x0000100002347984 */ /* 0x000e680000000a00 */
[----:B------:R-:W2:Y:S04]  /*2930*/  LDS.64 R48, [R2+0x18] ;  /* 0x0000180002307984 */ /* 0x000ea80000000a00 */
[----:B------:R-:W-:Y:S04]  /*2940*/  LDS.64 R46, [R2+0x20] ;  /* 0x00002000022e7984 */ /* 0x000fe80000000a00 */
[----:B------:R-:W-:Y:S04]  /*2950*/  LDS.64 R30, [R2+0x28] ;  /* 0x00002800021e7984 */ /* 0x000fe80000000a00 */
[----:B------:R-:W-:Y:S04]  /*2960*/  LDS.64 R28, [R2+0x30] ;  /* 0x00003000021c7984 */ /* 0x000fe80000000a00 */
[----:B------:R-:W-:Y:S01]  /*2970*/  LDS.64 R10, [R2+0x38] ;  /* 0x00003800020a7984 */ /* 0x000fe20000000a00 */
[----:B------:R-:W-:Y:S01]  /*2980*/  BAR.SYNC.DEFER_BLOCKING 0x0 ;  /* 0x0000000000007b1d */ /* 0x000fe20000010000 */
[----:B0-----:R-:W-:-:S04]  /*2990*/  ISETP.NE.U32.AND P2, PT, R56, R54, PT ;  /* 0x000000363800720c */ /* 0x001fc80003f45070 */
[----:B------:R-:W-:Y:S02]  /*29a0*/  ISETP.NE.AND.EX P2, PT, R57, R55, PT, P2 ;  /* 0x000000373900720c */ /* 0x000fe40003f45320 */
[----:B-1----:R-:W-:Y:S02]  /*29b0*/  ISETP.NE.U32.AND P1, PT, R54, R52, PT ;  /* 0x000000343600720c */ /* 0x002fe40003f25070 */
[----:B--2---:R-:W-:Y:S02]  /*29c0*/  ISETP.NE.U32.AND P3, PT, R52, R48, PT ;  /* 0x000000303400720c */ /* 0x004fe40003f65070 */
[----:B------:R-:W-:Y:S01]  /*29d0*/  ISETP.NE.AND.EX P1, PT, R55, R53, PT, P1 ;  /* 0x000000353700720c */ /* 0x000fe20003f25310 */
[----:B------:R-:W-:Y:S01]  /*29e0*/  STS [R24], R25 ;  /* 0x0000001918007388 */ /* 0x000fe20000000800 */
[----:B------:R-:W-:-:S03]  /*29f0*/  ISETP.NE.AND.EX P3, PT, R53, R49, PT, P3 ;  /* 0x000000313500720c */ /* 0x000fc60003f65330 */
        /* <DEDUP_REMOVED lines=13> */
[----:B------:R-:W-:Y:S04]  /*2ad0*/  LDS R6, [R13+0x10] ;  /* 0x000010000d067984 */ /* 0x000fe80000000800 */
[----:B------:R-:W-:Y:S04]  /*2ae0*/  LDS R7, [R13+0x14] ;  /* 0x000014000d077984 */ /* 0x000fe80000000800 */
[----:B------:R-:W-:Y:S04]  /*2af0*/  LDS R8, [R13+0x18] ;  /* 0x000018000d087984 */ /* 0x000fe80000000800 */
[----:B------:R-:W-:Y:S04]  /*2b00*/  LDS R9, [R13+0x1c] ;  /* 0x00001c000d097984 */ /* 0x000fe80000000800 */
[----:B------:R4:W-:Y:S01]  /*2b10*/  LDS R12, [R13+0x20] ;  /* 0x000020000d0c7984 */ /* 0x0009e20000000800 */
[----:B------:R-:W-:Y:S01]  /*2b20*/  BAR.SYNC.DEFER_BLOCKING 0x0 ;  /* 0x0000000000007b1d */ /* 0x000fe20000010000 */
[----:B0-----:R-:W-:-:S05]  /*2b30*/  SEL R14, R2, RZ, !P2 ;  /* 0x000000ff020e7207 */ /* 0x001fca0005000000 */
[----:B-1----:R-:W-:-:S05]  /*2b40*/  IMAD.IADD R14, R3, 0x1, R14 ;  /* 0x00000001030e7824 */ /* 0x002fca00078e020e */
[----:B----4-:R-:W-:-:S05]  /*2b50*/  SEL R13, R14, RZ, !P1 ;  /* 0x000000ff0e0d7207 */ /* 0x010fca0004800000 */
[----:B--2---:R-:W-:Y:S01]  /*2b60*/  IMAD.IADD R13, R4, 0x1, R13 ;  /* 0x00000001040d7824 */ /* 0x004fe200078e020d */
[----:B------:R-:W-:Y:S04]  /*2b70*/  STS.64 [R15+0x880], R32 ;  /* 0x000880200f007388 */ /* 0x000fe80000000a00 */
[----:B------:R-:W-:Y:S01]  /*2b80*/  SEL R14, R13, RZ, !P3 ;  /* 0x000000ff0d0e7207 */ /* 0x000fe20005800000 */
[----:B------:R-:W-:Y:S04]  /*2b90*/  BAR.SYNC.DEFER_BLOCKING 0x0 ;  /* 0x0000000000007b1d */ /* 0x000fe80000010000 */
[----:B---3--:R-:W-:-:S02]  /*2ba0*/  IMAD.IADD R14, R5, 0x1, R14 ;  /* 0x00000001050e7824 */ /* 0x008fc400078e020e */
[----:B------:R-:W0:Y:S01]  /*2bb0*/  @P0 LDS.64 R34, [R15+0x878] ;  /* 0x000878000f220984 */ /* 0x000e220000000a00 */
[----:B------:R-:W-:-:S04]  /*2bc0*/  ISETP.NE.U32.AND P0, PT, R48, R46, PT ;  /* 0x0000002e3000720c */ /* 0x000fc80003f05070 */
[----:B------:R-:W-:Y:S02]  /*2bd0*/  ISETP.NE.AND.EX P0, PT, R49, R47, PT, P0 ;  /* 0x0000002f3100720c */ /* 0x000fe40003f05300 */
[----:B0-----:R-:W-:-:S04]  /*2be0*/  ISETP.NE.U32.AND P4, PT, R34, R56, PT ;  /* 0x000000382200720c */ /* 0x001fc80003f85070 */
[----:B------:R-:W-:-:S04]  /*2bf0*/  ISETP.NE.AND.EX P4, PT, R35, R57, PT, P4 ;  /* 0x000000392300720c */ /* 0x000fc80003f85340 */
[----:B------:R-:W-:-:S09]  /*2c00*/  SEL R13, RZ, 0x1, !P4 ;  /* 0x00000001ff0d7807 */ /* 0x000fd20006000000 */
[----:B------:R-:W-:Y:S01]  /*2c10*/  @!P4 IMAD.MOV R36, RZ, RZ, 0x1 ;  /* 0x00000001ff24c424 */ /* 0x000fe200078e02ff */
[----:B------:R-:W-:Y:S01]  /*2c20*/  ISETP.NE.U32.AND P4, PT, R46, R30, PT ;  /* 0x0000001e2e00720c */ /* 0x000fe20003f85070 */
[----:B------:R-:W-:Y:S01]  /*2c30*/  @!P2 IMAD.MOV R36, RZ, RZ, R13 ;  /* 0x000000ffff24a224 */ /* 0x000fe200078e020d */
[----:B------:R-:W-:Y:S02]  /*2c40*/  SEL R13, R14, RZ, !P0 ;  /* 0x000000ff0e0d7207 */ /* 0x000fe40004000000 */
[----:B------:R-:W-:Y:S01]  /*2c50*/  ISETP.NE.AND.EX P2, PT, R47, R31, PT, P4 ;  /* 0x0000001f2f00720c */ /* 0x000fe20003f45340 */
[----:B------:R-:W-:Y:S01]  /*2c60*/  VIADD R37, R36, 0x1 ;  /* 0x0000000124257836 */ /* 0x000fe20000000000 */
[----:B------:R-:W-:Y:S01]  /*2c70*/  ISETP.NE.U32.AND P4, PT, R30, R28, PT ;  /* 0x0000001c1e00720c */ /* 0x000fe20003f85070 */
[----:B------:R-:W-:Y:S02]  /*2c80*/  IMAD.IADD R13, R6, 0x1, R13 ;  /* 0x00000001060d7824 */ /* 0x000fe400078e020d */
[----:B------:R-:W-:Y:S01]  /*2c90*/  @!P1 IMAD.MOV R37, RZ, RZ, R36 ;  /* 0x000000ffff259224 */ /* 0x000fe200078e0224 */
[----:B------:R-:W-:-:S02]  /*2ca0*/  ISETP.NE.AND.EX P1, PT, R31, R29, PT, P4 ;  /* 0x0000001d1f00720c */ /* 0x000fc40003f25340 */
[----:B------:R-:W-:Y:S01]  /*2cb0*/  SEL R14, R13, RZ, !P2 ;  /* 0x000000ff0d0e7207 */ /* 0x000fe20005000000 */
[----:B------:R-:W-:Y:S01]  /*2cc0*/  VIADD R38, R37, 0x1 ;  /* 0x0000000125267836 */ /* 0x000fe20000000000 */
[----:B------:R-:W-:Y:S01]  /*2cd0*/  ISETP.NE.U32.AND P4, PT, R28, R10, PT ;  /* 0x0000000a1c00720c */ /* 0x000fe20003f85070 */
[----:B------:R-:W-:Y:S02]  /*2ce0*/  @!P3 IMAD.MOV R38, RZ, RZ, R37 ;  /* 0x000000ffff26b224 */ /* 0x000fe400078e0225 */
[----:B------:R-:W-:Y:S01]  /*2cf0*/  IMAD.IADD R14, R7, 0x1, R14 ;  /* 0x00000001070e7824 */ /* 0x000fe200078e020e */
[----:B------:R-:W-:Y:S01]  /*2d00*/  ISETP.NE.AND.EX P3, PT, R29, R11, PT, P4 ;  /* 0x0000000b1d00720c */ /* 0x000fe20003f65340 */
[----:B------:R-:W-:Y:S01]  /*2d10*/  VIADD R39, R38, 0x1 ;  /* 0x0000000126277836 */ /* 0x000fe20000000000 */
[----:B------:R-:W-:Y:S01]  /*2d20*/  ISETP.NE.U32.AND P4, PT, R10, R32, PT ;  /* 0x000000200a00720c */ /* 0x000fe20003f85070 */
[----:B------:R-:W-:Y:S01]  /*2d30*/  @!P0 IMAD.MOV R39, RZ, RZ, R38 ;  /* 0x000000ffff278224 */ /* 0x000fe200078e0226 */
[----:B------:R-:W-:-:S02]  /*2d40*/  SEL R13, R14, RZ, !P1 ;  /* 0x000000ff0e0d7207 */ /* 0x000fc40004800000 */
[----:B------:R-:W-:Y:S01]  /*2d50*/  ISETP.NE.AND.EX P0, PT, R11, R33, PT, P4 ;  /* 0x000000210b00720c */ /* 0x000fe20003f05340 */
[----:B------:R-:W-:Y:S02]  /*2d60*/  VIADD R40, R39, 0x1 ;  /* 0x0000000127287836 */ /* 0x000fe40000000000 */
[----:B------:R-:W-:Y:S02]  /*2d70*/  IMAD.IADD R13, R8, 0x1, R13 ;  /* 0x00000001080d7824 */ /* 0x000fe400078e020d */
[----:B------:R-:W-:Y:S01]  /*2d80*/  @!P2 IMAD.MOV R40, RZ, RZ, R39 ;  /* 0x000000ffff28a224 */ /* 0x000fe200078e0227 */
[----:B------:R-:W-:Y:S02]  /*2d90*/  ISETP.NE.AND P2, PT, R43, 0x1f, PT ;  /* 0x0000001f2b00780c */ /* 0x000fe40003f45270 */
[----:B------:R-:W-:Y:S01]  /*2da0*/  SEL R14, R13, RZ, !P3 ;  /* 0x000000ff0d0e7207 */ /* 0x000fe20005800000 */
[----:B------:R-:W-:Y:S02]  /*2db0*/  VIADD R41, R40, 0x1 ;  /* 0x0000000128297836 */ /* 0x000fe40000000000 */
[----:B------:R-:W-:Y:S01]  /*2dc0*/  @!P1 IMAD.MOV R41, RZ, RZ, R40 ;  /* 0x000000ffff299224 */ /* 0x000fe200078e0228 */
[----:B------:R-:W-:Y:S01]  /*2dd0*/  ISETP.GE.AND P1, PT, R43, 0x1, PT ;  /* 0x000000012b00780c */ /* 0x000fe20003f26270 */
[----:B------:R-:W-:-:S02]  /*2de0*/  IMAD.IADD R14, R9, 0x1, R14 ;  /* 0x00000001090e7824 */ /* 0x000fc400078e020e */
[----:B------:R-:W-:Y:S02]  /*2df0*/  VIADD R42, R41, 0x1 ;  /* 0x00000001292a7836 */ /* 0x000fe40000000000 */
[----:B------:R-:W-:Y:S01]  /*2e00*/  @!P3 IMAD.MOV R42, RZ, RZ, R41 ;  /* 0x000000ffff2ab224 */ /* 0x000fe200078e0229 */
[----:B------:R-:W-:Y:S02]  /*2e10*/  SEL R13, R14, RZ, !P0 ;  /* 0x000000ff0e0d7207 */ /* 0x000fe40004000000 */
[C---:B------:R-:W-:Y:S02]  /*2e20*/  @!P2 LEA R25, R58.reuse, UR4, 0x3 ;  /* 0x000000043a19ac11 */ /* 0x040fe4000f8e18ff */
[----:B------:R-:W-:Y:S01]  /*2e30*/  ISETP.NE.AND P3, PT, R58, 0x6, PT ;  /* 0x000000063a00780c */ /* 0x000fe20003f65270 */
[----:B------:R-:W-:Y:S02]  /*2e40*/  IMAD.IADD R13, R12, 0x1, R13 ;  /* 0x000000010c0d7824 */ /* 0x000fe400078e020d */
[----:B------:R-:W-:-:S02]  /*2e50*/  VIADD R12, R42, 0x1 ;  /* 0x000000012a0c7836 */ /* 0x000fc40000000000 */
[----:B------:R-:W-:Y:S01]  /*2e60*/  @!P0 IMAD.MOV R12, RZ, RZ, R42 ;  /* 0x000000ffff0c8224 */ /* 0x000fe200078e022a */
[----:B------:R-:W0:Y:S04]  /*2e70*/  SHFL.UP PT, R15, R13, 0x1, RZ ;  /* 0x042000000d0f7989 */ /* 0x000e2800000e00ff */
[----:B------:R-:W1:Y:S01]  /*2e80*/  SHFL.UP PT, R14, R12, 0x1, RZ ;  /* 0x042000000c0e7989 */ /* 0x000e6200000e00ff */
[----:B------:R-:W-:-:S04]  /*2e90*/  ISETP.NE.AND P0, PT, R12, RZ, PT ;  /* 0x000000ff0c00720c */ /* 0x000fc80003f05270 */
[----:B0-----:R-:W-:-:S04]  /*2ea0*/  SEL R15, R15, RZ, !P0 ;  /* 0x000000ff0f0f7207 */ /* 0x001fc80004000000 */
[----:B------:R-:W-:-:S05]  /*2eb0*/  SEL R16, R15, RZ, P1 ;  /* 0x000000ff0f107207 */ /* 0x000fca0000800000 */
[----:B------:R-:W-:Y:S01]  /*2ec0*/  IMAD.IADD R16, R13, 0x1, R16 ;  /* 0x000000010d107824 */ /* 0x000fe200078e0210 */
[----:B-1----:R-:W-:Y:S02]  /*2ed0*/  SEL R13, R14, RZ, P1 ;  /* 0x000000ff0e0d7207 */ /* 0x002fe40000800000 */
[----:B------:R-:W-:Y:S02]  /*2ee0*/  ISETP.GE.AND P1, PT, R43, 0x2, PT ;  /* 0x000000022b00780c */ /* 0x000fe40003f26270 */
[----:B------:R-:W0:Y:S01]  /*2ef0*/  SHFL.UP PT, R15, R16, 0x2, RZ ;  /* 0x04400000100f7989 */ /* 0x000e2200000e00ff */
[----:B------:R-:W-:-:S05]  /*2f00*/  IMAD.IADD R13, R13, 0x1, R12 ;  /* 0x000000010d0d7824 */ /* 0x000fca00078e020c */
[----:B------:R-:W1:Y:S01]  /*2f10*/  SHFL.UP PT, R14, R13, 0x2, RZ ;  /* 0x044000000d0e7989 */ /* 0x000e6200000e00ff */
[----:B------:R-:W-:-:S04]  /*2f20*/  ISETP.NE.AND P0, PT, R13, RZ, PT ;  /* 0x000000ff0d00720c */ /* 0x000fc80003f05270 */
[----:B0-----:R-:W-:-:S04]  /*2f30*/  SEL R15, R15, RZ, !P0 ;  /* 0x000000ff0f0f7207 */ /* 0x001fc80004000000 */
[----:B------:R-:W-:Y:S02]  /*2f40*/  SEL R15, R15, RZ, P1 ;  /* 0x000000ff0f0f7207 */ /* 0x000fe40000800000 */
[----:B-1----:R-:W-:Y:S02]  /*2f50*/  SEL R14, R14, RZ, P1 ;  /* 0x000000ff0e0e7207 */ /* 0x002fe40000800000 */
[----:B------:R-:W-:Y:S01]  /*2f60*/  ISETP.GE.AND P1, PT, R43, 0x4, PT ;  /* 0x000000042b00780c */ /* 0x000fe20003f26270 */
[----:B------:R-:W-:Y:S02]  /*2f70*/  IMAD.IADD R15, R16, 0x1, R15 ;  /* 0x00000001100f7824 */ /* 0x000fe400078e020f */
[----:B------:R-:W-:-:S03]  /*2f80*/  IMAD.IADD R14, R13, 0x1, R14 ;  /* 0x000000010d0e7824 */ /* 0x000fc600078e020e */
[----:B------:R-:W0:Y:S02]  /*2f90*/  SHFL.UP PT, R17, R15, 0x4, RZ ;  /* 0x048000000f117989 */ /* 0x000e2400000e00ff */
[----:B------:R-:W-:Y:S02]  /*2fa0*/  ISETP.NE.AND P0, PT, R14, RZ, PT ;  /* 0x000000ff0e00720c */ /* 0x000fe40003f05270 */
[----:B------:R-:W1:Y:S02]  /*2fb0*/  SHFL.UP PT, R12, R14, 0x4, RZ ;  /* 0x048000000e0c7989 */ /* 0x000e6400000e00ff */
        /* <DEDUP_REMOVED lines=18> */
[----:B0-----:R-:W-:Y:S02]  /*30e0*/  SEL R15, R15, RZ, !P0 ;  /* 0x000000ff0f0f7207 */ /* 0x001fe40004000000 */
[----:B-1----:R-:W-:Y:S02]  /*30f0*/  SEL R13, R14, RZ, P1 ;  /* 0x000000ff0e0d7207 */ /* 0x002fe40000800000 */
[----:B------:R-:W-:-:S02]  /*3100*/  SEL R14, R15, RZ, P1 ;  /* 0x000000ff0f0e7207 */ /* 0x000fc40000800000 */
[----:B------:R-:W-:Y:S01]  /*3110*/  ISETP.NE.AND P1, PT, R58, 0x2, PT ;  /* 0x000000023a00780c */ /* 0x000fe20003f25270 */
[----:B------:R-:W-:Y:S02]  /*3120*/  IMAD.IADD R44, R12, 0x1, R13 ;  /* 0x000000010c2c7824 */ /* 0x000fe400078e020d */
[----:B------:R-:W-:-:S05]  /*3130*/  IMAD.IADD R45, R17, 0x1, R14 ;  /* 0x00000001112d7824 */ /* 0x000fca00078e020e */
[----:B------:R-:W-:Y:S01]  /*3140*/  @!P2 STS.64 [R25], R44 ;  /* 0x0000002c1900a388 */ /* 0x000fe20000000a00 */
[----:B------:R-:W-:Y:S01]  /*3150*/  BAR.SYNC.DEFER_BLOCKING 0x0 ;  /* 0x0000000000007b1d */ /* 0x000fe20000010000 */
[----:B------:R-:W-:-:S05]  /*3160*/  ISETP.NE.AND P2, PT, R58, 0x4, PT ;  /* 0x000000043a00780c */ /* 0x000fca0003f45270 */
[----:B------:R-:W-:Y:S04]  /*3170*/  SHFL.UP PT, R45, R45, 0x1, RZ ;  /* 0x042000002d2d7989 */ /* 0x000fe800000e00ff */
[----:B------:R-:W0:Y:S04]  /*3180*/  LDS.128 R12, [UR4] ;  /* 0x00000004ff0c7984 */ /* 0x000e280008000c00 */
[----:B------:R-:W1:Y:S04]  /*3190*/  LDS.128 R16, [UR4+0x10] ;  /* 0x00001004ff107984 */ /* 0x000e680008000c00 */
[----:B------:R-:W2:Y:S01]  /*31a0*/  LDS.128 R20, [UR4+0x20] ;  /* 0x00002004ff147984 */ /* 0x000ea20008000c00 */
[----:B0-----:R-:W-:-:S04]  /*31b0*/  ISETP.NE.AND P0, PT, R14, RZ, PT ;  /* 0x000000ff0e00720c */ /* 0x001fc80003f05270 */
[----:B------:R-:W-:Y:S02]  /*31c0*/  SEL R24, R13, RZ, !P0 ;  /* 0x000000ff0d187207 */ /* 0x000fe40004000000 */
[----:B-1----:R-:W-:-:S03]  /*31d0*/  ISETP.NE.AND P0, PT, R16, RZ, PT ;  /* 0x000000ff1000720c */ /* 0x002fc60003f05270 */
[----:B------:R-:W-:Y:S02]  /*31e0*/  IMAD.IADD R24, R15, 0x1, R24 ;  /* 0x000000010f187824 */ /* 0x000fe400078e0218 */
[----:B------:R-:W-:-:S03]  /*31f0*/  IMAD.IADD R15, R12, 0x1, R14 ;  /* 0x000000010c0f7824 */ /* 0x000fc600078e020e */
[C---:B------:R-:W-:Y:S02]  /*3200*/  SEL R13, R24.reuse, R13, !P1 ;  /* 0x0000000d180d7207 */ /* 0x040fe40004800000 */
[----:B------:R-:W-:Y:S02]  /*3210*/  SEL R60, R24, RZ, !P0 ;  /* 0x000000ff183c7207 */ /* 0x000fe40004000000 */
[----:B------:R-:W0:Y:S01]  /*3220*/  LDS.128 R24, [UR4+0x30] ;  /* 0x00003004ff187984 */ /* 0x000e220008000c00 */
[----:B------:R-:W-:Y:S02]  /*3230*/  ISETP.NE.AND P0, PT, R18, RZ, PT ;  /* 0x000000ff1200720c */ /* 0x000fe40003f05270 */
[----:B------:R-:W-:Y:S01]  /*3240*/  IMAD.IADD R60, R17, 0x1, R60 ;  /* 0x00000001113c7824 */ /* 0x000fe200078e023c */
[C---:B------:R-:W-:Y:S01]  /*3250*/  SEL R12, R15.reuse, R12, !P1 ;  /* 0x0000000c0f0c7207 */ /* 0x040fe20004800000 */
[----:B------:R-:W-:Y:S01]  /*3260*/  IMAD.IADD R15, R15, 0x1, R16 ;  /* 0x000000010f0f7824 */ /* 0x000fe200078e0210 */
[----:B------:R-:W-:-:S02]  /*3270*/  ISETP.NE.AND P1, PT, R58, 0x3, PT ;  /* 0x000000033a00780c */ /* 0x000fc40003f25270 */
[----:B------:R-:W-:Y:S02]  /*3280*/  SEL R14, R60, RZ, !P0 ;  /* 0x000000ff3c0e7207 */ /* 0x000fe40004000000 */
[----:B--2---:R-:W-:Y:S02]  /*3290*/  ISETP.NE.AND P0, PT, R20, RZ, PT ;  /* 0x000000ff1400720c */ /* 0x004fe40003f05270 */
[----:B------:R-:W-:Y:S01]  /*32a0*/  SEL R60, R60, R13, !P1 ;  /* 0x0000000d3c3c7207 */ /* 0x000fe20004800000 */
[----:B------:R-:W-:Y:S01]  /*32b0*/  IMAD.IADD R19, R19, 0x1, R14 ;  /* 0x0000000113137824 */ /* 0x000fe200078e020e */
[----:B------:R-:W-:Y:S01]  /*32c0*/  SEL R12, R15, R12, !P1 ;  /* 0x0000000c0f0c7207 */ /* 0x000fe20004800000 */
[----:B------:R-:W-:Y:S01]  /*32d0*/  IMAD.IADD R15, R18, 0x1, R15 ;  /* 0x00000001120f7824 */ /* 0x000fe200078e020f */
[----:B------:R-:W-:Y:S02]  /*32e0*/  ISETP.NE.AND P1, PT, R58, 0x7, PT ;  /* 0x000000073a00780c */ /* 0x000fe40003f25270 */
[----:B------:R-:W-:-:S02]  /*32f0*/  SEL R14, R19, RZ, !P0 ;  /* 0x000000ff130e7207 */ /* 0x000fc40004000000 */
[----:B------:R-:W-:Y:S02]  /*3300*/  ISETP.NE.AND P0, PT, R22, RZ, PT ;  /* 0x000000ff1600720c */ /* 0x000fe40003f05270 */
[----:B------:R-:W-:Y:S01]  /*3310*/  SEL R60, R19, R60, !P2 ;  /* 0x0000003c133c7207 */ /* 0x000fe20005000000 */
[----:B------:R-:W-:Y:S01]  /*3320*/  IMAD.IADD R13, R21, 0x1, R14 ;  /* 0x00000001150d7824 */ /* 0x000fe200078e020e */
[C---:B------:R-:W-:Y:S01]  /*3330*/  SEL R12, R15.reuse, R12, !P2 ;  /* 0x0000000c0f0c7207 */ /* 0x040fe20005000000 */
[----:B------:R-:W1:Y:S01]  /*3340*/  SHFL.UP PT, R21, R44, 0x1, RZ ;  /* 0x042000002c157989 */ /* 0x000e6200000e00ff */
[----:B------:R-:W-:Y:S02]  /*3350*/  IMAD.IADD R15, R15, 0x1, R20 ;  /* 0x000000010f0f7824 */ /* 0x000fe400078e0214 */
[----:B------:R-:W-:Y:S02]  /*3360*/  SEL R14, R13, RZ, !P0 ;  /* 0x000000ff0d0e7207 */ /* 0x000fe40004000000 */
[----:B------:R-:W-:-:S02]  /*3370*/  ISETP.GE.U32.AND P0, PT, R0, 0x20, PT ;  /* 0x000000200000780c */ /* 0x000fc40003f06070 */
[----:B------:R-:W-:Y:S01]  /*3380*/  SEL R60, R13, R60, !P5 ;  /* 0x0000003c0d3c7207 */ /* 0x000fe20006800000 */
[----:B------:R-:W-:Y:S01]  /*3390*/  IMAD.IADD R23, R23, 0x1, R14 ;  /* 0x0000000117177824 */ /* 0x000fe200078e020e */
[----:B------:R-:W-:Y:S02]  /*33a0*/  ISETP.NE.AND P2, PT, R43, RZ, P0 ;  /* 0x000000ff2b00720c */ /* 0x000fe40000745270 */
[----:B------:R-:W-:Y:S01]  /*33b0*/  SEL R12, R15, R12, !P5 ;  /* 0x0000000c0f0c7207 */ /* 0x000fe20006800000 */
[----:B------:R-:W-:Y:S01]  /*33c0*/  IMAD.IADD R15, R22, 0x1, R15 ;  /* 0x00000001160f7824 */ /* 0x000fe200078e020f */
[----:B------:R-:W-:Y:S02]  /*33d0*/  SEL R60, R23, R60, !P3 ;  /* 0x0000003c173c7207 */ /* 0x000fe40005800000 */
[----:B0-----:R-:W-:Y:S02]  /*33e0*/  ISETP.NE.AND P4, PT, R24, RZ, PT ;  /* 0x000000ff1800720c */ /* 0x001fe40003f85270 */
[C---:B------:R-:W-:Y:S01]  /*33f0*/  SEL R12, R15.reuse, R12, !P3 ;  /* 0x0000000c0f0c7207 */ /* 0x040fe20005800000 */
[----:B------:R-:W-:Y:S01]  /*3400*/  IMAD.IADD R15, R15, 0x1, R24 ;  /* 0x000000010f0f7824 */ /* 0x000fe200078e0218 */
[----:B------:R-:W-:-:S02]  /*3410*/  SEL R14, R23, RZ, !P4 ;  /* 0x000000ff170e7207 */ /* 0x000fc40006000000 */
[----:B------:R-:W-:Y:S01]  /*3420*/  @P0 ISETP.NE.AND P5, PT, R43, RZ, PT ;  /* 0x000000ff2b00020c */ /* 0x000fe20003fa5270 */
[C---:B------:R-:W-:Y:S01]  /*3430*/  IMAD.IADD R19, R26.reuse, 0x1, R15 ;  /* 0x000000011a137824 */ /* 0x040fe200078e020f */
[----:B------:R-:W-:Y:S01]  /*3440*/  ISETP.NE.AND P3, PT, R26, RZ, PT ;  /* 0x000000ff1a00720c */ /* 0x000fe20003f65270 */
[----:B------:R-:W-:Y:S01]  /*3450*/  IMAD.IADD R25, R25, 0x1, R14 ;  /* 0x0000000119197824 */ /* 0x000fe200078e020e */
[C---:B-1----:R-:W-:Y:S02]  /*3460*/  @P0 ISETP.NE.AND P4, PT, R21.reuse, RZ, PT ;  /* 0x000000ff1500020c */ /* 0x042fe40003f85270 */
[----:B------:R-:W-:Y:S02]  /*3470*/  @P0 SEL R13, R21, RZ, P5 ;  /* 0x000000ff150d0207 */ /* 0x000fe40002800000 */
[----:B------:R-:W-:Y:S02]  /*3480*/  SEL R60, R25, R60, !P1 ;  /* 0x0000003c193c7207 */ /* 0x000fe40004800000 */
[----:B------:R-:W-:-:S02]  /*3490*/  SEL R12, R15, R12, !P1 ;  /* 0x0000000c0f0c7207 */ /* 0x000fc40004800000 */
[----:B------:R-:W-:Y:S02]  /*34a0*/  @P0 SEL R14, R60, RZ, !P4 ;  /* 0x000000ff3c0e0207 */ /* 0x000fe40006000000 */
[----:B------:R-:W-:Y:S01]  /*34b0*/  SEL R20, R25, RZ, !P3 ;  /* 0x000000ff19147207 */ /* 0x000fe20005800000 */
[----:B------:R-:W-:Y:S02]  /*34c0*/  @P0 IMAD.IADD R21, R12, 0x1, R13 ;  /* 0x000000010c150824 */ /* 0x000fe400078e020d */
[----:B------:R-:W-:Y:S02]  /*34d0*/  @P2 IMAD.IADD R60, R45, 0x1, R14 ;  /* 0x000000012d3c2824 */ /* 0x000fe400078e020e */
[----:B------:R-:W-:Y:S02]  /*34e0*/  IMAD.IADD R20, R27, 0x1, R20 ;  /* 0x000000011b147824 */ /* 0x000fe400078e0214 */
[----:B------:R-:W-:Y:S01]  /*34f0*/  @P0 IMAD.MOV.U32 R45, RZ, RZ, R60 ;  /* 0x000000ffff2d0224 */ /* 0x000fe200078e003c */
[----:B------:R-:W-:Y:S06]  /*3500*/  @P0 BRA `(.L_x_883) ;  /* 0x0000000c00000947 */ /* 0x000fec0003800000 */
[----:B------:R-:W0:Y:S01]  /*3510*/  LDC.64 R60, c[0x0][0x3b0] ;  /* 0x0000ec00ff3c7b82 */ /* 0x000e220000000a00 */
[----:B------:R-:W-:Y:S01]  /*3520*/  ISETP.NE.AND P0, PT, R0, RZ, PT ;  /* 0x000000ff0000720c */ /* 0x000fe20003f05270 */
[----:B------:R-:W1:Y:S01]  /*3530*/  LDCU UR5, c[0x0][0x370] ;  /* 0x00006e00ff0577ac */ /* 0x000e620008000800 */
[----:B------:R-:W-:-:S11]  /*3540*/  LOP3.LUT R25, RZ, R0, RZ, 0x33, !PT ;  /* 0x00000000ff197212 */ /* 0x000fd600078e33ff */
[----:B------:R-:W-:Y:S01]  /*3550*/  @!P0 IMAD.MOV.U32 R14, RZ, RZ, 0x64 ;  /* 0x00000064ff0e8424 */ /* 0x000fe200078e00ff */
[----:B------:R2:W-:Y:S01]  /*3560*/  @!P0 STS [UR4+0x74], R19 ;  /* 0x00007413ff008988 */ /* 0x0005e20008000804 */
[----:B------:R-:W-:Y:S02]  /*3570*/  @!P0 IMAD.MOV.U32 R15, RZ, RZ, 0x0 ;  /* 0x00000000ff0f8424 */ /* 0x000fe400078e00ff */
[----:B------:R-:W-:Y:S01]  /*3580*/  @!P0 IMAD.MOV.U32 R12, RZ, RZ, R19 ;  /* 0x000000ffff0c8224 */ /* 0x000fe200078e0013 */
[----:B------:R2:W-:Y:S01]  /*3590*/  @!P0 STS [UR4+0x78], R20 ;  /* 0x00007814ff008988 */ /* 0x0005e20008000804 */
[----:B------:R-:W-:Y:S01]  /*35a0*/  @!P0 IMAD.MOV.U32 R13, RZ, RZ, R20 ;  /* 0x000000ffff0d8224 */ /* 0x000fe200078e0014 */
[----:B-1----:R-:W-:Y:S01]  /*35b0*/  UISETP.GT.U32.AND UP0, UPT, UR5, 0x1f3, UPT ;  /* 0x000001f30500788c */ /* 0x002fe2000bf04070 */
[----:B0-----:R-:W-:-:S05]  /*35c0*/  IMAD.WIDE.U32 R60, R50, 0x10, R60 ;  /* 0x00000010323c7825 */ /* 0x001fca00078e003c */
[----:B------:R2:W-:Y:S03]  /*35d0*/  @!P0 ST.E.128.STRONG.GPU desc[UR10][R60.64+0x200], R12 ;  /* 0x0002000c3c008985 */ /* 0x0005e6000c10fd0a */
[----:B------:R-:W-:Y:S05]  /*35e0*/  BRA.U UP0, `(.L_x_884) ;  /* 0x0000000100087547 */ /* 0x000fea000b800000 */
[----:B------:R0:W-:Y:S06]  /*35f0*/  MEMBAR.SC.CTA ;  /* 0x0000000000007992 */ /* 0x0001ec0000000000 */
[----:B0-----:R-:W-:Y:S05]  /*3600*/  BRA `(.L_x_885) ;  /* 0x0000000000087947 */ /* 0x001fea0003800000 */
.L_x_884:
[----:B------:R-:W-:Y:S05]  /*3610*/  NANOSLEEP 0x1c2 ;  /* 0x000001c20000795d */ /* 0x000fea0003800000 */
[----:B------:R-:W-:Y:S01]  /*3620*/  NOP ;  /* 0x0000000000007918 */ /* 0x000fe20000000000 */
.L_x_885:
[----:B------:R-:W-:-:S07]  /*3630*/  IMAD.WIDE R16, R25, 0x10, R60 ;  /* 0x0000001019107825 */ /* 0x000fce00078e023c */
.L_x_887:
[----:B--2---:R-:W2:Y:S01]  /*3640*/  LD.E.128.STRONG.GPU R12, desc[UR10][R16.64+0x200] ;  /* 0x0002000a100c7980 */ /* 0x004ea2000c10fd00 */
[----:B------:R-:W-:Y:S05]  /*3650*/  YIELD ;  /* 0x0000000000007946 */ /* 0x000fea0003800000 */
[----:B------:R-:W-:Y:S01]  /*3660*/  UMOV UR5, 0xffffffff ;  /* 0xffffffff00057882 */ /* 0x000fe20000000000 */
[----:B--2---:R-:W-:-:S04]  /*3670*/  ISETP.NE.U32.AND P1, PT, R14, 0x63, PT ;  /* 0x000000630e00780c */ /* 0x004fc80003f25070 */
[----:B------:R-:W-:Y:S01]  /*3680*/  ISETP.NE.AND.EX P1, PT, R15, RZ, PT, P1 ;  /* 0x000000ff0f00720c */ /* 0x000fe20003f25310 */
[----:B------:R-:W-:-:S12]  /*3690*/  BRA.DIV UR5, `(.L_x_886) ;  /* 0x00000086052c7947 */ /* 0x000fd8000b800000 */
[----:B------:R-:W-:-:S13]  /*36a0*/  VOTE.ANY P1, !P1 ;  /* 0x0000000000ff7806 */ /* 0x000fda0004820100 */
.L_x_945:
[----:B------:R-:W-:Y:S05]  /*36b0*/  @P1 BRA `(.L_x_887) ;  /* 0xfffffffc00e01947 */ /* 0x000fea000383ffff */
[----:B------:R-:W-:Y:S01]  /*36c0*/  UMOV UR5, 0xffffffff ;  /* 0xffffffff00057882 */ /* 0x000fe20000000000 */
[----:B------:R-:W-:-:S04]  /*36d0*/  ISETP.NE.U32.AND P5, PT, R14, 0x65, PT ;  /* 0x000000650e00780c */ /* 0x000fc80003fa5070 */
[----:B------:R-:W-:Y:S01]  /*36e0*/  ISETP.NE.AND.EX P5, PT, R15, RZ, PT, P5 ;  /* 0x000000ff0f00720c */ /* 0x000fe20003fa5350 */
[----:B------:R-:W-:-:S12]  /*36f0*/  BRA.DIV UR5, `(.L_x_888) ;  /* 0x0000008605387947 */ /* 0x000fd8000b800000 */
[----:B------:R-:W0:Y:S01]  /*3700*/  S2R R17, SR_GEMASK ;  /* 0x0000000000117919 */ /* 0x000e220000003c00 */
[----:B------:R-:W-:Y:S01]  /*3710*/  VOTE.ANY R24, PT, !P5 ;  /* 0x0000000000187806 */ /* 0x000fe200068e0100 */
[----:B------:R-:W-:Y:S01]  /*3720*/  IMAD.IADD R50, R25, 0x1, R50 ;  /* 0x0000000119327824 */ /* 0x000fe200078e0232 */
[----:B------:R-:W-:Y:S01]  /*3730*/  ISETP.NE.AND P2, PT, R12, RZ, PT ;  /* 0x000000ff0c00720c */ /* 0x000fe20003f45270 */
[----:B------:R-:W-:Y:S01]  /*3740*/  VIADD R25, R43, 0x10 ;  /* 0x000000102b197836 */ /* 0x000fe20000000000 */
[----:B------:R-:W-:-:S04]  /*3750*/  ISETP.NE.U32.AND P3, PT, R14, 0x65, PT ;  /* 0x000000650e00780c */ /* 0x000fc80003f65070 */
[----:B------:R-:W-:-:S13]  /*3760*/  ISETP.NE.AND.EX P3, PT, R15, RZ, PT, P3 ;  /* 0x000000ff0f00720c */ /* 0x000fda0003f65330 */
[----:B------:R-:W-:Y:S02]  /*3770*/  VOTE.ALL P3, P3 ;  /* 0x0000000000ff7806 */ /* 0x000fe40001860000 */
[----:B0-----:R-:W-:-:S05]  /*3780*/  LOP3.LUT R24, R24, 0x80000000, R17, 0xec, !PT ;  /* 0x8000000018187812 */ /* 0x001fca00078eec11 */
[----:B------:R-:W-:-:S05]  /*3790*/  VIADD R23, R24, 0xffffffff ;  /* 0xffffffff18177836 */ /* 0x000fca0000000000 */
[----:B------:R-:W-:Y:S01]  /*37a0*/  LOP3.LUT R23, R24, R23, RZ, 0xc, !PT ;  /* 0x0000001718177212 */ /* 0x000fe200078e0cff */
[----:B------:R-:W-:-:S03]  /*37b0*/  VIADD R24, R43, 0x2 ;  /* 0x000000022b187836 */ /* 0x000fc60000000000 */
[----:B------:R-:W0:Y:S02]  /*37c0*/  POPC R27, R23 ;  /* 0x00000017001b7309 */ /* 0x000e240000000000 */
[----:B0-----:R-:W0:Y:S01]  /*37d0*/  SHFL.DOWN PT, R44, R13, 0x1, R27 ;  /* 0x082000000d2c7989 */ /* 0x001e2200000e001b */
[----:B------:R-:W-:-:S03]  /*37e0*/  ISETP.GE.AND P1, PT, R43, R27, PT ;  /* 0x0000001b2b00720c */ /* 0x000fc60003f26270 */
[----:B------:R-:W1:Y:S01]  /*37f0*/  SHFL.DOWN PT, R18, R12, 0x1, R27 ;  /* 0x082000000c127989 */ /* 0x000e6200000e001b */
[----:B0-----:R-:W-:-:S04]  /*3800*/  SEL R44, R44, RZ, !P2 ;  /* 0x000000ff2c2c7207 */ /* 0x001fc80005000000 */
[----:B------:R-:W-:-:S05]  /*3810*/  SEL R51, R44, RZ, !P1 ;  /* 0x000000ff2c337207 */ /* 0x000fca0004800000 */
[----:B------:R-:W-:Y:S01]  /*3820*/  IMAD.IADD R16, R13, 0x1, R51 ;  /* 0x000000010d107824 */ /* 0x000fe200078e0233 */
[----:B-1----:R-:W-:Y:S02]  /*3830*/  SEL R51, R18, RZ, !P1 ;  /* 0x000000ff12337207 */ /* 0x002fe40004800000 */
[----:B------:R-:W-:Y:S02]  /*3840*/  ISETP.GT.AND P1, PT, R24, R27, PT ;  /* 0x0000001b1800720c */ /* 0x000fe40003f24270 */
[----:B------:R-:W0:Y:S01]  /*3850*/  SHFL.DOWN PT, R44, R16, 0x2, R27 ;  /* 0x08400000102c7989 */ /* 0x000e2200000e001b */
[----:B------:R-:W-:-:S05]  /*3860*/  IMAD.IADD R18, R12, 0x1, R51 ;  /* 0x000000010c127824 */ /* 0x000fca00078e0233 */
[----:B------:R-:W1:Y:S01]  /*3870*/  SHFL.DOWN PT, R22, R18, 0x2, R27 ;  /* 0x0840000012167989 */ /* 0x000e6200000e001b */
[----:B------:R-:W-:-:S04]  /*3880*/  ISETP.NE.AND P2, PT, R18, RZ, PT ;  /* 0x000000ff1200720c */ /* 0x000fc80003f45270 */
[----:B0-----:R-:W-:-:S04]  /*3890*/  SEL R44, R44, RZ, !P2 ;  /* 0x000000ff2c2c7207 */ /* 0x001fc80005000000 */
[----:B------:R-:W-:-:S05]  /*38a0*/  SEL R13, R44, RZ, !P1 ;  /* 0x000000ff2c0d7207 */ /* 0x000fca0004800000 */
[----:B------:R-:W-:Y:S01]  /*38b0*/  IMAD.IADD R12, R16, 0x1, R13 ;  /* 0x00000001100c7824 */ /* 0x000fe200078e020d */
[----:B-1----:R-:W-:Y:S01]  /*38c0*/  SEL R13, R22, RZ, !P1 ;  /* 0x000000ff160d7207 */ /* 0x002fe20004800000 */
[----:B------:R-:W-:-:S03]  /*38d0*/  VIADD R22, R43, 0x4 ;  /* 0x000000042b167836 */ /* 0x000fc60000000000 */
[----:B------:R-:W0:Y:S01]  /*38e0*/  SHFL.DOWN PT, R44, R12, 0x4, R27 ;  /* 0x088000000c2c7989 */ /* 0x000e2200000e001b */
[----:B------:R-:W-:Y:S01]  /*38f0*/  IMAD.IADD R13, R18, 0x1, R13 ;  /* 0x00000001120d7824 */ /* 0x000fe200078e020d */
[----:B------:R-:W-:-:S04]  /*3900*/  ISETP.GT.AND P1, PT, R22, R27, PT ;  /* 0x0000001b1600720c */ /* 0x000fc80003f24270 */
[----:B------:R-:W1:Y:S01]  /*3910*/  SHFL.DOWN PT, R16, R13, 0x4, R27 ;  /* 0x088000000d107989 */ /* 0x000e6200000e001b */
[----:B------:R-:W-:-:S04]  /*3920*/  ISETP.NE.AND P2, PT, R13, RZ, PT ;  /* 0x000000ff0d00720c */ /* 0x000fc80003f45270 */
[----:B0-----:R-:W-:-:S04]  /*3930*/  SEL R44, R44, RZ, !P2 ;  /* 0x000000ff2c2c7207 */ /* 0x001fc80005000000 */
[----:B------:R-:W-:Y:S02]  /*3940*/  SEL R23, R44, RZ, !P1 ;  /* 0x000000ff2c177207 */ /* 0x000fe40004800000 */
[----:B-1----:R-:W-:-:S03]  /*3950*/  SEL R16, R16, RZ, !P1 ;  /* 0x000000ff10107207 */ /* 0x002fc60004800000 */
[----:B------:R-:W-:Y:S02]  /*3960*/  IMAD.IADD R26, R12, 0x1, R23 ;  /* 0x000000010c1a7824 */ /* 0x000fe400078e0217 */
[----:B------:R-:W-:Y:S02]  /*3970*/  IMAD.IADD R58, R13, 0x1, R16 ;  /* 0x000000010d3a7824 */ /* 0x000fe400078e0210 */
[----:B------:R-:W-:Y:S01]  /*3980*/  VIADD R23, R43, 0x8 ;  /* 0x000000082b177836 */ /* 0x000fe20000000000 */
[----:B------:R-:W0:Y:S02]  /*3990*/  SHFL.DOWN PT, R44, R26, 0x8, R27 ;  /* 0x090000001a2c7989 */ /* 0x000e2400000e001b */
[----:B------:R-:W-:Y:S02]  /*39a0*/  ISETP.NE.AND P2, PT, R58, RZ, PT ;  /* 0x000000ff3a00720c */ /* 0x000fe40003f45270 */
[----:B------:R-:W1:Y:S01]  /*39b0*/  SHFL.DOWN PT, R12, R58, 0x8, R27 ;  /* 0x090000003a0c7989 */ /* 0x000e6200000e001b */
[----:B------:R-:W-:-:S02]  /*39c0*/  ISETP.GT.AND P1, PT, R23, R27, PT ;  /* 0x0000001b1700720c */ /* 0x000fc40003f24270 */
[----:B0-----:R-:W-:-:S04]  /*39d0*/  SEL R44, R44, RZ, !P2 ;  /* 0x000000ff2c2c7207 */ /* 0x001fc80005000000 */
[----:B------:R-:W-:-:S05]  /*39e0*/  SEL R13, R44, RZ, !P1 ;  /* 0x000000ff2c0d7207 */ /* 0x000fca0004800000 */
[----:B------:R-:W-:Y:S01]  /*39f0*/  IMAD.IADD R18, R26, 0x1, R13 ;  /* 0x000000011a127824 */ /* 0x000fe200078e020d */
[----:B-1----:R-:W-:Y:S02]  /*3a00*/  SEL R13, R12, RZ, !P1 ;  /* 0x000000ff0c0d7207 */ /* 0x002fe40004800000 */
[----:B------:R-:W-:Y:S02]  /*3a10*/  ISETP.GT.AND P1, PT, R25, R27, PT ;  /* 0x0000001b1900720c */ /* 0x000fe40003f24270 */
[----:B------:R-:W0:Y:S01]  /*3a20*/  SHFL.DOWN PT, R44, R18, 0x10, R27 ;  /* 0x0a000000122c7989 */ /* 0x000e2200000e001b */
[----:B------:R-:W-:Y:S02]  /*3a30*/  IMAD.IADD R16, R58, 0x1, R13 ;  /* 0x000000013a107824 */ /* 0x000fe400078e020d */
[----:B------:R-:W1:Y:S03]  /*3a40*/  LDC.64 R12, c[0x0][0x3b0] ;  /* 0x0000ec00ff0c7b82 */ /* 0x000e660000000a00 */
[----:B------:R2:W3:Y:S01]  /*3a50*/  SHFL.DOWN PT, R51, R16, 0x10, R27 ;  /* 0x0a00000010337989 */ /* 0x0004e200000e001b */
[----:B------:R-:W-:-:S04]  /*3a60*/  ISETP.NE.AND P2, PT, R16, RZ, PT ;  /* 0x000000ff1000720c */ /* 0x000fc80003f45270 */
[----:B0-----:R-:W-:Y:S02]  /*3a70*/  SEL R44, R44, RZ, !P2 ;  /* 0x000000ff2c2c7207 */ /* 0x001fe40005000000 */
[----:B-1----:R-:W-:Y:S02]  /*3a80*/  IADD3 R26, P2, PT, R12, 0x200, RZ ;  /* 0x000002000c1a7810 */ /* 0x002fe40007f5e0ff */
[----:B--2---:R-:W-:Y:S02]  /*3a90*/  SEL R27, R44, RZ, !P1 ;  /* 0x000000ff2c1b7207 */ /* 0x004fe40004800000 */
[----:B---3--:R-:W-:Y:S01]  /*3aa0*/  SEL R15, R51, RZ, !P1 ;  /* 0x000000ff330f7207 */ /* 0x008fe20004800000 */
[----:B------:R-:W-:Y:S02]  /*3ab0*/  IMAD.X R51, RZ, RZ, R13, P2 ;  /* 0x000000ffff337224 */ /* 0x000fe400010e060d */
[----:B------:R-:W-:Y:S02]  /*3ac0*/  IMAD.IADD R18, R18, 0x1, R27 ;  /* 0x0000000112127824 */ /* 0x000fe400078e021b */
[----:B------:R-:W-:-:S07]  /*3ad0*/  IMAD.IADD R16, R16, 0x1, R15 ;  /* 0x0000000110107824 */ /* 0x000fce00078e020f */
.L_x_959:
[----:B------:R-:W-:Y:S05]  /*3ae0*/  @!P3 BRA `(.L_x_889) ;  /* 0x000000040024b947 */ /* 0x000fea0003800000 */
.L_x_893:
[----:B------:R-:W-:Y:S02]  /*3af0*/  IMAD.MOV.U32 R27, RZ, RZ, R51 ;  /* 0x000000ffff1b7224 */ /* 0x000fe400078e0033 */
[----:B------:R-:W-:-:S07]  /*3b00*/  IMAD.WIDE R58, R50, 0x10, R26 ;  /* 0x00000010323a7825 */ /* 0x000fce00078e021a */
.L_x_891:
[----:B------:R-:W2:Y:S01]  /*3b10*/  LD.E.128.STRONG.GPU R12, desc[UR10][R58.64+-0x200] ;  /* 0xfffe000a3a0c7980 */ /* 0x000ea2000c10fd00 */
[----:B------:R-:W-:Y:S05]  /*3b20*/  YIELD ;  /* 0x0000000000007946 */ /* 0x000fea0003800000 */
[----:B------:R-:W-:Y:S01]  /*3b30*/  UMOV UR5, 0xffffffff ;  /* 0xffffffff00057882 */ /* 0x000fe20000000000 */
[----:B--2---:R-:W-:-:S04]  /*3b40*/  ISETP.NE.U32.AND P1, PT, R14, 0x63, PT ;  /* 0x000000630e00780c */ /* 0x004fc80003f25070 */
[----:B------:R-:W-:Y:S01]  /*3b50*/  ISETP.NE.AND.EX P1, PT, R15, RZ, PT, P1 ;  /* 0x000000ff0f00720c */ /* 0x000fe20003f25310 */
[----:B------:R-:W-:-:S12]  /*3b60*/  BRA.DIV UR5, `(.L_x_890) ;  /* 0x0000008605dc7947 */ /* 0x000fd8000b800000 */
[----:B------:R-:W-:-:S13]  /*3b70*/  VOTE.ANY P1, !P1 ;  /* 0x0000000000ff7806 */ /* 0x000fda0004820100 */
.L_x_962:
[----:B------:R-:W-:Y:S05]  /*3b80*/  @P1 BRA `(.L_x_891) ;  /* 0xfffffffc00e01947 */ /* 0x000fea000383ffff */
[----:B------:R-:W-:Y:S01]  /*3b90*/  UMOV UR5, 0xffffffff ;  /* 0xffffffff00057882 */ /* 0x000fe20000000000 */
[----:B------:R-:W-:-:S04]  /*3ba0*/  ISETP.NE.U32.AND P5, PT, R14, 0x65, PT ;  /* 0x000000650e00780c */ /* 0x000fc80003fa5070 */
[----:B------:R-:W-:Y:S01]  /*3bb0*/  ISETP.NE.AND.EX P5, PT, R15, RZ, PT, P5 ;  /* 0x000000ff0f00720c */ /* 0x000fe20003fa5350 */
[----:B------:R-:W-:-:S12]  /*3bc0*/  BRA.DIV UR5, `(.L_x_892) ;  /* 0x0000008605e87947 */ /* 0x000fd8000b800000 */
[----:B------:R-:W-:Y:S01]  /*3bd0*/  VOTE.ANY R24, PT, !P5 ;  /* 0x0000000000187806 */ /* 0x000fe200068e0100 */
[----:B------:R-:W-:Y:S01]  /*3be0*/  VIADD R50, R50, 0xffffffe0 ;  /* 0xffffffe032327836 */ /* 0x000fe20000000000 */
[----:B------:R-:W-:Y:S02]  /*3bf0*/  ISETP.NE.AND P2, PT, R12, RZ, PT ;  /* 0x000000ff0c00720c */ /* 0x000fe40003f45270 */
[----:B------:R-:W-:Y:S02]  /*3c00*/  LOP3.LUT R24, R24, 0x80000000, R17, 0xec, !PT ;  /* 0x8000000018187812 */ /* 0x000fe400078eec11 */
[----:B------:R-:W-:-:S03]  /*3c10*/  ISETP.NE.U32.AND P3, PT, R14, 0x65, PT ;  /* 0x000000650e00780c */ /* 0x000fc60003f65070 */
[----:B------:R-:W-:Y:S01]  /*3c20*/  VIADD R27, R24, 0xffffffff ;  /* 0xffffffff181b7836 */ /* 0x000fe20000000000 */
[----:B------:R-:W-:-:S04]  /*3c30*/  ISETP.NE.AND.EX P3, PT, R15, RZ, PT, P3 ;  /* 0x000000ff0f00720c */ /* 0x000fc80003f65330 */
[----:B------:R-:W-:Y:S01]  /*3c40*/  LOP3.LUT R27, R24, R27, RZ, 0xc, !PT ;  /* 0x0000001b181b7212 */ /* 0x000fe200078e0cff */
[----:B------:R-:W-:-:S05]  /*3c50*/  VIADD R24, R43, 0x2 ;  /* 0x000000022b187836 */ /* 0x000fca0000000000 */
[----:B------:R-:W0:Y:S03]  /*3c60*/  POPC R27, R27 ;  /* 0x0000001b001b7309 */ /* 0x000e260000000000 */
[----:B------:R-:W-:Y:S01]  /*3c70*/  VOTE.ALL P3, P3 ;  /* 0x0000000000ff7806 */ /* 0x000fe20001860000 */
[----:B0-----:R-:W0:Y:S01]  /*3c80*/  SHFL.DOWN PT, R44, R13, 0x1, R27 ;  /* 0x082000000d2c7989 */ /* 0x001e2200000e001b */
[----:B------:R-:W-:-:S03]  /*3c90*/  ISETP.GE.AND P1, PT, R43, R27, PT ;  /* 0x0000001b2b00720c */ /* 0x000fc60003f26270 */
[----:B------:R-:W1:Y:S01]  /*3ca0*/  SHFL.DOWN PT, R58, R12, 0x1, R27 ;  /* 0x082000000c3a7989 */ /* 0x000e6200000e001b */
[----:B0-----:R-:W-:Y:S02]  /*3cb0*/  SEL R44, R44, RZ, !P2 ;  /* 0x000000ff2c2c7207 */ /* 0x001fe40005000000 */
[----:B-1----:R-:W-:Y:S02]  /*3cc0*/  SEL R59, R58, RZ, !P1 ;  /* 0x000000ff3a3b7207 */ /* 0x002fe40004800000 */
[----:B------:R-:W-:Y:S02]  /*3cd0*/  SEL R44, R44, RZ, !P1 ;  /* 0x000000ff2c2c7207 */ /* 0x000fe40004800000 */
[----:B------:R-:W-:Y:S01]  /*3ce0*/  ISETP.GT.AND P1, PT, R24, R27, PT ;  /* 0x0000001b1800720c */ /* 0x000fe20003f24270 */
[----:B------:R-:W-:Y:S02]  /*3cf0*/  IMAD.IADD R59, R12, 0x1, R59 ;  /* 0x000000010c3b7824 */ /* 0x000fe400078e023b */
[----:B------:R-:W-:-:S03]  /*3d00*/  IMAD.IADD R12, R13, 0x1, R44 ;  /* 0x000000010d0c7824 */ /* 0x000fc600078e022c */
[----:B------:R-:W0:Y:S01]  /*3d10*/  SHFL.DOWN PT, R13, R59, 0x2, R27 ;  /* 0x084000003b0d7989 */ /* 0x000e2200000e001b */
[----:B------:R-:W-:-:S03]  /*3d20*/  ISETP.NE.AND P2, PT, R59, RZ, PT ;  /* 0x000000ff3b00720c */ /* 0x000fc60003f45270 */
[----:B------:R-:W1:Y:S01]  /*3d30*/  SHFL.DOWN PT, R44, R12, 0x2, R27 ;  /* 0x084000000c2c7989 */ /* 0x000e6200000e001b */
[----:B0-----:R-:W-:Y:S02]  /*3d40*/  SEL R58, R13, RZ, !P1 ;  /* 0x000000ff0d3a7207 */ /* 0x001fe40004800000 */
[----:B-1----:R-:W-:-:S03]  /*3d50*/  SEL R44, R44, RZ, !P2 ;  /* 0x000000ff2c2c7207 */ /* 0x002fc60005000000 */
[----:B------:R-:W-:Y:S01]  /*3d60*/  IMAD.IADD R58, R59, 0x1, R58 ;  /* 0x000000013b3a7824 */ /* 0x000fe200078e023a */
[----:B------:R-:W-:-:S04]  /*3d70*/  SEL R13, R44, RZ, !P1 ;  /* 0x000000ff2c0d7207 */ /* 0x000fc80004800000 */
[----:B------:R-:W-:Y:S02]  /*3d80*/  ISETP.NE.AND P2, PT, R58, RZ, PT ;  /* 0x000000ff3a00720c */ /* 0x000fe40003f45270 */
[----:B------:R-:W-:Y:S01]  /*3d90*/  ISETP.GT.AND P1, PT, R22, R27, PT ;  /* 0x0000001b1600720c */ /* 0x000fe20003f24270 */
[----:B------:R-:W-:Y:S02]  /*3da0*/  IMAD.IADD R13, R12, 0x1, R13 ;  /* 0x000000010c0d7824 */ /* 0x000fe400078e020d */
[----:B------:R-:W0:Y:S04]  /*3db0*/  SHFL.DOWN PT, R12, R58, 0x4, R27 ;  /* 0x088000003a0c7989 */ /* 0x000e2800000e001b */
[----:B------:R-:W1:Y:S01]  /*3dc0*/  SHFL.DOWN PT, R44, R13, 0x4, R27 ;  /* 0x088000000d2c7989 */ /* 0x000e6200000e001b */
[----:B0-----:R-:W-:-:S02]  /*3dd0*/  SEL R59, R12, RZ, !P1 ;  /* 0x000000ff0c3b7207 */ /* 0x001fc40004800000 */
[----:B-1----:R-:W-:-:S03]  /*3de0*/  SEL R44, R44, RZ, !P2 ;  /* 0x000000ff2c2c7207 */ /* 0x002fc60005000000 */
[----:B------:R-:W-:Y:S01]  /*3df0*/  IMAD.IADD R58, R58, 0x1, R59 ;  /* 0x000000013a3a7824 */ /* 0x000fe200078e023b */
[----:B------:R-:W-:-:S04]  /*3e00*/  SEL R44, R44, RZ, !P1 ;  /* 0x000000ff2c2c7207 */ /* 0x000fc80004800000 */
[----:B------:R-:W0:Y:S01]  /*3e10*/  SHFL.DOWN PT, R12, R58, 0x8, R27 ;  /* 0x090000003a0c7989 */ /* 0x000e2200000e001b */
[----:B------:R-:W-:Y:S01]  /*3e20*/  ISETP.NE.AND P2, PT, R58, RZ, PT ;  /* 0x000000ff3a00720c */ /* 0x000fe20003f45270 */
[----:B------:R-:W-:Y:S01]  /*3e30*/  IMAD.IADD R59, R13, 0x1, R44 ;  /* 0x000000010d3b7824 */ /* 0x000fe200078e022c */
[----:B------:R-:W-:-:S04]  /*3e40*/  ISETP.GT.AND P1, PT, R23, R27, PT ;  /* 0x0000001b1700720c */ /* 0x000fc80003f24270 */
[----:B------:R-:W1:Y:S01]  /*3e50*/  SHFL.DOWN PT, R44, R59, 0x8, R27 ;  /* 0x090000003b2c7989 */ /* 0x000e6200000e001b */
[----:B0-----:R-:W-:-:S05]  /*3e60*/  SEL R13, R12, RZ, !P1 ;  /* 0x000000ff0c0d7207 */ /* 0x001fca0004800000 */
[----:B------:R-:W-:Y:S01]  /*3e70*/  IMAD.IADD R13, R58, 0x1, R13 ;  /* 0x000000013a0d7824 */ /* 0x000fe200078e020d */
[----:B-1----:R-:W-:-:S04]  /*3e80*/  SEL R44, R44, RZ, !P2 ;  /* 0x000000ff2c2c7207 */ /* 0x002fc80005000000 */
[----:B------:R-:W0:Y:S01]  /*3e90*/  SHFL.DOWN PT, R58, R13, 0x10, R27 ;  /* 0x0a0000000d3a7989 */ /* 0x000e2200000e001b */
[----:B------:R-:W-:Y:S02]  /*3ea0*/  ISETP.NE.AND P2, PT, R13, RZ, PT ;  /* 0x000000ff0d00720c */ /* 0x000fe40003f45270 */
[----:B------:R-:W-:Y:S02]  /*3eb0*/  SEL R44, R44, RZ, !P1 ;  /* 0x000000ff2c2c7207 */ /* 0x000fe40004800000 */
[----:B------:R-:W-:-:S03]  /*3ec0*/  ISETP.GT.AND P1, PT, R25, R27, PT ;  /* 0x0000001b1900720c */ /* 0x000fc60003f24270 */
[----:B------:R-:W-:-:S05]  /*3ed0*/  IMAD.IADD R12, R59, 0x1, R44 ;  /* 0x000000013b0c7824 */ /* 0x000fca00078e022c */
[----:B------:R-:W1:Y:S01]  /*3ee0*/  SHFL.DOWN PT, R44, R12, 0x10, R27 ;  /* 0x0a0000000c2c7989 */ /* 0x000e6200000e001b */
[----:B0-----:R-:W-:Y:S02]  /*3ef0*/  SEL R58, R58, RZ, !P1 ;  /* 0x000000ff3a3a7207 */ /* 0x001fe40004800000 */
[----:B-1----:R-:W-:Y:S02]  /*3f00*/  SEL R44, R44, RZ, !P2 ;  /* 0x000000ff2c2c7207 */ /* 0x002fe40005000000 */
[----:B------:R-:W-:Y:S02]  /*3f10*/  ISETP.NE.AND P2, PT, R16, RZ, PT ;  /* 0x000000ff1000720c */ /* 0x000fe40003f45270 */
[----:B------:R-:W-:Y:S02]  /*3f20*/  SEL R15, R44, RZ, !P1 ;  /* 0x000000ff2c0f7207 */ /* 0x000fe40004800000 */
[----:B------:R-:W-:-:S03]  /*3f30*/  IADD3 R16, PT, PT, R13, R58, R16 ;  /* 0x0000003a0d107210 */ /* 0x000fc60007ffe010 */
[----:B------:R-:W-:-:S05]  /*3f40*/  IMAD.IADD R15, R12, 0x1, R15 ;  /* 0x000000010c0f7824 */ /* 0x000fca00078e020f */
[----:B------:R-:W-:-:S05]  /*3f50*/  SEL R15, R15, RZ, !P2 ;  /* 0x000000ff0f0f7207 */ /* 0x000fca0005000000 */
[----:B------:R-:W-:-:S07]  /*3f60*/  IMAD.IADD R18, R15, 0x1, R18 ;  /* 0x000000010f127824 */ /* 0x000fce00078e0212 */
.L_x_976:
[----:B------:R-:W-:Y:S05]  /*3f70*/  @P3 BRA `(.L_x_893) ;  /* 0xfffffff800dc3947 */ /* 0x000fea000383ffff */
.L_x_889:
[----:B------:R-:W-:Y:S01]  /*3f80*/  ISETP.NE.AND P1, PT, R43, RZ, PT ;  /* 0x000000ff2b00720c */ /* 0x000fe20003f25270 */
[----:B------:R-:W-:Y:S01]  /*3f90*/  BSSY.RECONVERGENT B0, `(.L_x_894) ;  /* 0x0000014000007945 */ /* 0x000fe20003800200 */
[----:B------:R-:W-:-:S11]  /*3fa0*/  IMAD.MOV.U32 R17, RZ, RZ, R18 ;  /* 0x000000ffff117224 */ /* 0x000fd600078e0012 */
[----:B------:R-:W0:Y:S01]  /*3fb0*/  @!P1 S2R R13, SR_CgaCtaId ;  /* 0x00000000000d9919 */ /* 0x000e220000008800 */
[----:B------:R-:W-:-:S04]  /*3fc0*/  @!P1 MOV R12, 0x400 ;  /* 0x00000400000c9802 */ /* 0x000fc80000000f00 */
[----:B0-----:R-:W-:Y:S01]  /*3fd0*/  @!P1 LEA R22, R13, R12, 0x18 ;  /* 0x0000000c0d169211 */ /* 0x001fe200078ec0ff */
[----:B------:R-:W-:Y:S06]  /*3fe0*/  @P0 BRA `(.L_x_895) ;  /* 0x0000000000380947 */ /* 0x000fec0003800000 */
[----:B------:R-:W0:Y:S01]  /*3ff0*/  S2UR UR6, SR_CgaCtaId ;  /* 0x00000000000679c3 */ /* 0x000e220000008800 */
[C---:B------:R-:W-:Y:S01]  /*4000*/  ISETP.NE.AND P0, PT, R19.reuse, RZ, PT ;  /* 0x000000ff1300720c */ /* 0x040fe20003f05270 */
[----:B------:R-:W-:Y:S01]  /*4010*/  UMOV UR5, 0x400 ;  /* 0x0000040000057882 */ /* 0x000fe20000000000 */
[----:B------:R-:W-:Y:S02]  /*4020*/  IMAD.IADD R19, R19, 0x1, R16 ;  /* 0x0000000113137824 */ /* 0x000fe400078e0210 */
[----:B------:R-:W-:Y:S01]  /*4030*/  SEL R13, R18, RZ, !P0 ;  /* 0x000000ff120d7207 */ /* 0x000fe20004000000 */
[----:B------:R-:W-:Y:S02]  /*4040*/  IMAD.MOV.U32 R14, RZ, RZ, 0x65 ;  /* 0x00000065ff0e7424 */ /* 0x000fe400078e00ff */
[----:B------:R-:W-:Y:S02]  /*4050*/  IMAD.MOV.U32 R15, RZ, RZ, 0x0 ;  /* 0x00000000ff0f7424 */ /* 0x000fe400078e00ff */
[----:B------:R-:W-:-:S02]  /*4060*/  IMAD.IADD R13, R20, 0x1, R13 ;  /* 0x00000001140d7824 */ /* 0x000fc400078e020d */
[----:B------:R-:W-:-:S05]  /*4070*/  IMAD.MOV.U32 R12, RZ, RZ, R19 ;  /* 0x000000ffff0c7224 */ /* 0x000fca00078e0013 */
[----:B------:R1:W-:Y:S01]  /*4080*/  ST.E.128.STRONG.GPU desc[UR10][R60.64+0x200], R12 ;  /* 0x0002000c3c007985 */ /* 0x0003e2000c10fd0a */
[----:B0-----:R-:W-:-:S09]  /*4090*/  ULEA UR5, UR6, UR5, 0x18 ;  /* 0x0000000506057291 */ /* 0x001fd2000f8ec0ff */
[----:B------:R1:W-:Y:S04]  /*40a0*/  STS.64 [UR5+0x68], R18 ;  /* 0x00006812ff007988 */ /* 0x0003e80008000a05 */
[----:B------:R1:W-:Y:S04]  /*40b0*/  STS [UR5+0x70], R13 ;  /* 0x0000700dff007988 */ /* 0x0003e80008000805 */
[----:B------:R1:W-:Y:S02]  /*40c0*/  STS [UR5+0x64], R16 ;  /* 0x00006410ff007988 */ /* 0x0003e40008000805 */
.L_x_895:
[----:B------:R-:W-:Y:S05]  /*40d0*/  BSYNC.RECONVERGENT B0 ;  /* 0x0000000000007941 */ /* 0x000fea0003800200 */
.L_x_894:
[----:B------:R0:W-:Y:S01]  /*40e0*/  @!P1 STS.64 [R22+0x48], R16 ;  /* 0x0000481016009388 */ /* 0x0001e20000000a00 */
[----:B------:R-:W-:Y:S02]  /*40f0*/  @!P1 IMAD.MOV.U32 R21, RZ, RZ, R16 ;  /* 0x000000ffff159224 */ /* 0x000fe400078e0010 */
[----:B------:R-:W-:-:S07]  /*4100*/  @!P1 IMAD.MOV.U32 R45, RZ, RZ, R18 ;  /* 0x000000ffff2d9224 */ /* 0x000fce00078e0012 */
.L_x_883:
[----:B------:R-:W-:Y:S05]  /*4110*/  WARPSYNC.ALL ;  /* 0x0000000000007948 */ /* 0x000fea0003800000 */
[----:B------:R-:W-:Y:S01]  /*4120*/  ISETP.NE.AND P2, PT, R0, RZ, PT ;  /* 0x000000ff0000720c */ /* 0x000fe20003f45270 */
[----:B------:R-:W2:Y:S08]  /*4130*/  S2UR UR5, SR_CgaCtaId ;  /* 0x00000000000579c3 */ /* 0x000eb00000008800 */
[----:B------:R-:W-:Y:S04]  /*4140*/  BAR.SYNC.DEFER_BLOCKING 0x0 ;  /* 0x0000000000007b1d */ /* 0x000fe80000010000 */
[----:B------:R-:W-:-:S02]  /*4150*/  @P2 ISETP.NE.AND P1, PT, R21, RZ, PT ;  /* 0x000000ff1500220c */ /* 0x000fc40003f25270 */
[----:B------:R-:W-:Y:S01]  /*4160*/  ISETP.NE.U32.AND P0, PT, R34, R56, PT ;  /* 0x000000382200720c */ /* 0x000fe20003f05070 */
[----:B------:R-:W-:-:S03]  /*4170*/  UMOV UR4, 0x400 ;  /* 0x0000040000047882 */ /* 0x000fc60000000000 */
[----:B------:R-:W-:Y:S01]  /*4180*/  ISETP.NE.AND.EX P0, PT, R35, R57, PT, P0 ;  /* 0x000000392300720c */ /* 0x000fe20003f05300 */
[----:B--2---:R-:W-:-:S09]  /*4190*/  ULEA UR8, UR5, UR4, 0x18 ;  /* 0x0000000405087291 */ /* 0x004fd2000f8ec0ff */
[----:B-1----:R-:W1:Y:S02]  /*41a0*/  @P2 LDS.64 R12, [UR8+0x48] ;  /* 0x00004808ff0c2984 */ /* 0x002e640008000a00 */
[----:B-1----:R-:W-:Y:S01]  /*41b0*/  @P2 SEL R14, R13, RZ, !P1 ;  /* 0x000000ff0d0e2207 */ /* 0x002fe20004800000 */
[----:B------:R-:W-:Y:S01]  /*41c0*/  @P2 IMAD.IADD R12, R21, 0x1, R12 ;  /* 0x00000001150c2824 */ /* 0x000fe200078e020c */
[----:B------:R-:W-:-:S03]  /*41d0*/  ISETP.NE.U32.AND P1, PT, R56, R54, PT ;  /* 0x000000363800720c */ /* 0x000fc60003f25070 */
[----:B------:R-:W-:Y:S01]  /*41e0*/  @P2 IMAD.IADD R45, R45, 0x1, R14 ;  /* 0x000000012d2d2824 */ /* 0x000fe200078e020e */
[----:B------:R-:W-:Y:S01]  /*41f0*/  ISETP.NE.AND.EX P3, PT, R57, R55, PT, P1 ;  /* 0x000000373900720c */ /* 0x000fe20003f65310 */
[----:B------:R-:W-:Y:S01]  /*4200*/  @P2 IMAD.MOV.U32 R21, RZ, RZ, R12 ;  /* 0x000000ffff152224 */ /* 0x000fe200078e000c */
[----:B------:R-:W-:Y:S02]  /*4210*/  ISETP.NE.U32.AND P1, PT, R54, R52, PT ;  /* 0x000000343600720c */ /* 0x000fe40003f25070 */
[----:B------:R-:W-:Y:S01]  /*4220*/  SEL R13, R45, RZ, !P0 ;  /* 0x000000ff2d0d7207 */ /* 0x000fe20004000000 */
[----:B------:R-:W-:Y:S02]  /*4230*/  VIADD R23, R21, 0x1 ;  /* 0x0000000115177836 */ /* 0x000fe40000000000 */
[----:B------:R-:W-:Y:S02]  /*4240*/  IMAD.IADD R36, R36, 0x1, R21 ;  /* 0x0000000124247824 */ /* 0x000fe400078e0215 */
[----:B------:R-:W-:-:S02]  /*4250*/  IMAD.IADD R2, R2, 0x1, R13 ;  /* 0x0000000102027824 */ /* 0x000fc400078e020d */
[----:B------:R-:W1:Y:S01]  /*4260*/  LDS R13, [UR8+0x74] ;  /* 0x00007408ff0d7984 */ /* 0x000e620008000800 */
[--C-:B------:R-:W-:Y:S02]  /*4270*/  IMAD.IADD R37, R37, 0x1, R21.reuse ;  /* 0x0000000125257824 */ /* 0x100fe400078e0215 */
[----:B------:R-:W-:Y:S01]  /*4280*/  SEL R14, R2, RZ, !P3 ;  /* 0x000000ff020e7207 */ /* 0x000fe20005800000 */
[--C-:B------:R-:W-:Y:S01]  /*4290*/  IMAD.IADD R38, R38, 0x1, R21.reuse ;  /* 0x0000000126267824 */ /* 0x100fe200078e0215 */
[----:B------:R-:W-:Y:S01]  /*42a0*/  ISETP.NE.AND.EX P3, PT, R55, R53, PT, P1 ;  /* 0x000000353700720c */ /* 0x000fe20003f65310 */
[--C-:B------:R-:W-:Y:S01]  /*42b0*/  IMAD.IADD R39, R39, 0x1, R21.reuse ;  /* 0x0000000127277824 */ /* 0x100fe200078e0215 */
[----:B------:R-:W-:Y:S01]  /*42c0*/  ISETP.NE.U32.AND P1, PT, R52, R48, PT ;  /* 0x000000303400720c */ /* 0x000fe20003f25070 */
[----:B------:R-:W-:Y:S02]  /*42d0*/  IMAD.IADD R3, R3, 0x1, R14 ;  /* 0x0000000103037824 */ /* 0x000fe400078e020e */
[----:B------:R-:W-:-:S02]  /*42e0*/  IMAD.IADD R51, R40, 0x1, R21 ;  /* 0x0000000128337824 */ /* 0x000fc400078e0215 */
[--C-:B------:R-:W-:Y:S01]  /*42f0*/  IMAD.IADD R59, R41, 0x1, R21.reuse ;  /* 0x00000001293b7824 */ /* 0x100fe200078e0215 */
[----:B------:R-:W-:Y:S01]  /*4300*/  SEL R15, R3, RZ, !P3 ;  /* 0x000000ff030f7207 */ /* 0x000fe20005800000 */
[--C-:B------:R-:W-:Y:S01]  /*4310*/  IMAD.IADD R44, R42, 0x1, R21.reuse ;  /* 0x000000012a2c7824 */ /* 0x100fe200078e0215 */
[----:B------:R-:W-:Y:S01]  /*4320*/  ISETP.NE.AND.EX P3, PT, R53, R49, PT, P1 ;  /* 0x000000313500720c */ /* 0x000fe20003f65310 */
[----:B------:R-:W-:Y:S01]  /*4330*/  @!P0 IMAD.MOV R23, RZ, RZ, R21 ;  /* 0x000000ffff178224 */ /* 0x000fe200078e0215 */
[----:B------:R-:W-:Y:S01]  /*4340*/  ISETP.NE.U32.AND P1, PT, R48, R46, PT ;  /* 0x0000002e3000720c */ /* 0x000fe20003f25070 */
[----:B------:R-:W-:-:S05]  /*4350*/  IMAD.IADD R4, R4, 0x1, R15 ;  /* 0x0000000104047824 */ /* 0x000fca00078e020f */
[----:B------:R-:W-:Y:S02]  /*4360*/  SEL R14, R4, RZ, !P3 ;  /* 0x000000ff040e7207 */ /* 0x000fe40005800000 */
[----:B------:R-:W-:Y:S02]  /*4370*/  ISETP.NE.AND.EX P3, PT, R49, R47, PT, P1 ;  /* 0x0000002f3100720c */ /* 0x000fe40003f65310 */
[----:B------:R-:W-:Y:S01]  /*4380*/  ISETP.NE.U32.AND P1, PT, R46, R30, PT ;  /* 0x0000001e2e00720c */ /* 0x000fe20003f25070 */
[----:B------:R-:W-:-:S05]  /*4390*/  IMAD.IADD R5, R5, 0x1, R14 ;  /* 0x0000000105057824 */ /* 0x000fca00078e020e */
[----:B------:R-:W-:Y:S02]  /*43a0*/  SEL R15, R5, RZ, !P3 ;  /* 0x000000ff050f7207 */ /* 0x000fe40005800000 */
[----:B------:R-:W-:Y:S02]  /*43b0*/  ISETP.NE.AND.EX P3, PT, R47, R31, PT, P1 ;  /* 0x0000001f2f00720c */ /* 0x000fe40003f65310 */
[----:B------:R-:W-:Y:S01]  /*43c0*/  ISETP.NE.U32.AND P1, PT, R30, R28, PT ;  /* 0x0000001c1e00720c */ /* 0x000fe20003f25070 */
[----:B------:R-:W-:-:S03]  /*43d0*/  IMAD.IADD R6, R6, 0x1, R15 ;  /* 0x0000000106067824 */ /* 0x000fc600078e020f */
[----:B------:R-:W-:Y:S02]  /*43e0*/  ISETP.NE.AND.EX P1, PT, R31, R29, PT, P1 ;  /* 0x0000001d1f00720c */ /* 0x000fe40003f25310 */
[----:B------:R-:W-:-:S05]  /*43f0*/  SEL R14, R6, RZ, !P3 ;  /* 0x000000ff060e7207 */ /* 0x000fca0005800000 */
[----:B------:R-:W-:-:S05]  /*4400*/  IMAD.IADD R7, R7, 0x1, R14 ;  /* 0x0000000107077824 */ /* 0x000fca00078e020e */
[----:B------:R-:W-:Y:S02]  /*4410*/  SEL R15, R7, RZ, !P1 ;  /* 0x000000ff070f7207 */ /* 0x000fe40004800000 */
[----:B------:R-:W-:-:S03]  /*4420*/  ISETP.NE.U32.AND P1, PT, R28, R10, PT ;  /* 0x0000000a1c00720c */ /* 0x000fc60003f25070 */
[----:B------:R-:W-:Y:S01]  /*4430*/  IMAD.IADD R8, R8, 0x1, R15 ;  /* 0x0000000108087824 */ /* 0x000fe200078e020f */
[----:B------:R-:W-:-:S04]  /*4440*/  ISETP.NE.AND.EX P1, PT, R29, R11, PT, P1 ;  /* 0x0000000b1d00720c */ /* 0x000fc80003f25310 */
[----:B------:R-:W-:Y:S02]  /*4450*/  SEL R12, R8, RZ, !P1 ;  /* 0x000000ff080c7207 */ /* 0x000fe40004800000 */
[----:B-1----:R-:W-:-:S03]  /*4460*/  ISETP.GE.AND P1, PT, R13, 0x101, PT ;  /* 0x000001010d00780c */ /* 0x002fc60003f26270 */
[----:B------:R-:W-:-:S10]  /*4470*/  IMAD.IADD R9, R9, 0x1, R12 ;  /* 0x0000000109097824 */ /* 0x000fd400078e020c */
[----:B------:R-:W-:Y:S05]  /*4480*/  @!P1 BRA `(.L_x_896) ;  /* 0x0000001000089947 */ /* 0x000fea0003800000 */
[----:B------:R-:W1:Y:S01]  /*4490*/  LDS R12, [UR8+0x64] ;  /* 0x00006408ff0c7984 */ /* 0x000e620008000800 */
        /* <DEDUP_REMOVED lines=8> */
[----:B------:R-:W-:Y:S02]  /*4520*/  ISETP.NE.AND.EX P1, PT, R55, R53, PT, P1 ;  /* 0x000000353700720c */ /* 0x000fe40003f25310 */
[----:B------:R-:W-:Y:S02]  /*4530*/  ISETP.NE.U32.AND P6, PT, R30, R28, PT ;  /* 0x0000001c1e00720c */ /* 0x000fe40003fc5070 */
[----:B------:R-:W-:Y:S02]  /*4540*/  ISETP.NE.AND.EX P2, PT, R53, R49, PT, P2 ;  /* 0x000000313500720c */ /* 0x000fe40003f45320 */
[----:B------:R-:W-:-:S02]  /*4550*/  ISETP.NE.U32.AND P0, PT, R10, R32, PT ;  /* 0x000000200a00720c */ /* 0x000fc40003f05070 */
[----:B------:R-:W-:Y:S02]  /*4560*/  ISETP.NE.AND.EX P3, PT, R49, R47, PT, P3 ;  /* 0x0000002f3100720c */ /* 0x000fe40003f65330 */
[----:B------:R-:W-:Y:S02]  /*4570*/  ISETP.NE.AND.EX P6, PT, R31, R29, PT, P6 ;  /* 0x0000001d1f00720c */ /* 0x000fe40003fc5360 */
[----:B------:R-:W-:Y:S01]  /*4580*/  ISETP.NE.AND.EX P0, PT, R11, R33, PT, P0 ;  /* 0x000000210b00720c */ /* 0x000fe20003f05300 */
[--C-:B-1----:R-:W-:Y:S02]  /*4590*/  @P4 IMAD.IADD R21, R21, 0x1, -R12.reuse ;  /* 0x0000000115154824 */ /* 0x102fe400078e0a0c */
        /* <DEDUP_REMOVED lines=22> */
[----:B------:R1:W-:Y:S01]  /*4700*/  @P1 STS [R36+0x8], R3 ;  /* 0x0000080324001388 */ /* 0x0003e20000000800 */
[----:B------:R-:W-:Y:S01]  /*4710*/  ISETP.GE.AND P1, PT, R0, R13, PT ;  /* 0x0000000d0000720c */ /* 0x000fe20003f26270 */
        /* <DEDUP_REMOVED lines=18> */
[----:B-1----:R-:W-:Y:S01]  /*4840*/  LOP3.LUT R2, RZ, R0, RZ, 0x33, !PT ;  /* 0x00000000ff027212 */ /* 0x002fe200078e33ff */
[----:B------:R-:W-:Y:S04]  /*4850*/  BSSY.RECONVERGENT B0, `(.L_x_897) ;  /* 0x000001c000007945 */ /* 0x000fe80003800200 */
[----:B------:R-:W-:-:S05]  /*4860*/  IMAD.IADD R2, R13, 0x1, R2 ;  /* 0x000000010d027824 */ /* 0x000fca00078e0202 */
[C---:B------:R-:W-:Y:S02]  /*4870*/  LOP3.LUT R3, R2.reuse, 0x300, RZ, 0xc0, !PT ;  /* 0x0000030002037812 */ /* 0x040fe400078ec0ff */
[----:B------:R-:W-:Y:S02]  /*4880*/  ISETP.GE.U32.AND P1, PT, R2, 0x300, PT ;  /* 0x000003000200780c */ /* 0x000fe40003f26070 */
[----:B------:R-:W-:-:S13]  /*4890*/  ISETP.NE.AND P0, PT, R3, 0x300, PT ;  /* 0x000003000300780c */ /* 0x000fda0003f05270 */
[----:B------:R-:W-:Y:S05]  /*48a0*/  @!P0 BRA `(.L_x_898) ;  /* 0x0000000000588947 */ /* 0x000fea0003800000 */
[----:B------:R-:W1:Y:S01]  /*48b0*/  LDC.64 R8, c[0x0][0x3a0] ;  /* 0x0000e800ff087b82 */ /* 0x000e620000000a00 */
[----:B------:R-:W-:Y:S01]  /*48c0*/  LEA.HI R2, R2, 0x1, RZ, 0x18 ;  /* 0x0000000102027811 */ /* 0x000fe200078fc0ff */
[----:B------:R-:W-:-:S04]  /*48d0*/  IMAD.IADD R15, R0, 0x1, R12 ;  /* 0x00000001000f7824 */ /* 0x000fc800078e020c */
[C---:B------:R-:W-:Y:S01]  /*48e0*/  IMAD.SHL.U32 R3, R2.reuse, 0x100, RZ ;  /* 0x0000010002037824 */ /* 0x040fe200078e00ff */
[----:B------:R-:W-:Y:S01]  /*48f0*/  LOP3.LUT R2, R2, 0x3, RZ, 0xc0, !PT ;  /* 0x0000000302027812 */ /* 0x000fe200078ec0ff */
[----:B------:R-:W2:Y:S03]  /*4900*/  LDC.64 R10, c[0x0][0x398] ;  /* 0x0000e600ff0a7b82 */ /* 0x000ea60000000a00 */
[----:B------:R-:W-:Y:S01]  /*4910*/  LOP3.LUT R5, R3, 0x300, RZ, 0xc0, !PT ;  /* 0x0000030003057812 */ /* 0x000fe200078ec0ff */
[----:B0-----:R-:W-:Y:S01]  /*4920*/  IMAD.MOV R16, RZ, RZ, -R2 ;  /* 0x000000ffff107224 */ /* 0x001fe200078e0a02 */
[----:B------:R-:W-:-:S03]  /*4930*/  LEA R3, R0, UR8, 0x4 ;  /* 0x0000000800037c11 */ /* 0x000fc6000f8e20ff */
[----:B------:R-:W-:Y:S02]  /*4940*/  IMAD.IADD R0, R0, 0x1, R5 ;  /* 0x0000000100007824 */ /* 0x000fe400078e0205 */
[----:B------:R-:W-:-:S07]  /*4950*/  VIADD R14, R3, 0x8 ;  /* 0x00000008030e7836 */ /* 0x000fce0000000000 */
.L_x_899:
[----:B----4-:R-:W0:Y:S01]  /*4960*/  LDS.64 R6, [R14+-0x8] ;  /* 0xfffff8000e067984 */ /* 0x010e220000000a00 */
[----:B--2---:R-:W-:-:S03]  /*4970*/  IMAD.WIDE R4, R15, 0x8, R10 ;  /* 0x000000080f047825 */ /* 0x004fc600078e020a */
[----:B------:R2:W3:Y:S01]  /*4980*/  LDS R17, [R14] ;  /* 0x000000000e117984 */ /* 0x0004e20000000800 */
[----:B-1----:R-:W-:-:S04]  /*4990*/  IMAD.WIDE R2, R15, 0x4, R8 ;  /* 0x000000040f027825 */ /* 0x002fc800078e0208 */
[----:B------:R-:W-:Y:S02]  /*49a0*/  VIADD R16, R16, 0x1 ;  /* 0x0000000110107836 */ /* 0x000fe40000000000 */
[----:B------:R-:W-:Y:S02]  /*49b0*/  VIADD R15, R15, 0x100 ;  /* 0x000001000f0f7836 */ /* 0x000fe40000000000 */
[----:B--2---:R-:W-:Y:S01]  /*49c0*/  VIADD R14, R14, 0x1000 ;  /* 0x000010000e0e7836 */ /* 0x004fe20000000000 */
[----:B------:R-:W-:Y:S01]  /*49d0*/  ISETP.NE.AND P0, PT, R16, RZ, PT ;  /* 0x000000ff1000720c */ /* 0x000fe20003f05270 */
[----:B0-----:R4:W-:Y:S04]  /*49e0*/  STG.E.64 desc[UR10][R4.64], R6 ;  /* 0x0000000604007986 */ /* 0x0019e8000c101b0a */
[----:B---3--:R4:W-:Y:S08]  /*49f0*/  STG.E desc[UR10][R2.64], R17 ;  /* 0x0000001102007986 */ /* 0x0089f0000c10190a */
[----:B------:R-:W-:Y:S05]  /*4a00*/  @P0 BRA `(.L_x_899) ;  /* 0xfffffffc00d40947 */ /* 0x000fea000383ffff */
.L_x_898:
[----:B------:R-:W-:Y:S05]  /*4a10*/  BSYNC.RECONVERGENT B0 ;  /* 0x0000000000007941 */ /* 0x000fea0003800200 */
.L_x_897:
[----:B------:R-:W-:Y:S05]  /*4a20*/  @!P1 EXIT ;  /* 0x000000000000994d */ /* 0x000fea0003800000 */
[----:B------:R-:W1:Y:S01]  /*4a30*/  LDCU.64 UR4, c[0x0][0x398] ;  /* 0x00007300ff0477ac */ /* 0x000e620008000a00 */
[----:B----4-:R-:W-:Y:S01]  /*4a40*/  IMAD.IADD R2, R13, 0x1, -R0 ;  /* 0x000000010d027824 */ /* 0x010fe200078e0a00 */
[C---:B------:R-:W-:Y:S01]  /*4a50*/  LEA R6, R0.reuse, UR8, 0x4 ;  /* 0x0000000800067c11 */ /* 0x040fe2000f8e20ff */
[----:B------:R-:W-:Y:S01]  /*4a60*/  BSSY.RECONVERGENT B0, `(.L_x_900) ;  /* 0x0000061000007945 */ /* 0x000fe20003800200 */
[----:B------:R-:W2:Y:S01]  /*4a70*/  LDCU.64 UR6, c[0x0][0x3a0] ;  /* 0x00007400ff0677ac */ /* 0x000ea20008000a00 */
[----:B------:R-:W-:Y:S01]  /*4a80*/  IMAD.IADD R43, R0, 0x1, R12 ;  /* 0x00000001002b7824 */ /* 0x000fe200078e020c */
[----:B------:R-:W-:Y:S01]  /*4a90*/  ISETP.GT.AND P1, PT, R2, 0xc00, PT ;  /* 0x00000c000200780c */ /* 0x000fe20003f24270 */
[----:B------:R-:W-:Y:S01]  /*4aa0*/  VIADD R12, R6, 0x2000 ;  /* 0x00002000060c7836 */ /* 0x000fe20000000000 */
[----:B------:R-:W-:Y:S01]  /*4ab0*/  PLOP3.LUT P0, PT, PT, PT, PT, 0x80, 0x8 ;  /* 0x000000000008781c */ /* 0x000fe20003f0f070 */
[----:B-1----:R-:W-:Y:S02]  /*4ac0*/  UIADD3 UR4, UP0, UPT, UR4, 0x1000, URZ ;  /* 0x0000100004047890 */ /* 0x002fe4000ff1e0ff */
[----:B--2---:R-:W-:-:S02]  /*4ad0*/  UIADD3 UR6, UP1, UPT, UR6, 0x800, URZ ;  /* 0x0000080006067890 */ /* 0x004fc4000ff3e0ff */
[----:B------:R-:W-:Y:S02]  /*4ae0*/  UIADD3.X UR5, UPT, UPT, URZ, UR5, URZ, UP0, !UPT ;  /* 0x00000005ff057290 */ /* 0x000fe400087fe4ff */
[----:B------:R-:W-:Y:S01]  /*4af0*/  IMAD.U32 R2, RZ, RZ, UR4 ;  /* 0x00000004ff027e24 */ /* 0x000fe2000f8e00ff */
[----:B------:R-:W-:Y:S01]  /*4b00*/  UIADD3.X UR7, UPT, UPT, URZ, UR7, URZ, UP1, !UPT ;  /* 0x00000007ff077290 */ /* 0x000fe20008ffe4ff */
[----:B------:R-:W-:Y:S02]  /*4b10*/  IMAD.U32 R4, RZ, RZ, UR6 ;  /* 0x00000006ff047e24 */ /* 0x000fe4000f8e00ff */
[----:B------:R-:W-:-:S03]  /*4b20*/  IMAD.U32 R3, RZ, RZ, UR5 ;  /* 0x00000005ff037e24 */ /* 0x000fc6000f8e00ff */
[----:B------:R-:W-:Y:S01]  /*4b30*/  IMAD.U32 R5, RZ, RZ, UR7 ;  /* 0x00000007ff057e24 */ /* 0x000fe2000f8e00ff */
[----:B------:R-:W-:Y:S06]  /*4b40*/  @!P1 BRA `(.L_x_901) ;  /* 0x0000000400489947 */ /* 0x000fec0003800000 */
[----:B------:R-:W-:Y:S01]  /*4b50*/  PLOP3.LUT P0, PT, PT, PT, PT, 0x8, 0x80 ;  /* 0x000000000080781c */ /* 0x000fe20003f0e170 */
[----:B------:R-:W-:-:S12]  /*4b60*/  VIADD R45, R13, 0xfffff400 ;  /* 0xfffff4000d2d7836 */ /* 0x000fd80000000000 */
.L_x_902:
[----:B----4-:R-:W1:Y:S01]  /*4b70*/  LDS.64 R24, [R12+-0x2000] ;  /* 0xffe000000c187984 */ /* 0x010e620000000a00 */
[----:B------:R-:W-:-:S03]  /*4b80*/  IMAD.WIDE R34, R43, 0x8, R2 ;  /* 0x000000082b227825 */ /* 0x000fc600078e0202 */
[----:B------:R-:W2:Y:S01]  /*4b90*/  LDS R27, [R12+-0x1ff8] ;  /* 0xffe008000c1b7984 */ /* 0x000ea20000000800 */
[----:B0-----:R-:W-:-:S03]  /*4ba0*/  IMAD.WIDE R16, R43, 0x4, R4 ;  /* 0x000000042b107825 */ /* 0x001fc600078e0204 */
[----:B------:R-:W0:Y:S01]  /*4bb0*/  LDS.64 R28, [R12+-0x1000] ;  /* 0xfff000000c1c7984 */ /* 0x000e220000000a00 */
[C---:B------:R-:W-:Y:S02]  /*4bc0*/  VIADD R41, R43.reuse, 0x400 ;  /* 0x000004002b297836 */ /* 0x040fe40000000000 */
[----:B------:R-:W-:Y:S01]  /*4bd0*/  VIADD R61, R43, 0x800 ;  /* 0x000008002b3d7836 */ /* 0x000fe20000000000 */
[----:B------:R-:W3:Y:S01]  /*4be0*/  LDS R33, [R12+-0xff8] ;  /* 0xfff008000c217984 */ /* 0x000ee20000000800 */
[----:B------:R-:W-:Y:S02]  /*4bf0*/  VIADD R0, R0, 0x1000 ;  /* 0x0000100000007836 */ /* 0x000fe40000000000 */
[----:B------:R-:W-:Y:S01]  /*4c00*/  IMAD.WIDE R58, R61, 0x8, R2 ;  /* 0x000000083d3a7825 */ /* 0x000fe200078e0202 */
[----:B------:R-:W4:Y:S02]  /*4c10*/  LDS.64 R38, [R12] ;  /* 0x000000000c267984 */ /* 0x000f240000000a00 */
[----:B------:R-:W-:-:S02]  /*4c20*/  ISETP.GE.AND P1, PT, R0, R45, PT ;  /* 0x0000002d0000720c */ /* 0x000fc40003f26270 */
        /* <DEDUP_REMOVED lines=16> */
[----:B-1----:R-:W-:Y:S04]  /*4d30*/  STG.E.64 desc[UR10][R34.64+-0x1000], R24 ;  /* 0xfff0001822007986 */ /* 0x002fe8000c101b0a */
[----:B------:R-:W1:Y:S04]  /*4d40*/  LDS R48, [R12+0x8008] ;  /* 0x008008000c307984 */ /* 0x000e680000000800 */
[----:B------:R-:W1:Y:S04]  /*4d50*/  LDS.64 R24, [R12+0x9000] ;  /* 0x009000000c187984 */ /* 0x000e680000000a00 */
[----:B--2---:R-:W-:Y:S04]  /*4d60*/  STG.E desc[UR10][R16.64+-0x800], R27 ;  /* 0xfff8001b10007986 */ /* 0x004fe8000c10190a */
[----:B------:R-:W2:Y:S04]  /*4d70*/  LDS R56, [R12+0x9008] ;  /* 0x009008000c387984 */ /* 0x000ea80000000800 */
[----:B------:R-:W2:Y:S04]  /*4d80*/  LDS.64 R26, [R12+0xa000] ;  /* 0x00a000000c1a7984 */ /* 0x000ea80000000a00 */
[----:B0-----:R-:W-:Y:S04]  /*4d90*/  STG.E.64 desc[UR10][R34.64+-0x800], R28 ;  /* 0xfff8001c22007986 */ /* 0x001fe8000c101b0a */
[----:B------:R-:W0:Y:S04]  /*4da0*/  LDS R54, [R12+0xa008] ;  /* 0x00a008000c367984 */ /* 0x000e280000000800 */
[----:B------:R-:W0:Y:S04]  /*4db0*/  LDS.64 R28, [R12+0xb000] ;  /* 0x00b000000c1c7984 */ /* 0x000e280000000a00 */
[----:B------:R-:W0:Y:S04]  /*4dc0*/  LDS R52, [R12+0xb008] ;  /* 0x00b008000c347984 */ /* 0x000e280000000800 */
[----:B------:R-:W0:Y:S04]  /*4dd0*/  LDS.64 R30, [R12+0xc000] ;  /* 0x00c000000c1e7984 */ /* 0x000e280000000a00 */
[----:B---3--:R-:W-:Y:S04]  /*4de0*/  STG.E desc[UR10][R16.64+-0x400], R33 ;  /* 0xfffc002110007986 */ /* 0x008fe8000c10190a */
[----:B------:R-:W3:Y:S04]  /*4df0*/  LDS R50, [R12+0xc008] ;  /* 0x00c008000c327984 */ /* 0x000ee80000000800 */
[----:B------:R-:W3:Y:S04]  /*4e00*/  LDS.64 R32, [R12+0xd000] ;  /* 0x00d000000c207984 */ /* 0x000ee80000000a00 */
[----:B------:R1:W3:Y:S04]  /*4e10*/  LDS R46, [R12+0xd008] ;  /* 0x00d008000c2e7984 */ /* 0x0002e80000000800 */
[----:B----4-:R4:W-:Y:S04]  /*4e20*/  STG.E.64 desc[UR10][R34.64], R38 ;  /* 0x0000002622007986 */ /* 0x0109e8000c101b0a */
[----:B-----5:R-:W-:Y:S01]  /*4e30*/  STG.E desc[UR10][R16.64], R57 ;  /* 0x0000003910007986 */ /* 0x020fe2000c10190a */
[----:B-1----:R-:W-:-:S03]  /*4e40*/  VIADD R12, R12, 0x10000 ;  /* 0x000100000c0c7836 */ /* 0x002fc60000000000 */
[----:B------:R1:W-:Y:S04]  /*4e50*/  STG.E.64 desc[UR10][R34.64+0x800], R36 ;  /* 0x0008002422007986 */ /* 0x0003e8000c101b0a */
[----:B------:R5:W-:Y:S01]  /*4e60*/  STG.E desc[UR10][R16.64+0x400], R49 ;  /* 0x0004003110007986 */ /* 0x000be2000c10190a */
[----:B----4-:R-:W-:-:S04]  /*4e70*/  IMAD.WIDE R38, R41, 0x8, R2 ;  /* 0x0000000829267825 */ /* 0x010fc800078e0202 */
[--C-:B------:R-:W-:Y:S01]  /*4e80*/  IMAD.WIDE R40, R41, 0x4, R4.reuse ;  /* 0x0000000429287825 */ /* 0x100fe200078e0204 */
[----:B------:R4:W-:Y:S03]  /*4e90*/  STG.E.64 desc[UR10][R38.64+-0x1000], R6 ;  /* 0xfff0000626007986 */ /* 0x0009e6000c101b0a */
[----:B-1----:R-:W-:Y:S01]  /*4ea0*/  IMAD.WIDE R34, R61, 0x4, R4 ;  /* 0x000000043d227825 */ /* 0x002fe200078e0204 */
[----:B------:R-:W-:Y:S03]  /*4eb0*/  STG.E desc[UR10][R40.64+-0x800], R51 ;  /* 0xfff8003328007986 */ /* 0x000fe6000c10190a */
[C---:B-----5:R-:W-:Y:S01]  /*4ec0*/  VIADD R17, R43.reuse, 0xc00 ;  /* 0x00000c002b117836 */ /* 0x060fe20000000000 */
[----:B------:R1:W-:Y:S01]  /*4ed0*/  STG.E.64 desc[UR10][R38.64+-0x800], R8 ;  /* 0xfff8000826007986 */ /* 0x0003e2000c101b0a */
[----:B------:R-:W-:-:S03]  /*4ee0*/  VIADD R43, R43, 0x1000 ;  /* 0x000010002b2b7836 */ /* 0x000fc60000000000 */
[----:B------:R0:W-:Y:S01]  /*4ef0*/  STG.E desc[UR10][R40.64+-0x400], R53 ;  /* 0xfffc003528007986 */ /* 0x0001e2000c10190a */
[----:B----4-:R-:W-:-:S03]  /*4f00*/  IMAD.WIDE R6, R17, 0x8, R2 ;  /* 0x0000000811067825 */ /* 0x010fc600078e0202 */
[----:B------:R4:W-:Y:S04]  /*4f10*/  STG.E.64 desc[UR10][R38.64], R10 ;  /* 0x0000000a26007986 */ /* 0x0009e8000c101b0a */
[----:B------:R4:W-:Y:S01]  /*4f20*/  STG.E desc[UR10][R40.64], R55 ;  /* 0x0000003728007986 */ /* 0x0009e2000c10190a */
[----:B-1----:R-:W-:-:S03]  /*4f30*/  IMAD.WIDE R8, R17, 0x4, R4 ;  /* 0x0000000411087825 */ /* 0x002fc600078e0204 */
[----:B------:R4:W-:Y:S04]  /*4f40*/  STG.E.64 desc[UR10][R38.64+0x800], R14 ;  /* 0x0008000e26007986 */ /* 0x0009e8000c101b0a */
[----:B------:R4:W-:Y:S04]  /*4f50*/  STG.E desc[UR10][R40.64+0x400], R47 ;  /* 0x0004002f28007986 */ /* 0x0009e8000c10190a */
[----:B------:R4:W-:Y:S04]  /*4f60*/  STG.E.64 desc[UR10][R58.64+-0x1000], R20 ;  /* 0xfff000143a007986 */ /* 0x0009e8000c101b0a */
[----:B------:R4:W-:Y:S04]  /*4f70*/  STG.E desc[UR10][R34.64+-0x800], R42 ;  /* 0xfff8002a22007986 */ /* 0x0009e8000c10190a */
[----:B------:R4:W-:Y:S04]  /*4f80*/  STG.E.64 desc[UR10][R58.64+-0x800], R18 ;  /* 0xfff800123a007986 */ /* 0x0009e8000c101b0a */
[----:B------:R4:W-:Y:S04]  /*4f90*/  STG.E desc[UR10][R34.64+-0x400], R44 ;  /* 0xfffc002c22007986 */ /* 0x0009e8000c10190a */
[----:B------:R4:W-:Y:S04]  /*4fa0*/  STG.E.64 desc[UR10][R58.64], R22 ;  /* 0x000000163a007986 */ /* 0x0009e8000c101b0a */
[----:B------:R4:W-:Y:S04]  /*4fb0*/  STG.E desc[UR10][R34.64], R48 ;  /* 0x0000003022007986 */ /* 0x0009e8000c10190a */
[----:B------:R4:W-:Y:S04]  /*4fc0*/  STG.E.64 desc[UR10][R58.64+0x800], R24 ;  /* 0x000800183a007986 */ /* 0x0009e8000c101b0a */
[----:B--2---:R4:W-:Y:S04]  /*4fd0*/  STG.E desc[UR10][R34.64+0x400], R56 ;  /* 0x0004003822007986 */ /* 0x0049e8000c10190a */
[----:B------:R4:W-:Y:S04]  /*4fe0*/  STG.E.64 desc[UR10][R6.64+-0x1000], R26 ;  /* 0xfff0001a06007986 */ /* 0x0009e8000c101b0a */
[----:B0-----:R4:W-:Y:S04]  /*4ff0*/  STG.E desc[UR10][R8.64+-0x800], R54 ;  /* 0xfff8003608007986 */ /* 0x0019e8000c10190a */
[----:B------:R4:W-:Y:S04]  /*5000*/  STG.E.64 desc[UR10][R6.64+-0x800], R28 ;  /* 0xfff8001c06007986 */ /* 0x0009e8000c101b0a */
[----:B------:R4:W-:Y:S04]  /*5010*/  STG.E desc[UR10][R8.64+-0x400], R52 ;  /* 0xfffc003408007986 */ /* 0x0009e8000c10190a */
[----:B------:R4:W-:Y:S04]  /*5020*/  STG.E.64 desc[UR10][R6.64], R30 ;  /* 0x0000001e06007986 */ /* 0x0009e8000c101b0a */
[----:B---3--:R4:W-:Y:S04]  /*5030*/  STG.E desc[UR10][R8.64], R50 ;  /* 0x0000003208007986 */ /* 0x0089e8000c10190a */
[----:B------:R4:W-:Y:S04]  /*5040*/  STG.E.64 desc[UR10][R6.64+0x800], R32 ;  /* 0x0008002006007986 */ /* 0x0009e8000c101b0a */
[----:B------:R4:W-:Y:S01]  /*5050*/  STG.E desc[UR10][R8.64+0x400], R46 ;  /* 0x0004002e08007986 */ /* 0x0009e2000c10190a */
[----:B------:R-:W-:Y:S05]  /*5060*/  @!P1 BRA `(.L_x_902) ;  /* 0xfffffff800c09947 */ /* 0x000fea000383ffff */
.L_x_901:
[----:B------:R-:W-:Y:S05]  /*5070*/  BSYNC.RECONVERGENT B0 ;  /* 0x0000000000007941 */ /* 0x000fea0003800200 */
.L_x_900:
[----:B----4-:R-:W-:Y:S01]  /*5080*/  IMAD.IADD R6, R13, 0x1, -R0 ;  /* 0x000000010d067824 */ /* 0x010fe200078e0a00 */
[----:B------:R-:W-:Y:S04]  /*5090*/  BSSY.RECONVERGENT B0, `(.L_x_903) ;  /* 0x000002c000007945 */ /* 0x000fe80003800200 */
[----:B------:R-:W-:-:S13]  /*50a0*/  ISETP.GT.AND P1, PT, R6, 0x400, PT ;  /* 0x000004000600780c */ /* 0x000fda0003f24270 */
[----:B------:R-:W-:Y:S05]  /*50b0*/  @!P1 BRA `(.L_x_904) ;  /* 0x0000000000a49947 */ /* 0x000fea0003800000 */
[----:B------:R-:W1:Y:S01]  /*50c0*/  LDS.64 R10, [R12+-0x2000] ;  /* 0xffe000000c0a7984 */ /* 0x000e620000000a00 */
[C---:B------:R-:W-:Y:S01]  /*50d0*/  IMAD.WIDE R6, R43.reuse, 0x8, R2 ;  /* 0x000000082b067825 */ /* 0x040fe200078e0202 */
[----:B------:R-:W-:Y:S02]  /*50e0*/  PLOP3.LUT P0, PT, PT, PT, PT, 0x8, 0x80 ;  /* 0x000000000080781c */ /* 0x000fe40003f0e170 */
[----:B------:R-:W2:Y:S01]  /*50f0*/  LDS R33, [R12+-0x1ff8] ;  /* 0xffe008000c217984 */ /* 0x000ea20000000800 */
[----:B------:R-:W-:-:S03]  /*5100*/  IMAD.WIDE R8, R43, 0x4, R4 ;  /* 0x000000042b087825 */ /* 0x000fc600078e0204 */
[----:B------:R-:W3:Y:S01]  /*5110*/  LDS.64 R14, [R12+-0x1000] ;  /* 0xfff000000c0e7984 */ /* 0x000ee20000000a00 */
[----:B------:R-:W-:Y:S02]  /*5120*/  VIADD R23, R43, 0x400 ;  /* 0x000004002b177836 */ /* 0x000fe40000000000 */
[----:B------:R-:W-:Y:S01]  /*5130*/  VIADD R0, R0, 0x800 ;  /* 0x0000080000007836 */ /* 0x000fe20000000000 */
[----:B------:R-:W4:Y:S01]  /*5140*/  LDS R35, [R12+-0xff8] ;  /* 0xfff008000c237984 */ /* 0x000f220000000800 */
[----:B------:R-:W-:-:S03]  /*5150*/  IMAD.WIDE R20, R23, 0x8, R2 ;  /* 0x0000000817147825 */ /* 0x000fc600078e0202 */
[----:B0-----:R-:W0:Y:S01]  /*5160*/  LDS.64 R16, [R12] ;  /* 0x000000000c107984 */ /* 0x001e220000000a00 */
[----:B------:R-:W-:-:S03]  /*5170*/  IMAD.WIDE R22, R23, 0x4, R4 ;  /* 0x0000000417167825 */ /* 0x000fc600078e0204 */
[----:B------:R-:W5:Y:S01]  /*5180*/  LDS R37, [R12+0x8] ;  /* 0x000008000c257984 */ /* 0x000f620000000800 */
[----:B------:R-:W-:-:S03]  /*5190*/  VIADD R43, R43, 0x800 ;  /* 0x000008002b2b7836 */ /* 0x000fc60000000000 */
        /* <DEDUP_REMOVED lines=10> */
[----:B-1----:R1:W-:Y:S04]  /*5240*/  STG.E.64 desc[UR10][R6.64+-0x1000], R10 ;  /* 0xfff0000a06007986 */ /* 0x0023e8000c101b0a */
[----:B--2---:R1:W-:Y:S01]  /*5250*/  STG.E desc[UR10][R8.64+-0x800], R33 ;  /* 0xfff8002108007986 */ /* 0x0043e2000c10190a */
[----:B---3--:R-:W-:-:S03]  /*5260*/  VIADD R12, R12, 0x8000 ;  /* 0x000080000c0c7836 */ /* 0x008fc60000000000 */
[----:B------:R1:W-:Y:S04]  /*5270*/  STG.E.64 desc[UR10][R6.64+-0x800], R14 ;  /* 0xfff8000e06007986 */ /* 0x0003e8000c101b0a */
[----:B----4-:R1:W-:Y:S04]  /*5280*/  STG.E desc[UR10][R8.64+-0x400], R35 ;  /* 0xfffc002308007986 */ /* 0x0103e8000c10190a */
[----:B0-----:R1:W-:Y:S04]  /*5290*/  STG.E.64 desc[UR10][R6.64], R16 ;  /* 0x0000001006007986 */ /* 0x0013e8000c101b0a */
[----:B-----5:R1:W-:Y:S04]  /*52a0*/  STG.E desc[UR10][R8.64], R37 ;  /* 0x0000002508007986 */ /* 0x0203e8000c10190a */
        /* <DEDUP_REMOVED lines=9> */
[----:B------:R1:W-:Y:S02]  /*5340*/  STG.E desc[UR10][R22.64+0x400], R49 ;  /* 0x0004003116007986 */ /* 0x0003e4000c10190a */
.L_x_904:
[----:B------:R-:W-:Y:S05]  /*5350*/  BSYNC.RECONVERGENT B0 ;  /* 0x0000000000007941 */ /* 0x000fea0003800200 */
.L_x_903:
[----:B------:R-:W-:-:S13]  /*5360*/  ISETP.LT.OR P0, PT, R0, R13, P0 ;  /* 0x0000000d0000720c */ /* 0x000fda0000701670 */
[----:B------:R-:W-:Y:S05]  /*5370*/  @!P0 EXIT ;  /* 0x000000000000894d */ /* 0x000fea0003800000 */
[----:B-1----:R-:W1:Y:S01]  /*5380*/  LDS.64 R6, [R12+-0x2000] ;  /* 0xffe000000c067984 */ /* 0x002e620000000a00 */
[----:B------:R-:W-:-:S03]  /*5390*/  IMAD.WIDE R2, R43, 0x8, R2 ;  /* 0x000000082b027825 */ /* 0x000fc600078e0202 */
[----:B------:R-:W2:Y:S01]  /*53a0*/  LDS R13, [R12+-0x1ff8] ;  /* 0xffe008000c0d7984 */ /* 0x000ea20000000800 */
[----:B------:R-:W-:-:S03]  /*53b0*/  IMAD.WIDE R4, R43, 0x4, R4 ;  /* 0x000000042b047825 */ /* 0x000fc600078e0204 */
[----:B------:R-:W3:Y:S04]  /*53c0*/  LDS.64 R8, [R12+-0x1000] ;  /* 0xfff000000c087984 */ /* 0x000ee80000000a00 */
[----:B0-----:R-:W0:Y:S04]  /*53d0*/  LDS R17, [R12+-0xff8] ;  /* 0xfff008000c117984 */ /* 0x001e280000000800 */
[----:B------:R-:W4:Y:S04]  /*53e0*/  LDS.64 R10, [R12] ;  /* 0x000000000c0a7984 */ /* 0x000f280000000a00 */
[----:B------:R-:W5:Y:S04]  /*53f0*/  LDS R19, [R12+0x8] ;  /* 0x000008000c137984 */ /* 0x000f680000000800 */
[----:B------:R-:W5:Y:S04]  /*5400*/  LDS.64 R14, [R12+0x1000] ;  /* 0x001000000c0e7984 */ /* 0x000f680000000a00 */
[----:B------:R-:W5:Y:S04]  /*5410*/  LDS R21, [R12+0x1008] ;  /* 0x001008000c157984 */ /* 0x000f680000000800 */
[----:B-1----:R-:W-:Y:S04]  /*5420*/  STG.E.64 desc[UR10][R2.64+-0x1000], R6 ;  /* 0xfff0000602007986 */ /* 0x002fe8000c101b0a */
[----:B--2---:R-:W-:Y:S04]  /*5430*/  STG.E desc[UR10][R4.64+-0x800], R13 ;  /* 0xfff8000d04007986 */ /* 0x004fe8000c10190a */
[----:B---3--:R-:W-:Y:S04]  /*5440*/  STG.E.64 desc[UR10][R2.64+-0x800], R8 ;  /* 0xfff8000802007986 */ /* 0x008fe8000c101b0a */
[----:B0-----:R-:W-:Y:S04]  /*5450*/  STG.E desc[UR10][R4.64+-0x400], R17 ;  /* 0xfffc001104007986 */ /* 0x001fe8000c10190a */
[----:B----4-:R-:W-:Y:S04]  /*5460*/  STG.E.64 desc[UR10][R2.64], R10 ;  /* 0x0000000a02007986 */ /* 0x010fe8000c101b0a */
[----:B-----5:R-:W-:Y:S04]  /*5470*/  STG.E desc[UR10][R4.64], R19 ;  /* 0x0000001304007986 */ /* 0x020fe8000c10190a */
[----:B------:R-:W-:Y:S04]  /*5480*/  STG.E.64 desc[UR10][R2.64+0x800], R14 ;  /* 0x0008000e02007986 */ /* 0x000fe8000c101b0a */
[----:B------:R-:W-:Y:S01]  /*5490*/  STG.E desc[UR10][R4.64+0x400], R21 ;  /* 0x0004001504007986 */ /* 0x000fe2000c10190a */
[----:B------:R-:W-:Y:S05]  /*54a0*/  EXIT ;  /* 0x000000000000794d */ /* 0x000fea0003800000 */
.L_x_896:
[----:B------:R-:W-:Y:S02]  /*54b0*/  ISETP.NE.U32.AND P4, PT, R34, R56, PT ;  /* 0x000000382200720c */ /* 0x000fe40003f85070 */
[----:B------:R-:W-:Y:S02]  /*54c0*/  ISETP.NE.U32.AND P1, PT, R56, R54, PT ;  /* 0x000000363800720c */ /* 0x000fe40003f25070 */
[----:B------:R-:W-:Y:S02]  /*54d0*/  ISETP.NE.AND.EX P4, PT, R35, R57, PT, P4 ;  /* 0x000000392300720c */ /* 0x000fe40003f85340 */
[----:B------:R-:W-:Y:S02]  /*54e0*/  ISETP.NE.AND.EX P1, PT, R57, R55, PT, P1 ;  /* 0x000000373900720c */ /* 0x000fe40003f25310 */
[----:B------:R-:W-:Y:S02]  /*54f0*/  ISETP.NE.U32.AND P0, PT, R54, R52, PT ;  /* 0x000000343600720c */ /* 0x000fe40003f05070 */
[----:B------:R-:W-:-:S02]  /*5500*/  ISETP.NE.U32.AND P2, PT, R52, R48, PT ;  /* 0x000000303400720c */ /* 0x000fc40003f45070 */
[----:B------:R-:W-:Y:S02]  /*5510*/  ISETP.NE.AND.EX P0, PT, R55, R53, PT, P0 ;  /* 0x000000353700720c */ /* 0x000fe40003f05300 */
[----:B------:R-:W-:Y:S02]  /*5520*/  ISETP.NE.U32.AND P3, PT, R48, R46, PT ;  /* 0x0000002e3000720c */ /* 0x000fe40003f65070 */
[----:B------:R-:W-:Y:S01]  /*5530*/  ISETP.NE.U32.AND P5, PT, R46, R30, PT ;  /* 0x0000001e2e00720c */ /* 0x000fe20003fa5070 */
[----:B0-----:R-:W0:Y:S01]  /*5540*/  @P4 LDC.64 R16, c[0x0][0x398] ;  /* 0x0000e600ff104b82 */ /* 0x001e220000000a00 */
[----:B------:R-:W-:Y:S01]  /*5550*/  @P4 IMAD.MOV.U32 R20, RZ, RZ, R34 ;  /* 0x000000ffff144224 */ /* 0x000fe200078e0022 */
[----:B------:R-:W-:Y:S02]  /*5560*/  ISETP.NE.AND.EX P2, PT, R53, R49, PT, P2 ;  /* 0x000000313500720c */ /* 0x000fe40003f45320 */
[----:B------:R-:W-:Y:S02]  /*5570*/  ISETP.NE.AND.EX P3, PT, R49, R47, PT, P3 ;  /* 0x0000002f3100720c */ /* 0x000fe40003f65330 */
[----:B------:R-:W-:-:S02]  /*5580*/  ISETP.NE.AND.EX P5, PT, R47, R31, PT, P5 ;  /* 0x0000001f2f00720c */ /* 0x000fc40003fa5350 */
[----:B------:R-:W1:Y:S01]  /*5590*/  @P4 LDC.64 R12, c[0x0][0x3a0] ;  /* 0x0000e800ff0c4b82 */ /* 0x000e620000000a00 */
[----:B------:R-:W-:-:S04]  /*55a0*/  ISETP.NE.U32.AND P6, PT, R28, R10, PT ;  /* 0x0000000a1c00720c */ /* 0x000fc80003fc5070 */
[----:B------:R-:W-:-:S03]  /*55b0*/  ISETP.NE.AND.EX P6, PT, R29, R11, PT, P6 ;  /* 0x0000000b1d00720c */ /* 0x000fc60003fc5360 */
[----:B------:R-:W2:Y:S08]  /*55c0*/  @P1 LDC.64 R14, c[0x0][0x398] ;  /* 0x0000e600ff0e1b82 */ /* 0x000eb00000000a00 */
[----:B------:R-:W3:Y:S01]  /*55d0*/  @P1 LDC.64 R26, c[0x0][0x3a0] ;  /* 0x0000e800ff1a1b82 */ /* 0x000ee20000000a00 */
[----:B0-----:R-:W-:-:S04]  /*55e0*/  @P4 IMAD.WIDE R16, R21, 0x8, R16 ;  /* 0x0000000815104825 */ /* 0x001fc800078e0210 */
[----:B-1----:R-:W-:-:S03]  /*55f0*/  @P4 IMAD.WIDE R18, R21, 0x4, R12 ;  /* 0x0000000415124825 */ /* 0x002fc600078e020c */
[----:B------:R-:W0:Y:S01]  /*5600*/  @P0 LDC.64 R24, c[0x0][0x3a0] ;  /* 0x0000e800ff180b82 */ /* 0x000e220000000a00 */
[----:B------:R-:W-:Y:S02]  /*5610*/  @P4 IMAD.MOV.U32 R21, RZ, RZ, R35 ;  /* 0x000000ffff154224 */ /* 0x000fe400078e0023 */
[----:B--2---:R-:W-:-:S03]  /*5620*/  @P1 IMAD.WIDE R34, R23, 0x8, R14 ;  /* 0x0000000817221825 */ /* 0x004fc600078e020e */
[----:B------:R1:W-:Y:S02]  /*5630*/  @P4 STG.E.64 desc[UR10][R16.64], R20 ;  /* 0x0000001410004986 */ /* 0x0003e4000c101b0a */
[----:B------:R-:W2:Y:S02]  /*5640*/  @P0 LDC.64 R12, c[0x0][0x398] ;  /* 0x0000e600ff0c0b82 */ /* 0x000ea40000000a00 */
[----:B------:R4:W-:Y:S01]  /*5650*/  @P4 STG.E desc[UR10][R18.64], R45 ;  /* 0x0000002d12004986 */ /* 0x0009e2000c10190a */
[----:B------:R-:W-:Y:S01]  /*5660*/  ISETP.NE.U32.AND P4, PT, R30, R28, PT ;  /* 0x0000001c1e00720c */ /* 0x000fe20003f85070 */
[----:B---3--:R-:W-:Y:S02]  /*5670*/  @P1 IMAD.WIDE R26, R23, 0x4, R26 ;  /* 0x00000004171a1825 */ /* 0x008fe400078e021a */
[----:B------:R-:W-:Y:S01]  /*5680*/  @P1 STG.E.64 desc[UR10][R34.64], R56 ;  /* 0x0000003822001986 */ /* 0x000fe2000c101b0a */
[----:B------:R-:W-:Y:S01]  /*5690*/  ISETP.NE.AND.EX P4, PT, R31, R29, PT, P4 ;  /* 0x0000001d1f00720c */ /* 0x000fe20003f85340 */
[----:B------:R-:W3:Y:S02]  /*56a0*/  @P2 LDC.64 R22, c[0x0][0x398] ;  /* 0x0000e600ff162b82 */ /* 0x000ee40000000a00 */
[----:B------:R5:W-:Y:S01]  /*56b0*/  @P1 STG.E desc[UR10][R26.64], R2 ;  /* 0x000000021a001986 */ /* 0x000be2000c10190a */
[----:B------:R-:W-:Y:S01]  /*56c0*/  ISETP.NE.U32.AND P1, PT, R10, R32, PT ;  /* 0x000000200a00720c */ /* 0x000fe20003f25070 */
[----:B0-----:R-:W-:-:S03]  /*56d0*/  @P0 IMAD.WIDE R24, R36, 0x4, R24 ;  /* 0x0000000424180825 */ /* 0x001fc600078e0218 */
[----:B------:R-:W-:Y:S01]  /*56e0*/  ISETP.NE.AND.EX P1, PT, R11, R33, PT, P1 ;  /* 0x000000210b00720c */ /* 0x000fe20003f25310 */
[----:B------:R-:W0:Y:S01]  /*56f0*/  @P2 LDC.64 R14, c[0x0][0x3a0] ;  /* 0x0000e800ff0e2b82 */ /* 0x000e220000000a00 */
[----:B--2---:R-:W-:-:S07]  /*5700*/  @P0 IMAD.WIDE R12, R36, 0x8, R12 ;  /* 0x00000008240c0825 */ /* 0x004fce00078e020c */
[----:B-1----:R-:W1:Y:S01]  /*5710*/  @P3 LDC.64 R20, c[0x0][0x398] ;  /* 0x0000e600ff143b82 */ /* 0x002e620000000a00 */
[----:B------:R2:W-:Y:S07]  /*5720*/  @P0 STG.E.64 desc[UR10][R12.64], R54 ;  /* 0x000000360c000986 */ /* 0x0005ee000c101b0a */
[----:B----4-:R-:W4:Y:S01]  /*5730*/  @P3 LDC.64 R18, c[0x0][0x3a0] ;  /* 0x0000e800ff123b82 */ /* 0x010f220000000a00 */
[C---:B---3--:R-:W-:Y:S01]  /*5740*/  @P2 IMAD.WIDE R22, R37.reuse, 0x8, R22 ;  /* 0x0000000825162825 */ /* 0x048fe200078e0216 */
[----:B------:R2:W-:Y:S04]  /*5750*/  @P0 STG.E desc[UR10][R24.64], R3 ;  /* 0x0000000318000986 */ /* 0x0005e8000c10190a */
[----:B------:R2:W-:Y:S02]  /*5760*/  @P2 STG.E.64 desc[UR10][R22.64], R52 ;  /* 0x0000003416002986 */ /* 0x0005e4000c101b0a */
[----:B------:R-:W3:Y:S01]  /*5770*/  @P5 LDC.64 R16, c[0x0][0x398] ;  /* 0x0000e600ff105b82 */ /* 0x000ee20000000a00 */
[----:B0-----:R-:W-:-:S05]  /*5780*/  @P2 IMAD.WIDE R14, R37, 0x4, R14 ;  /* 0x00000004250e2825 */ /* 0x001fca00078e020e */
[----:B------:R2:W-:Y:S02]  /*5790*/  @P2 STG.E desc[UR10][R14.64], R4 ;  /* 0x000000040e002986 */ /* 0x0005e4000c10190a */
[----:B------:R-:W0:Y:S01]  /*57a0*/  @P5 LDC.64 R60, c[0x0][0x3a0] ;  /* 0x0000e800ff3c5b82 */ /* 0x000e220000000a00 */
[----:B-1----:R-:W-:-:S05]  /*57b0*/  @P3 IMAD.WIDE R20, R38, 0x8, R20 ;  /* 0x0000000826143825 */ /* 0x002fca00078e0214 */
[----:B------:R2:W-:Y:S02]  /*57c0*/  @P3 STG.E.64 desc[UR10][R20.64], R48 ;  /* 0x0000003014003986 */ /* 0x0005e4000c101b0a */
[----:B-----5:R-:W1:Y:S01]  /*57d0*/  @P4 LDC.64 R26, c[0x0][0x398] ;  /* 0x0000e600ff1a4b82 */ /* 0x020e620000000a00 */
[----:B----4-:R-:W-:-:S05]  /*57e0*/  @P3 IMAD.WIDE R18, R38, 0x4, R18 ;  /* 0x0000000426123825 */ /* 0x010fca00078e0212 */
[----:B------:R2:W-:Y:S02]  /*57f0*/  @P3 STG.E desc[UR10][R18.64], R5 ;  /* 0x0000000512003986 */ /* 0x0005e4000c10190a */
[----:B------:R-:W4:Y:S01]  /*5800*/  @P4 LDC.64 R34, c[0x0][0x3a0] ;  /* 0x0000e800ff224b82 */ /* 0x000f220000000a00 */
[----:B---3--:R-:W-:-:S05]  /*5810*/  @P5 IMAD.WIDE R16, R39, 0x8, R16 ;  /* 0x0000000827105825 */ /* 0x008fca00078e0210 */
[----:B------:R2:W-:Y:S02]  /*5820*/  @P5 STG.E.64 desc[UR10][R16.64], R46 ;  /* 0x0000002e10005986 */ /* 0x0005e4000c101b0a */
[----:B------:R-:W3:Y:S01]  /*5830*/  @P6 LDC.64 R40, c[0x0][0x398] ;  /* 0x0000e600ff286b82 */ /* 0x000ee20000000a00 */
[----:B0-----:R-:W-:-:S05]  /*5840*/  @P5 IMAD.WIDE R60, R39, 0x4, R60 ;  /* 0x00000004273c5825 */ /* 0x001fca00078e023c */
[----:B------:R2:W-:Y:S02]  /*5850*/  @P5 STG.E desc[UR10][R60.64], R6 ;  /* 0x000000063c005986 */ /* 0x0005e4000c10190a */
[----:B------:R-:W0:Y:S01]  /*5860*/  @P6 LDC.64 R42, c[0x0][0x3a0] ;  /* 0x0000e800ff2a6b82 */ /* 0x000e220000000a00 */
[----:B-1----:R-:W-:-:S05]  /*5870*/  @P4 IMAD.WIDE R26, R51, 0x8, R26 ;  /* 0x00000008331a4825 */ /* 0x002fca00078e021a */
[----:B------:R2:W-:Y:S01]  /*5880*/  @P4 STG.E.64 desc[UR10][R26.64], R30 ;  /* 0x0000001e1a004986 */ /* 0x0005e2000c101b0a */
[----:B----4-:R-:W-:-:S05]  /*5890*/  @P4 IMAD.WIDE R34, R51, 0x4, R34 ;  /* 0x0000000433224825 */ /* 0x010fca00078e0222 */
[----:B------:R2:W-:Y:S01]  /*58a0*/  @P4 STG.E desc[UR10][R34.64], R7 ;  /* 0x0000000722004986 */ /* 0x0005e2000c10190a */
[----:B---3--:R-:W-:-:S05]  /*58b0*/  @P6 IMAD.WIDE R40, R59, 0x8, R40 ;  /* 0x000000083b286825 */ /* 0x008fca00078e0228 */
[----:B------:R2:W-:Y:S01]  /*58c0*/  @P6 STG.E.64 desc[UR10][R40.64], R28 ;  /* 0x0000001c28006986 */ /* 0x0005e2000c101b0a */
[----:B0-----:R-:W-:-:S05]  /*58d0*/  @P6 IMAD.WIDE R42, R59, 0x4, R42 ;  /* 0x000000043b2a6825 */ /* 0x001fca00078e022a */
[----:B------:R2:W-:Y:S01]  /*58e0*/  @P6 STG.E desc[UR10][R42.64], R8 ;  /* 0x000000082a006986 */ /* 0x0005e2000c10190a */
[----:B------:R-:W-:Y:S05]  /*58f0*/  @!P1 EXIT ;  /* 0x000000000000994d */ /* 0x000fea0003800000 */
[----:B--2---:R-:W0:Y:S08]  /*5900*/  LDC.64 R2, c[0x0][0x398] ;  /* 0x0000e600ff027b82 */ /* 0x004e300000000a00 */
[----:B------:R-:W1:Y:S01]  /*5910*/  LDC.64 R4, c[0x0][0x3a0] ;  /* 0x0000e800ff047b82 */ /* 0x000e620000000a00 */
[----:B0-----:R-:W-:-:S05]  /*5920*/  IMAD.WIDE R2, R44, 0x8, R2 ;  /* 0x000000082c027825 */ /* 0x001fca00078e0202 */
[----:B------:R-:W-:Y:S01]  /*5930*/  STG.E.64 desc[UR10][R2.64], R10 ;  /* 0x0000000a02007986 */ /* 0x000fe2000c101b0a */
[----:B-1----:R-:W-:-:S05]  /*5940*/  IMAD.WIDE R44, R44, 0x4, R4 ;  /* 0x000000042c2c7825 */ /* 0x002fca00078e0204 */
[----:B------:R-:W-:Y:S01]  /*5950*/  STG.E desc[UR10][R44.64], R9 ;  /* 0x000000092c007986 */ /* 0x000fe2000c10190a */
[----:B------:R-:W-:Y:S05]  /*5960*/  EXIT ;  /* 0x000000000000794d */ /* 0x000fea0003800000 */
.L_x_872:
[----:B------:R-:W-:-:S13]  /*5970*/  ISETP.GE.AND P0, PT, R2, 0x1, PT ;  /* 0x000000010200780c */ /* 0x000fda0003f06270 */
[----:B------:R-:W-:Y:S05]  /*5980*/  @!P0 EXIT ;  /* 0x000000000000894d */ /* 0x000fea0003800000 */
[----:B------:R-:W-:-:S13]  /*5990*/  ISETP.NE.AND P0, PT, R50, RZ, PT ;  /* 0x000000ff3200720c */ /* 0x000fda0003f05270 */
[----:B------:R-:W-:Y:S05]  /*59a0*/  @P0 BRA `(.L_x_905) ;  /* 0x00000028006c0947 */ /* 0x000fea0003800000 */
[----:B------:R-:W0:Y:S01]  /*59b0*/  LDC.64 R4, c[0x0][0x380] ;  /* 0x0000e000ff047b82 */ /* 0x000e220000000a00 */
[----:B------:R-:W1:Y:S07]  /*59c0*/  S2R R0, SR_TID.X ;  /* 0x0000000000007919 */ /* 0x000e6e0000002100 */
[----:B------:R-:W2:Y:S01]  /*59d0*/  S2UR UR5, SR_CgaCtaId ;  /* 0x00000000000579c3 */ /* 0x000ea20000008800 */
[----:B------:R-:W-:-:S07]  /*59e0*/  UMOV UR4, 0x400 ;  /* 0x0000040000047882 */ /* 0x000fce0000000000 */
[----:B------:R-:W3:Y:S01]  /*59f0*/  LDC R27, c[0x0][0x390] ;  /* 0x0000e400ff1b7b82 */ /* 0x000ee20000000800 */
[----:B0-----:R-:W-:-:S05]  /*5a00*/  IMAD.WIDE.U32 R6, R25, 0x8, R4 ;  /* 0x0000000819067825 */ /* 0x001fca00078e0004 */
[----:B------:R-:W4:Y:S01]  /*5a10*/  LDG.E.64.CONSTANT R8, desc[UR10][R6.64] ;  /* 0x0000000a06087981 */ /* 0x000f22000c1e9b00 */
[C---:B-1----:R-:W-:Y:S02]  /*5a20*/  LOP3.LUT R3, R0.reuse, 0x1f, RZ, 0xc0, !PT ;  /* 0x0000001f00037812 */ /* 0x042fe400078ec0ff */
[----:B------:R-:W-:-:S05]  /*5a30*/  LOP3.LUT R4, R0, 0x3e0, RZ, 0xc0, !PT ;  /* 0x000003e000047812 */ /* 0x000fca00078ec0ff */
[----:B------:R-:W-:-:S04]  /*5a40*/  IMAD R3, R4, 0x9, R3 ;  /* 0x0000000904037824 */ /* 0x000fc800078e0203 */
[C---:B------:R-:W-:Y:S01]  /*5a50*/  VIADD R5, R3.reuse, 0x20 ;  /* 0x0000002003057836 */ /* 0x040fe20000000000 */
[C---:B------:R-:W-:Y:S01]  /*5a60*/  ISETP.GE.U32.AND P5, PT, R3.reuse, R2, PT ;  /* 0x000000020300720c */ /* 0x040fe20003fa6070 */
[C---:B------:R-:W-:Y:S01]  /*5a70*/  VIADD R11, R3.reuse, 0x40 ;  /* 0x00000040030b7836 */ /* 0x040fe20000000000 */
[C---:B------:R-:W-:Y:S01]  /*5a80*/  LEA R10, P6, R3.reuse, R6, 0x3 ;  /* 0x00000006030a7211 */ /* 0x040fe200078c18ff */
[----:B------:R-:W-:Y:S01]  /*5a90*/  VIADD R13, R3, 0x60 ;  /* 0x00000060030d7836 */ /* 0x000fe20000000000 */
[-C--:B------:R-:W-:Y:S01]  /*5aa0*/  ISETP.GE.U32.AND P0, PT, R5, R2.reuse, PT ;  /* 0x000000020500720c */ /* 0x080fe20003f06070 */
[----:B------:R-:W-:Y:S01]  /*5ab0*/  VIADD R5, R3, 0x80 ;  /* 0x0000008003057836 */ /* 0x000fe20000000000 */
[-C--:B------:R-:W-:Y:S01]  /*5ac0*/  ISETP.GE.U32.AND P1, PT, R11, R2.reuse, PT ;  /* 0x000000020b00720c */ /* 0x080fe20003f26070 */
[----:B------:R-:W-:Y:S01]  /*5ad0*/  VIADD R11, R3, 0xa0 ;  /* 0x000000a0030b7836 */ /* 0x000fe20000000000 */
[-C--:B------:R-:W-:Y:S01]  /*5ae0*/  ISETP.GE.U32.AND P2, PT, R13, R2.reuse, PT ;  /* 0x000000020d00720c */ /* 0x080fe20003f46070 */
[----:B------:R-:W-:Y:S01]  /*5af0*/  VIADD R15, R3, 0xc0 ;  /* 0x000000c0030f7836 */ /* 0x000fe20000000000 */
[----:B------:R-:W-:-:S02]  /*5b00*/  ISETP.GE.U32.AND P3, PT, R5, R2, PT ;  /* 0x000000020500720c */ /* 0x000fc40003f66070 */
[----:B------:R-:W-:Y:S01]  /*5b10*/  ISETP.GE.U32.AND P4, PT, R11, R2, PT ;  /* 0x000000020b00720c */ /* 0x000fe20003f86070 */
[----:B------:R-:W-:-:S04]  /*5b20*/  @!P5 IMAD.WIDE.U32 R4, R3, 0x8, R6 ;  /* 0x000000080304d825 */ /* 0x000fc800078e0006 */
[----:B------:R-:W-:Y:S02]  /*5b30*/  IMAD.X R11, RZ, RZ, R7, P6 ;  /* 0x000000ffff0b7224 */ /* 0x000fe400030e0607 */
[C---:B------:R-:W-:Y:S02]  /*5b40*/  VIADD R17, R3.reuse, 0xe0 ;  /* 0x000000e003117836 */ /* 0x040fe40000000000 */
[----:B------:R-:W-:Y:S01]  /*5b50*/  VIADD R3, R3, 0x100 ;  /* 0x0000010003037836 */ /* 0x000fe20000000000 */
[-C--:B------:R-:W-:Y:S01]  /*5b60*/  ISETP.GE.U32.AND P6, PT, R15, R2.reuse, PT ;  /* 0x000000020f00720c */ /* 0x080fe20003fc6070 */
[----:B----4-:R-:W-:Y:S02]  /*5b70*/  IMAD.MOV.U32 R6, RZ, RZ, R8 ;  /* 0x000000ffff067224 */ /* 0x010fe400078e0008 */
[----:B------:R-:W-:Y:S02]  /*5b80*/  IMAD.MOV.U32 R7, RZ, RZ, R9 ;  /* 0x000000ffff077224 */ /* 0x000fe400078e0009 */
[----:B------:R-:W-:Y:S01]  /*5b90*/  IMAD.MOV.U32 R12, RZ, RZ, R6 ;  /* 0x000000ffff0c7224 */ /* 0x000fe200078e0006 */
[----:B------:R0:W4:Y:S01]  /*5ba0*/  @!P5 LDG.E.64.CONSTANT R8, desc[UR10][R4.64] ;  /* 0x0000000a0408d981 */ /* 0x000122000c1e9b00 */
[----:B------:R-:W-:Y:S01]  /*5bb0*/  IMAD.MOV.U32 R13, RZ, RZ, R7 ;  /* 0x000000ffff0d7224 */ /* 0x000fe200078e0007 */
[----:B------:R-:W-:-:S05]  /*5bc0*/  ISETP.GE.U32.AND P5, PT, R17, R2, PT ;  /* 0x000000021100720c */ /* 0x000fca0003fa6070 */
[----:B------:R-:W5:Y:S01]  /*5bd0*/  @!P0 LDG.E.64.CONSTANT R12, desc[UR10][R10.64+0x100] ;  /* 0x0001000a0a0c8981 */ /* 0x000f62000c1e9b00 */
[----:B------:R-:W-:Y:S01]  /*5be0*/  ISETP.GE.U32.AND P0, PT, R3, R2, PT ;  /* 0x000000020300720c */ /* 0x000fe20003f06070 */
[--C-:B------:R-:W-:Y:S02]  /*5bf0*/  IMAD.MOV.U32 R14, RZ, RZ, R6.reuse ;  /* 0x000000ffff0e7224 */ /* 0x100fe400078e0006 */
[--C-:B------:R-:W-:Y:S02]  /*5c00*/  IMAD.MOV.U32 R15, RZ, RZ, R7.reuse ;  /* 0x000000ffff0f7224 */ /* 0x100fe400078e0007 */
[--C-:B------:R-:W-:Y:S02]  /*5c10*/  IMAD.MOV.U32 R16, RZ, RZ, R6.reuse ;  /* 0x000000ffff107224 */ /* 0x100fe400078e0006 */
[--C-:B------:R-:W-:Y:S02]  /*5c20*/  IMAD.MOV.U32 R17, RZ, RZ, R7.reuse ;  /* 0x000000ffff117224 */ /* 0x100fe400078e0007 */
[----:B------:R-:W-:Y:S01]  /*5c30*/  IMAD.MOV.U32 R18, RZ, RZ, R6 ;  /* 0x000000ffff127224 */ /* 0x000fe200078e0006 */
[----:B------:R-:W3:Y:S01]  /*5c40*/  @!P1 LDG.E.64.CONSTANT R14, desc[UR10][R10.64+0x200] ;  /* 0x0002000a0a0e9981 */ /* 0x000ee2000c1e9b00 */
[----:B------:R-:W-:-:S02]  /*5c50*/  IMAD.MOV.U32 R19, RZ, RZ, R7 ;  /* 0x000000ffff137224 */ /* 0x000fc400078e0007 */
[--C-:B------:R-:W-:Y:S01]  /*5c60*/  IMAD.MOV.U32 R20, RZ, RZ, R6.reuse ;  /* 0x000000ffff147224 */ /* 0x100fe200078e0006 */
[----:B------:R-:W3:Y:S01]  /*5c70*/  @!P2 LDG.E.64.CONSTANT R16, desc[UR10][R10.64+0x300] ;  /* 0x0003000a0a10a981 */ /* 0x000ee2000c1e9b00 */
[--C-:B------:R-:W-:Y:S02]  /*5c80*/  IMAD.MOV.U32 R21, RZ, RZ, R7.reuse ;  /* 0x000000ffff157224 */ /* 0x100fe400078e0007 */
[--C-:B------:R-:W-:Y:S01]  /*5c90*/  IMAD.MOV.U32 R22, RZ, RZ, R6.reuse ;  /* 0x000000ffff167224 */ /* 0x100fe200078e0006 */
[----:B------:R-:W3:Y:S01]  /*5ca0*/  @!P3 LDG.E.64.CONSTANT R18, desc[UR10][R10.64+0x400] ;  /* 0x0004000a0a12b981 */ /* 0x000ee2000c1e9b00 */
[--C-:B------:R-:W-:Y:S02]  /*5cb0*/  IMAD.MOV.U32 R23, RZ, RZ, R7.reuse ;  /* 0x000000ffff177224 */ /* 0x100fe400078e0007 */
[----:B------:R-:W-:Y:S01]  /*5cc0*/  IMAD.MOV.U32 R24, RZ, RZ, R6 ;  /* 0x000000ffff187224 */ /* 0x000fe200078e0006 */
[----:B------:R-:W3:Y:S01]  /*5cd0*/  @!P4 LDG.E.64.CONSTANT R20, desc[UR10][R10.64+0x500] ;  /* 0x0005000a0a14c981 */ /* 0x000ee2000c1e9b00 */
[----:B------:R-:W-:-:S03]  /*5ce0*/  IMAD.MOV.U32 R25, RZ, RZ, R7 ;  /* 0x000000ffff197224 */ /* 0x000fc600078e0007 */
[----:B------:R-:W3:Y:S04]  /*5cf0*/  @!P6 LDG.E.64.CONSTANT R22, desc[UR10][R10.64+0x600] ;  /* 0x0006000a0a16e981 */ /* 0x000ee8000c1e9b00 */
[----:B------:R-:W3:Y:S04]  /*5d00*/  @!P5 LDG.E.64.CONSTANT R24, desc[UR10][R10.64+0x700] ;  /* 0x0007000a0a18d981 */ /* 0x000ee8000c1e9b00 */
[----:B------:R1:W3:Y:S01]  /*5d10*/  @!P0 LDG.E.64.CONSTANT R6, desc[UR10][R10.64+0x800] ;  /* 0x0008000a0a068981 */ /* 0x0002e2000c1e9b00 */
[----:B0-----:R-:W0:Y:S01]  /*5d20*/  S2R R5, SR_LANEID ;  /* 0x0000000000057919 */ /* 0x001e220000000000 */
[----:B------:R-:W-:Y:S01]  /*5d30*/  SHF.R.U32.HI R58, RZ, 0x5, R0 ;  /* 0x00000005ff3a7819 */ /* 0x000fe20000011600 */
[----:B--2---:R-:W-:-:S04]  /*5d40*/  ULEA UR4, UR5, UR4, 0x18 ;  /* 0x0000000405047291 */ /* 0x004fc8000f8ec0ff */
[----:B0-----:R-:W-:-:S05]  /*5d50*/  IMAD R4, R58, 0x120, R5 ;  /* 0x000001203a047824 */ /* 0x001fca00078e0205 */
[----:B------:R-:W-:Y:S01]  /*5d60*/  LEA R3, R4, UR4, 0x3 ;  /* 0x0000000404037c11 */ /* 0x000fe2000f8e18ff */
[----:B-1----:R-:W-:-:S04]  /*5d70*/  IMAD R10, R5, 0x8, R4 ;  /* 0x00000008050a7824 */ /* 0x002fc800078e0204 */
[--C-:B------:R-:W-:Y:S01]  /*5d80*/  IMAD R4, R4, -0x4, R3.reuse ;  /* 0xfffffffc04047824 */ /* 0x100fe200078e0203 */
[----:B------:R-:W-:Y:S01]  /*5d90*/  ISETP.NE.AND P3, PT, R0, RZ, PT ;  /* 0x000000ff0000720c */ /* 0x000fe20003f65270 */
[----:B----4-:R0:W-:Y:S04]  /*5da0*/  STS.64 [R3], R8 ;  /* 0x0000000803007388 */ /* 0x0101e80000000a00 */
[----:B-----5:R-:W-:Y:S01]  /*5db0*/  STS.64 [R3+0x100], R12 ;  /* 0x0001000c03007388 */ /* 0x020fe20000000a00 */
[----:B0-----:R-:W-:-:S03]  /*5dc0*/  IMAD R9, R5, 0x40, R3 ;  /* 0x0000004005097824 */ /* 0x001fc600078e0203 */
[----:B---3--:R0:W-:Y:S04]  /*5dd0*/  STS.64 [R3+0x200], R14 ;  /* 0x0002000e03007388 */ /* 0x0081e80000000a00 */
[----:B------:R1:W-:Y:S04]  /*5de0*/  STS.64 [R3+0x300], R16 ;  /* 0x0003001003007388 */ /* 0x0003e80000000a00 */
[----:B------:R-:W-:Y:S04]  /*5df0*/  STS.64 [R3+0x400], R18 ;  /* 0x0004001203007388 */ /* 0x000fe80000000a00 */
[----:B------:R-:W-:Y:S04]  /*5e00*/  STS.64 [R3+0x500], R20 ;  /* 0x0005001403007388 */ /* 0x000fe80000000a00 */
[----:B------:R-:W-:Y:S04]  /*5e10*/  STS.64 [R3+0x600], R22 ;  /* 0x0006001603007388 */ /* 0x000fe80000000a00 */
[----:B------:R-:W-:Y:S04]  /*5e20*/  STS.64 [R3+0x700], R24 ;  /* 0x0007001803007388 */ /* 0x000fe80000000a00 */
[----:B------:R-:W-:Y:S01]  /*5e30*/  STS.64 [R3+0x800], R6 ;  /* 0x0008000603007388 */ /* 0x000fe20000000a00 */
[----:B------:R-:W-:-:S03]  /*5e40*/  NOP ;  /* 0x0000000000007918 */ /* 0x000fc60000000000 */
[----:B------:R-:W2:Y:S04]  /*5e50*/  LDS.64 R46, [R9+0x40] ;  /* 0x00004000092e7984 */ /* 0x000ea80000000a00 */
[----:B------:R-:W-:Y:S04]  /*5e60*/  LDS.64 R44, [R9] ;  /* 0x00000000092c7984 */ /* 0x000fe80000000a00 */
[----:B------:R-:W3:Y:S04]  /*5e70*/  LDS.64 R42, [R9+0x8] ;  /* 0x00000800092a7984 */ /* 0x000ee80000000a00 */
[----:B------:R-:W-:Y:S04]  /*5e80*/  LDS.64 R40, [R9+0x10] ;  /* 0x0000100009287984 */ /* 0x000fe80000000a00 */
[----:B------:R-:W4:Y:S04]  /*5e90*/  LDS.64 R38, [R9+0x18] ;  /* 0x0000180009267984 */ /* 0x000f280000000a00 */
[----:B------:R-:W-:Y:S04]  /*5ea0*/  LDS.64 R36, [R9+0x20] ;  /* 0x0000200009247984 */ /* 0x000fe80000000a00 */
[----:B------:R-:W-:Y:S04]  /*5eb0*/  LDS.64 R34, [R9+0x28] ;  /* 0x0000280009227984 */ /* 0x000fe80000000a00 */
[----:B------:R-:W-:Y:S04]  /*5ec0*/  LDS.64 R32, [R9+0x30] ;  /* 0x0000300009207984 */ /* 0x000fe80000000a00 */
[----:B------:R-:W-:Y:S01]  /*5ed0*/  LDS.64 R30, [R9+0x38] ;  /* 0x00003800091e7984 */ /* 0x000fe20000000a00 */
[----:B------:R-:W-:Y:S01]  /*5ee0*/  BAR.SYNC.DEFER_BLOCKING 0x0 ;  /* 0x0000000000007b1d */ /* 0x000fe20000010000 */
[----:B0-----:R-:W-:Y:S01]  /*5ef0*/  IMAD R14, R10, -0x4, R9 ;  /* 0xfffffffc0a0e7824 */ /* 0x001fe200078e0209 */
[----:B-1----:R-:W-:-:S04]  /*5f00*/  LEA R17, R0, UR4, 0x3 ;  /* 0x0000000400117c11 */ /* 0x002fc8000f8e18ff */
        /* <DEDUP_REMOVED lines=19> */
[----:B------:R-:W-:Y:S06]  /*6040*/  BAR.SYNC.DEFER_BLOCKING 0x0 ;  /* 0x0000000000007b1d */ /* 0x000fec0000010000 */
[----:B--2---:R-:W-:Y:S02]  /*6050*/  STS.64 [R17+0x880], R46 ;  /* 0x0008802e11007388 */ /* 0x004fe40000000a00 */
[----:B------:R-:W-:Y:S06]  /*6060*/  BAR.SYNC.DEFER_BLOCKING 0x0 ;  /* 0x0000000000007b1d */ /* 0x000fec0000010000 */
[----:B------:R0:W1:Y:S01]  /*6070*/  @P3 LDS.64 R28, [R17+0x878] ;  /* 0x00087800111c3984 */ /* 0x0000620000000a00 */
[----:B------:R-:W-:Y:S01]  /*6080*/  IMAD R13, R0, 0x9, RZ ;  /* 0x00000009000d7824 */ /* 0x000fe200078e02ff */
[----:B---3--:R-:W-:-:S02]  /*6090*/  ISETP.NE.U32.AND P1, PT, R44, R42, PT ;  /* 0x0000002a2c00720c */ /* 0x008fc40003f25070 */
[----:B----4-:R-:W-:Y:S01]  /*60a0*/  ISETP.NE.U32.AND P6, PT, R40, R38, PT ;  /* 0x000000262800720c */ /* 0x010fe20003fc5070 */
[----:B------:R-:W-:Y:S01]  /*60b0*/  VIADD R15, R13, 0x1 ;  /* 0x000000010d0f7836 */ /* 0x000fe20000000000 */
[----:B------:R-:W-:Y:S01]  /*60c0*/  ISETP.NE.AND.EX P1, PT, R45, R43, PT, P1 ;  /* 0x0000002b2d00720c */ /* 0x000fe20003f25310 */
[----:B------:R-:W-:Y:S01]  /*60d0*/  IMAD.MOV.U32 R12, RZ, RZ, 0x1 ;  /* 0x00000001ff0c7424 */ /* 0x000fe200078e00ff */
[----:B------:R-:W-:Y:S01]  /*60e0*/  ISETP.NE.AND.EX P6, PT, R41, R39, PT, P6 ;  /* 0x000000272900720c */ /* 0x000fe20003fc5360 */
[C---:B0-----:R-:W-:Y:S01]  /*60f0*/  VIADD R17, R13.reuse, 0x3 ;  /* 0x000000030d117836 */ /* 0x041fe20000000000 */
[----:B------:R-:W-:-:S04]  /*6100*/  ISETP.NE.AND P2, PT, R13, R2, PT ;  /* 0x000000020d00720c */ /* 0x000fc80003f45270 */
[----:B------:R-:W-:Y:S02]  /*6110*/  ISETP.EQ.OR P4, PT, R17, R2, P6 ;  /* 0x000000021100720c */ /* 0x000fe40003782670 */
[----:B------:R-:W-:Y:S02]  /*6120*/  SEL R49, RZ, 0x1, P2 ;  /* 0x00000001ff317807 */ /* 0x000fe40001000000 */
[----:B-1----:R-:W-:-:S04]  /*6130*/  @P3 ISETP.NE.U32.AND P0, PT, R28, R44, PT ;  /* 0x0000002c1c00320c */ /* 0x002fc80003f05070 */
[----:B------:R-:W-:-:S04]  /*6140*/  @P3 ISETP.NE.AND.EX P0, PT, R29, R45, PT, P0 ;  /* 0x0000002d1d00320c */ /* 0x000fc80003f05300 */
[----:B------:R-:W-:Y:S02]  /*6150*/  @P3 SEL R12, RZ, 0x1, !P0 ;  /* 0x00000001ff0c3807 */ /* 0x000fe40004000000 */
[----:B------:R-:W-:Y:S02]  /*6160*/  ISETP.EQ.OR P0, PT, R15, R2, P1 ;  /* 0x000000020f00720c */ /* 0x000fe40000f02670 */
[----:B------:R-:W-:Y:S01]  /*6170*/  ISETP.NE.U32.AND P1, PT, R42, R40, PT ;  /* 0x000000282a00720c */ /* 0x000fe20003f25070 */
[----:B------:R-:W-:Y:S01]  /*6180*/  VIADD R15, R13, 0x2 ;  /* 0x000000020d0f7836 */ /* 0x000fe20000000000 */
[----:B------:R-:W-:Y:S02]  /*6190*/  SEL R17, R11, RZ, !P0 ;  /* 0x000000ff0b117207 */ /* 0x000fe40004000000 */
[----:B------:R-:W-:-:S03]  /*61a0*/  ISETP.NE.AND.EX P1, PT, R43, R41, PT, P1 ;  /* 0x000000292b00720c */ /* 0x000fc60003f25310 */
[----:B------:R-:W-:Y:S01]  /*61b0*/  IMAD.IADD R17, R8, 0x1, R17 ;  /* 0x0000000108117824 */ /* 0x000fe200078e0211 */
[----:B------:R-:W-:Y:S02]  /*61c0*/  ISETP.EQ.OR P1, PT, R15, R2, P1 ;  /* 0x000000020f00720c */ /* 0x000fe40000f22670 */
[----:B------:R-:W-:Y:S02]  /*61d0*/  @P3 SEL R49, R49, R12, !P2 ;  /* 0x0000000c31313207 */ /* 0x000fe40005000000 */
[----:B------:R-:W-:Y:S02]  /*61e0*/  SEL R12, R17, RZ, !P1 ;  /* 0x000000ff110c7207 */ /* 0x000fe40004800000 */
[----:B------:R-:W-:-:S03]  /*61f0*/  ISETP.NE.U32.AND P2, PT, R38, R36, PT ;  /* 0x000000242600720c */ /* 0x000fc60003f45070 */
[----:B------:R-:W-:Y:S02]  /*6200*/  IMAD.IADD R12, R7, 0x1, R12 ;  /* 0x00000001070c7824 */ /* 0x000fe400078e020c */
[----:B------:R-:W-:Y:S02]  /*6210*/  VIADD R57, R49, 0x1 ;  /* 0x0000000131397836 */ /* 0x000fe40000000000 */
[----:B------:R-:W-:Y:S01]  /*6220*/  @!P0 IMAD.MOV R57, RZ, RZ, R49 ;  /* 0x000000ffff398224 */ /* 0x000fe200078e0231 */
[----:B------:R-:W-:Y:S01]  /*6230*/  SEL R17, R12, RZ, !P4 ;  /* 0x000000ff0c117207 */ /* 0x000fe20006000000 */
[----:B------:R-:W-:Y:S01]  /*6240*/  VIADD R15, R13, 0x4 ;  /* 0x000000040d0f7836 */ /* 0x000fe20000000000 */
[----:B------:R-:W-:Y:S01]  /*6250*/  ISETP.NE.AND.EX P2, PT, R39, R37, PT, P2 ;  /* 0x000000252700720c */ /* 0x000fe20003f45320 */
[----:B------:R-:W-:Y:S01]  /*6260*/  VIADD R50, R57, 0x1 ;  /* 0x0000000139327836 */ /* 0x000fe20000000000 */
[----:B------:R-:W-:Y:S01]  /*6270*/  ISETP.NE.U32.AND P3, PT, R36, R34, PT ;  /* 0x000000222400720c */ /* 0x000fe20003f65070 */
[----:B------:R-:W-:Y:S01]  /*6280*/  @!P1 IMAD.MOV R50, RZ, RZ, R57 ;  /* 0x000000ffff329224 */ /* 0x000fe200078e0239 */
[----:B------:R-:W-:Y:S01]  /*6290*/  ISETP.EQ.OR P2, PT, R15, R2, P2 ;  /* 0x000000020f00720c */ /* 0x000fe20001742670 */
[----:B------:R-:W-:Y:S01]  /*62a0*/  IMAD.IADD R17, R10, 0x1, R17 ;  /* 0x000000010a117824 */ /* 0x000fe200078e0211 */
[----:B------:R-:W-:Y:S01]  /*62b0*/  ISETP.NE.AND.EX P3, PT, R37, R35, PT, P3 ;  /* 0x000000232500720c */ /* 0x000fe20003f65330 */
[----:B------:R-:W-:-:S02]  /*62c0*/  VIADD R15, R13, 0x5 ;  /* 0x000000050d0f7836 */ /* 0x000fc40000000000 */
[----:B------:R-:W-:Y:S01]  /*62d0*/  VIADD R61, R50, 0x1 ;  /* 0x00000001323d7836 */ /* 0x000fe20000000000 */
[----:B------:R-:W-:Y:S01]  /*62e0*/  SEL R12, R17, RZ, !P2 ;  /* 0x000000ff110c7207 */ /* 0x000fe20005000000 */
[----:B------:R-:W-:Y:S01]  /*62f0*/  @!P4 IMAD.MOV R61, RZ, RZ, R50 ;  /* 0x000000ffff3dc224 */ /* 0x000fe200078e0232 */
[----:B------:R-:W-:Y:S02]  /*6300*/  ISETP.NE.U32.AND P4, PT, R34, R32, PT ;  /* 0x000000202200720c */ /* 0x000fe40003f85070 */
[----:B------:R-:W-:Y:S01]  /*6310*/  ISETP.EQ.OR P3, PT, R15, R2, P3 ;  /* 0x000000020f00720c */ /* 0x000fe20001f62670 */
[----:B------:R-:W-:Y:S01]  /*6320*/  VIADD R15, R13, 0x6 ;  /* 0x000000060d0f7836 */ /* 0x000fe20000000000 */
[----:B------:R-:W-:Y:S01]  /*6330*/  ISETP.NE.AND.EX P4, PT, R35, R33, PT, P4 ;  /* 0x000000212300720c */ /* 0x000fe20003f85340 */
[----:B------:R-:W-:-:S03]  /*6340*/  IMAD.IADD R12, R9, 0x1, R12 ;  /* 0x00000001090c7824 */ /* 0x000fc600078e020c */
[----:B------:R-:W-:Y:S02]  /*6350*/  ISETP.EQ.OR P4, PT, R15, R2, P4 ;  /* 0x000000020f00720c */ /* 0x000fe40002782670 */
[----:B------:R-:W-:Y:S02]  /*6360*/  SEL R15, R12, RZ, !P3 ;  /* 0x000000ff0c0f7207 */ /* 0x000fe40005800000 */
[----:B------:R-:W-:Y:S01]  /*6370*/  ISETP.NE.U32.AND P5, PT, R32, R30, PT ;  /* 0x0000001e2000720c */ /* 0x000fe20003fa5070 */
[----:B------:R-:W-:Y:S01]  /*6380*/  VIADD R55, R61, 0x1 ;  /* 0x000000013d377836 */ /* 0x000fe20000000000 */
[----:B------:R-:W-:Y:S01]  /*6390*/  P2R R52, PR, RZ, 0x4 ;  /* 0x00000004ff347803 */ /* 0x000fe20000000000 */
[----:B------:R-:W-:Y:S02]  /*63a0*/  IMAD.IADD R12, R6, 0x1, R15 ;  /* 0x00000001060c7824 */ /* 0x000fe400078e020f */
[----:B------:R-:W-:Y:S01]  /*63b0*/  @!P2 IMAD.MOV R55, RZ, RZ, R61 ;  /* 0x000000ffff37a224 */ /* 0x000fe200078e023d */
[----:B------:R-:W-:Y:S01]  /*63c0*/  ISETP.NE.AND.EX P2, PT, R33, R31, PT, P5 ;  /* 0x0000001f2100720c */ /* 0x000fe20003f45350 */
[----:B------:R-:W-:Y:S01]  /*63d0*/  VIADD R15, R13, 0x7 ;  /* 0x000000070d0f7836 */ /* 0x000fe20000000000 */
[----:B------:R-:W-:Y:S01]  /*63e0*/  SEL R12, R12, RZ, !P4 ;  /* 0x000000ff0c0c7207 */ /* 0x000fe20006000000 */
[----:B------:R-:W-:-:S03]  /*63f0*/  VIADD R53, R55, 0x1 ;  /* 0x0000000137357836 */ /* 0x000fc60000000000 */
[----:B------:R-:W-:Y:S01]  /*6400*/  ISETP.EQ.OR P5, PT, R15, R2, P2 ;  /* 0x000000020f00720c */ /* 0x000fe200017a2670 */
[----:B------:R-:W-:Y:S02]  /*6410*/  @!P3 IMAD.MOV R53, RZ, RZ, R55 ;  /* 0x000000ffff35b224 */ /* 0x000fe400078e0237 */
[----:B------:R-:W-:Y:S02]  /*6420*/  IMAD.IADD R12, R3, 0x1, R12 ;  /* 0x00000001030c7824 */ /* 0x000fe400078e020c */
[----:B------:R-:W-:Y:S02]  /*6430*/  VIADD R59, R53, 0x1 ;  /* 0x00000001353b7836 */ /* 0x000fe40000000000 */
[----:B------:R-:W-:Y:S01]  /*6440*/  @!P4 IMAD.MOV R59, RZ, RZ, R53 ;  /* 0x000000ffff3bc224 */ /* 0x000fe200078e0235 */
[----:B------:R-:W-:-:S03]  /*6450*/  SEL R15, R12, RZ, !P5 ;  /* 0x000000ff0c0f7207 */ /* 0x000fc60006800000 */
[----:B------:R-:W-:Y:S02]  /*6460*/  VIADD R51, R59, 0x1 ;  /* 0x000000013b337836 */ /* 0x000fe40000000000 */
[----:B------:R-:W-:Y:S01]  /*6470*/  @!P5 IMAD.MOV R51, RZ, RZ, R59 ;  /* 0x000000ffff33d224 */ /* 0x000fe200078e023b */
[----:B------:R-:W-:Y:S01]  /*6480*/  ISETP.NE.U32.AND P5, PT, R30, R46, PT ;  /* 0x0000002e1e00720c */ /* 0x000fe20003fa5070 */
[----:B------:R-:W-:-:S03]  /*6490*/  VIADD R13, R13, 0x8 ;  /* 0x000000080d0d7836 */ /* 0x000fc60000000000 */
[----:B------:R-:W-:Y:S01]  /*64a0*/  ISETP.NE.AND.EX P5, PT, R31, R47, PT, P5 ;  /* 0x0000002f1f00720c */ /* 0x000fe20003fa5350 */
[----:B------:R-:W-:-:S03]  /*64b0*/  IMAD.IADD R15, R48, 0x1, R15 ;  /* 0x00000001300f7824 */ /* 0x000fc600078e020f */
[----:B------:R-:W-:-:S04]  /*64c0*/  ISETP.EQ.OR P5, PT, R13, R2, P5 ;  /* 0x000000020d00720c */ /* 0x000fc80002fa2670 */
[----:B------:R-:W-:-:S05]  /*64d0*/  SEL R15, R15, RZ, !P5 ;  /* 0x000000ff0f0f7207 */ /* 0x000fca0006800000 */
[----:B------:R-:W-:-:S05]  /*64e0*/  IMAD.IADD R4, R4, 0x1, R15 ;  /* 0x0000000104047824 */ /* 0x000fca00078e020f */
[----:B------:R-:W0:Y:S01]  /*64f0*/  SHFL.UP PT, R13, R4, 0x1, RZ ;  /* 0x04200000040d7989 */ /* 0x000e2200000e00ff */
[----:B------:R-:W-:Y:S02]  /*6500*/  VIADD R12, R51, 0x1 ;  /* 0x00000001330c7836 */ /* 0x000fe40000000000 */
[----:B------:R-:W-:-:S05]  /*6510*/  @!P5 IMAD.MOV R12, RZ, RZ, R51 ;  /* 0x000000ffff0cd224 */ /* 0x000fca00078e0233 */
        /* <DEDUP_REMOVED lines=9> */
[----:B------:R-:W-:Y:S01]  /*65b0*/  ISETP.NE.AND P5, PT, R13, RZ, PT ;  /* 0x000000ff0d00720c */ /* 0x000fe20003fa5270 */
[----:B------:R-:W0:Y:S03]  /*65c0*/  SHFL.UP PT, R4, R13, 0x2, RZ ;  /* 0x044000000d047989 */ /* 0x000e2600000e00ff */
[----:B-1----:R-:W-:Y:S02]  /*65d0*/  SEL R14, R14, RZ, !P5 ;  /* 0x000000ff0e0e7207 */ /* 0x002fe40006800000 */
        /* <DEDUP_REMOVED lines=28> */
[----:B------:R-:W-:Y:S02]  /*67a0*/  SEL R15, R15, RZ, P5 ;  /* 0x000000ff0f0f7207 */ /* 0x000fe40002800000 */
[----:B0-----:R-:W-:Y:S02]  /*67b0*/  SEL R13, R4, RZ, P5 ;  /* 0x000000ff040d7207 */ /* 0x001fe40002800000 */
        /* <DEDUP_REMOVED lines=12> */
[----:B------:R-:W-:-:S03]  /*6880*/  IMAD.IADD R23, R20, 0x1, R22 ;  /* 0x0000000114177824 */ /* 0x000fc600078e0216 */
[----:B------:R-:W-:Y:S02]  /*6890*/  SEL R24, R12, RZ, !P5 ;  /* 0x000000ff0c187207 */ /* 0x000fe40006800000 */
[----:B------:R-:W-:-:S04]  /*68a0*/  ISETP.NE.AND P5, PT, R58, 0x2, PT ;  /* 0x000000023a00780c */ /* 0x000fc80003fa5270 */
[C---:B------:R-:W-:Y:S01]  /*68b0*/  SEL R14, R23.reuse, R20, !P5 ;  /* 0x00000014170e7207 */ /* 0x040fe20006800000 */
[----:B------:R-:W-:Y:S01]  /*68c0*/  IMAD.IADD R23, R23, 0x1, R16 ;  /* 0x0000000117177824 */ /* 0x000fe200078e0210 */
[----:B------:R-:W-:Y:S02]  /*68d0*/  SEL R21, R12, R21, !P5 ;  /* 0x000000150c157207 */ /* 0x000fe40006800000 */
[----:B------:R-:W-:Y:S01]  /*68e0*/  ISETP.NE.AND P5, PT, R58, 0x3, PT ;  /* 0x000000033a00780c */ /* 0x000fe20003fa5270 */
[----:B------:R-:W-:-:S03]  /*68f0*/  IMAD.IADD R24, R17, 0x1, R24 ;  /* 0x0000000111187824 */ /* 0x000fc600078e0218 */
[----:B------:R-:W-:Y:S02]  /*6900*/  SEL R17, R23, R14, !P5 ;  /* 0x0000000e17117207 */ /* 0x000fe40006800000 */
[----:B------:R-:W0:Y:S01]  /*6910*/  LDS.128 R12, [UR4+0x20] ;  /* 0x00002004ff0c7984 */ /* 0x000e220008000c00 */
[----:B------:R-:W-:Y:S02]  /*6920*/  SEL R21, R24, R21, !P5 ;  /* 0x0000001518157207 */ /* 0x000fe40006800000 */
[----:B------:R-:W-:-:S04]  /*6930*/  ISETP.NE.AND P5, PT, R18, RZ, PT ;  /* 0x000000ff1200720c */ /* 0x000fc80003fa5270 */
[----:B------:R-:W-:-:S05]  /*6940*/  SEL R24, R24, RZ, !P5 ;  /* 0x000000ff18187207 */ /* 0x000fca0006800000 */
[----:B------:R-:W-:Y:S02]  /*6950*/  IMAD.IADD R24, R19, 0x1, R24 ;  /* 0x0000000113187824 */ /* 0x000fe400078e0218 */
[----:B------:R-:W-:Y:S01]  /*6960*/  IMAD.IADD R23, R18, 0x1, R23 ;  /* 0x0000000112177824 */ /* 0x000fe200078e0217 */
[----:B0-----:R-:W-:-:S04]  /*6970*/  ISETP.NE.AND P5, PT, R12, RZ, PT ;  /* 0x000000ff0c00720c */ /* 0x001fc80003fa5270 */
        /* <DEDUP_REMOVED lines=14> */
[----:B------:R-:W-:Y:S02]  /*6a60*/  P2R R56, PR, RZ, 0x4 ;  /* 0x00000004ff387803 */ /* 0x000fe40000000000 */
[----:B------:R-:W-:Y:S02]  /*6a70*/  ISETP.GE.U32.AND P2, PT, R0, 0x20, PT ;  /* 0x000000200000780c */ /* 0x000fe40003f46070 */
[----:B0-----:R-:W-:-:S04]  /*6a80*/  ISETP.NE.AND P5, PT, R24, RZ, PT ;  /* 0x000000ff1800720c */ /* 0x001fc80003fa5270 */
[----:B------:R-:W-:Y:S02]  /*6a90*/  SEL R60, R15, RZ, !P5 ;  /* 0x000000ff0f3c7207 */ /* 0x000fe40006800000 */
[----:B------:R-:W-:-:S03]  /*6aa0*/  ISETP.NE.AND P5, PT, R58, 0x6, PT ;  /* 0x000000063a00780c */ /* 0x000fc60003fa5270 */
[----:B------:R-:W-:Y:S01]  /*6ab0*/  IMAD.IADD R25, R25, 0x1, R60 ;  /* 0x0000000119197824 */ /* 0x000fe200078e023c */
[----:B------:R-:W-:Y:S02]  /*6ac0*/  SEL R19, R15, R19, !P5 ;  /* 0x000000130f137207 */ /* 0x000fe40006800000 */
[C---:B------:R-:W-:Y:S02]  /*6ad0*/  SEL R13, R17.reuse, R13, !P5 ;  /* 0x0000000d110d7207 */ /* 0x040fe40006800000 */
[----:B------:R-:W-:Y:S01]  /*6ae0*/  ISETP.NE.AND P5, PT, R58, 0x7, PT ;  /* 0x000000073a00780c */ /* 0x000fe20003fa5270 */
[----:B------:R-:W-:-:S03]  /*6af0*/  IMAD.IADD R60, R17, 0x1, R24 ;  /* 0x00000001113c7824 */ /* 0x000fc600078e0218 */
[----:B------:R-:W-:Y:S02]  /*6b00*/  SEL R19, R25, R19, !P5 ;  /* 0x0000001319137207 */ /* 0x000fe40006800000 */
[----:B------:R-:W-:Y:S02]  /*6b10*/  SEL R15, R60, R13, !P5 ;  /* 0x0000000d3c0f7207 */ /* 0x000fe40006800000 */
[----:B------:R-:W-:Y:S02]  /*6b20*/  SEL R13, R19, RZ, P2 ;  /* 0x000000ff130d7207 */ /* 0x000fe40001000000 */
[----:B------:R-:W0:Y:S01]  /*6b30*/  S2R R19, SR_LANEID ;  /* 0x0000000000137919 */ /* 0x000e220000000000 */
[----:B------:R-:W1:Y:S04]  /*6b40*/  SHFL.UP PT, R4, R4, 0x1, RZ ;  /* 0x0420000004047989 */ /* 0x000e6800000e00ff */
[----:B------:R-:W2:Y:S01]  /*6b50*/  SHFL.UP PT, R58, R5, 0x1, RZ ;  /* 0x04200000053a7989 */ /* 0x000ea200000e00ff */
[----:B------:R-:W-:-:S02]  /*6b60*/  P2R R54, PR, RZ, 0x8 ;  /* 0x00000008ff367803 */ /* 0x000fc40000000000 */
[----:B-1----:R-:W-:Y:S02]  /*6b70*/  ISETP.NE.AND P5, PT, R4, RZ, PT ;  /* 0x000000ff0400720c */ /* 0x002fe40003fa5270 */
[----:B0-----:R-:W-:Y:S02]  /*6b80*/  ISETP.NE.AND P3, PT, R19, RZ, PT ;  /* 0x000000ff1300720c */ /* 0x001fe40003f65270 */
[----:B------:R-:W-:Y:S02]  /*6b90*/  SEL R17, R13, RZ, !P5 ;  /* 0x000000ff0d117207 */ /* 0x000fe40006800000 */
[----:B------:R-:W-:-:S09]  /*6ba0*/  ISETP.NE.AND P5, PT, R49, RZ, PT ;  /* 0x000000ff3100720c */ /* 0x000fd20003fa5270 */
[----:B--2---:R-:W-:-:S05]  /*6bb0*/  @P3 IMAD.IADD R13, R58, 0x1, R17 ;  /* 0x000000013a0d3824 */ /* 0x004fca00078e0211 */
[----:B------:R-:W-:-:S05]  /*6bc0*/  SEL R58, R13, RZ, !P5 ;  /* 0x000000ff0d3a7207 */ /* 0x000fca0006800000 */
[----:B------:R-:W-:-:S05]  /*6bd0*/  IMAD.IADD R11, R11, 0x1, R58 ;  /* 0x000000010b0b7824 */ /* 0x000fca00078e023a */
[----:B------:R-:W-:-:S05]  /*6be0*/  SEL R17, R11, RZ, !P0 ;  /* 0x000000ff0b117207 */ /* 0x000fca0004000000 */
[----:B------:R-:W-:Y:S02]  /*6bf0*/  IMAD.IADD R8, R8, 0x1, R17 ;  /* 0x0000000108087824 */ /* 0x000fe400078e0211 */
[----:B------:R-:W-:-:S03]  /*6c00*/  IMAD R17, R0, 0x9, RZ ;  /* 0x0000000900117824 */ /* 0x000fc600078e02ff */
[----:B------:R-:W-:Y:S01]  /*6c10*/  SEL R58, R8, RZ, !P1 ;  /* 0x000000ff083a7207 */ /* 0x000fe20004800000 */
[----:B------:R-:W-:-:S04]  /*6c20*/  VIADD R5, R17, 0x3 ;  /* 0x0000000311057836 */ /* 0x000fc80000000000 */
[----:B------:R-:W-:-:S05]  /*6c30*/  IMAD.IADD R7, R7, 0x1, R58 ;  /* 0x0000000107077824 */ /* 0x000fca00078e023a */
[----:B------:R-:W-:Y:S02]  /*6c40*/  SEL R19, R7, RZ, !P6 ;  /* 0x000000ff07137207 */ /* 0x000fe40007000000 */
[----:B------:R-:W-:-:S04]  /*6c50*/  ISETP.NE.AND P6, PT, R5, R2, PT ;  /* 0x000000020500720c */ /* 0x000fc80003fc5270 */
[----:B------:R-:W-:Y:S02]  /*6c60*/  SEL R19, R19, RZ, P6 ;  /* 0x000000ff13137207 */ /* 0x000fe40003000000 */
[----:B------:R-:W-:Y:S02]  /*6c70*/  SEL R15, R15, RZ, P2 ;  /* 0x000000ff0f0f7207 */ /* 0x000fe40001000000 */
[----:B------:R-:W-:Y:S01]  /*6c80*/  ISETP.NE.AND P2, PT, R52, RZ, PT ;  /* 0x000000ff3400720c */ /* 0x000fe20003f45270 */
[----:B------:R-:W-:-:S05]  /*6c90*/  IMAD.IADD R10, R10, 0x1, R19 ;  /* 0x000000010a0a7824 */ /* 0x000fca00078e0213 */
[----:B------:R-:W-:Y:S02]  /*6ca0*/  SEL R52, R10, RZ, !P2 ;  /* 0x000000ff0a347207 */ /* 0x000fe40005000000 */
[----:B------:R-:W-:Y:S02]  /*6cb0*/  SEL R4, R4, RZ, P3 ;  /* 0x000000ff04047207 */ /* 0x000fe40001800000 */
[----:B------:R-:W-:Y:S01]  /*6cc0*/  ISETP.NE.AND P3, PT, R54, RZ, PT ;  /* 0x000000ff3600720c */ /* 0x000fe20003f65270 */
[----:B------:R-:W-:Y:S02]  /*6cd0*/  IMAD.IADD R9, R9, 0x1, R52 ;  /* 0x0000000109097824 */ /* 0x000fe400078e0234 */
[----:B------:R-:W-:-:S03]  /*6ce0*/  IMAD.IADD R19, R20, 0x1, R22 ;  /* 0x0000000114137824 */ /* 0x000fc600078e0216 */
[----:B------:R-:W-:Y:S01]  /*6cf0*/  SEL R5, R9, RZ, !P3 ;  /* 0x000000ff09057207 */ /* 0x000fe20005800000 */
[----:B------:R-:W-:-:S04]  /*6d00*/  IMAD.IADD R19, R19, 0x1, R16 ;  /* 0x0000000113137824 */ /* 0x000fc800078e0210 */
[----:B------:R-:W-:Y:S02]  /*6d10*/  IMAD.IADD R6, R6, 0x1, R5 ;  /* 0x0000000106067824 */ /* 0x000fe400078e0205 */
[----:B------:R-:W-:-:S03]  /*6d20*/  IMAD.IADD R19, R18, 0x1, R19 ;  /* 0x0000000112137824 */ /* 0x000fc600078e0213 */
[----:B------:R-:W-:Y:S01]  /*6d30*/  SEL R52, R6, RZ, !P4 ;  /* 0x000000ff06347207 */ /* 0x000fe20006000000 */
[----:B------:R-:W-:Y:S01]  /*6d40*/  IMAD.IADD R19, R19, 0x1, R12 ;  /* 0x0000000113137824 */ /* 0x000fe200078e020c */
[----:B------:R-:W-:Y:S01]  /*6d50*/  ISETP.NE.AND P6, PT, R56, RZ, PT ;  /* 0x000000ff3800720c */ /* 0x000fe20003fc5270 */
[----:B------:R-:W-:Y:S02]  /*6d60*/  VIADD R17, R17, 0x7 ;  /* 0x0000000711117836 */ /* 0x000fe40000000000 */
[----:B------:R-:W-:Y:S02]  /*6d70*/  IMAD.IADD R5, R3, 0x1, R52 ;  /* 0x0000000103057824 */ /* 0x000fe400078e0234 */
[----:B------:R-:W-:-:S03]  /*6d80*/  IMAD.IADD R19, R14, 0x1, R19 ;  /* 0x000000010e137824 */ /* 0x000fc600078e0213 */
[----:B------:R-:W-:Y:S01]  /*6d90*/  SEL R3, R5, RZ, !P6 ;  /* 0x000000ff05037207 */ /* 0x000fe20007000000 */
[----:B------:R-:W-:Y:S01]  /*6da0*/  IMAD.IADD R19, R19, 0x1, R24 ;  /* 0x0000000113137824 */ /* 0x000fe200078e0218 */
[----:B------:R-:W-:-:S04]  /*6db0*/  ISETP.NE.AND P6, PT, R17, R2, PT ;  /* 0x000000021100720c */ /* 0x000fc80003fc5270 */
[----:B------:R-:W-:Y:S01]  /*6dc0*/  SEL R17, R3, RZ, P6 ;  /* 0x000000ff03117207 */ /* 0x000fe20003000000 */
[C---:B------:R-:W-:Y:S01]  /*6dd0*/  IMAD.IADD R3, R26.reuse, 0x1, R19 ;  /* 0x000000011a037824 */ /* 0x040fe200078e0213 */
[----:B------:R-:W-:-:S04]  /*6de0*/  ISETP.NE.AND P6, PT, R26, RZ, PT ;  /* 0x000000ff1a00720c */ /* 0x000fc80003fc5270 */
[----:B------:R-:W-:Y:S02]  /*6df0*/  SEL R52, R25, RZ, !P6 ;  /* 0x000000ff19347207 */ /* 0x000fe40007000000 */
[----:B------:R-:W-:Y:S01]  /*6e00*/  ISETP.GE.AND P6, PT, R3, 0x101, PT ;  /* 0x000001010300780c */ /* 0x000fe20003fc6270 */
[----:B------:R-:W-:Y:S01]  /*6e10*/  IMAD.IADD R4, R15, 0x1, R4 ;  /* 0x000000010f047824 */ /* 0x000fe200078e0204 */
[----:B------:R-:W-:Y:S01]  /*6e20*/  BSSY.RECONVERGENT B0, `(.L_x_906) ;  /* 0x0000145000007945 */ /* 0x000fe20003800200 */
[----:B------:R-:W-:Y:S02]  /*6e30*/  IMAD.IADD R27, R27, 0x1, R52 ;  /* 0x000000011b1b7824 */ /* 0x000fe400078e0234 */
[----:B------:R-:W-:Y:S02]  /*6e40*/  IMAD.IADD R15, R48, 0x1, R17 ;  /* 0x00000001300f7824 */ /* 0x000fe400078e0211 */
[--C-:B------:R-:W-:Y:S02]  /*6e50*/  IMAD.IADD R57, R57, 0x1, R4.reuse ;  /* 0x0000000139397824 */ /* 0x100fe400078e0204 */
[----:B------:R-:W-:-:S02]  /*6e60*/  IMAD.IADD R50, R50, 0x1, R4 ;  /* 0x0000000132327824 */ /* 0x000fc400078e0204 */
[--C-:B------:R-:W-:Y:S02]  /*6e70*/  IMAD.IADD R54, R61, 0x1, R4.reuse ;  /* 0x000000013d367824 */ /* 0x100fe400078e0204 */
[--C-:B------:R-:W-:Y:S02]  /*6e80*/  IMAD.IADD R55, R55, 0x1, R4.reuse ;  /* 0x0000000137377824 */ /* 0x100fe400078e0204 */
[--C-:B------:R-:W-:Y:S02]  /*6e90*/  IMAD.IADD R53, R53, 0x1, R4.reuse ;  /* 0x0000000135357824 */ /* 0x100fe400078e0204 */
[--C-:B------:R-:W-:Y:S02]  /*6ea0*/  IMAD.IADD R52, R59, 0x1, R4.reuse ;  /* 0x000000013b347824 */ /* 0x100fe400078e0204 */
[--C-:B------:R-:W-:Y:S02]  /*6eb0*/  IMAD.IADD R51, R51, 0x1, R4.reuse ;  /* 0x0000000133337824 */ /* 0x100fe400078e0204 */
[----:B------:R-:W-:Y:S01]  /*6ec0*/  IMAD.IADD R17, R49, 0x1, R4 ;  /* 0x0000000131117824 */ /* 0x000fe200078e0204 */
[----:B------:R-:W-:Y:S06]  /*6ed0*/  @!P6 BRA `(.L_x_907) ;  /* 0x0000000c00d8e947 */ /* 0x000fec0003800000 */
[----:B------:R-:W-:Y:S01]  /*6ee0*/  BAR.SYNC.DEFER_BLOCKING 0x0 ;  /* 0x0000000000007b1d */ /* 0x000fe20000010000 */
[----:B------:R-:W-:Y:S01]  /*6ef0*/  IMAD.MOV.U32 R21, RZ, RZ, 0x9 ;  /* 0x00000009ff157424 */ /* 0x000fe200078e00ff */
[----:B------:R-:W-:Y:S02]  /*6f00*/  ISETP.NE.U32.AND P6, PT, R40, R38, PT ;  /* 0x000000262800720c */ /* 0x000fe40003fc5070 */
[----:B------:R-:W-:Y:S01]  /*6f10*/  @P5 LEA R4, R4, UR4, 0x4 ;  /* 0x0000000404045c11 */ /* 0x000fe2000f8e20ff */
[----:B------:R-:W-:Y:S01]  /*6f20*/  IMAD R19, R0, R21, 0x3 ;  /* 0x0000000300137424 */ /* 0x000fe200078e0215 */
[----:B------:R-:W-:Y:S02]  /*6f30*/  @P0 LEA R17, R17, UR4, 0x4 ;  /* 0x0000000411110c11 */ /* 0x000fe4000f8e20ff */
[----:B------:R-:W-:Y:S02]  /*6f40*/  ISETP.NE.AND.EX P6, PT, R41, R39, PT, P6 ;  /* 0x000000272900720c */ /* 0x000fe40003fc5360 */
[----:B------:R-:W-:-:S02]  /*6f50*/  @P1 LEA R57, R57, UR4, 0x4 ;  /* 0x0000000439391c11 */ /* 0x000fc4000f8e20ff */
[----:B------:R-:W-:Y:S01]  /*6f60*/  ISETP.NE.AND P6, PT, R19, R2, !P6 ;  /* 0x000000021300720c */ /* 0x000fe200077c5270 */
[CC--:B------:R-:W-:Y:S01]  /*6f70*/  IMAD R19, R0.reuse, R21.reuse, 0x7 ;  /* 0x0000000700137424 */ /* 0x0c0fe200078e0215 */
[----:B------:R-:W-:Y:S01]  /*6f80*/  @P3 LEA R55, R55, UR4, 0x4 ;  /* 0x0000000437373c11 */ /* 0x000fe2000f8e20ff */
[----:B------:R-:W-:Y:S01]  /*6f90*/  IMAD R21, R0, R21, 0x8 ;  /* 0x0000000800157424 */ /* 0x000fe200078e0215 */
[----:B------:R-:W-:Y:S01]  /*6fa0*/  @P4 LEA R53, R53, UR4, 0x4 ;  /* 0x0000000435354c11 */ /* 0x000fe2000f8e20ff */
[----:B------:R-:W-:Y:S08]  /*6fb0*/  @P5 STS.64 [R4], R28 ;  /* 0x0000001c04005388 */ /* 0x000ff00000000a00 */
[----:B------:R-:W-:Y:S01]  /*6fc0*/  @!P6 LEA R50, R50, UR4, 0x4 ;  /* 0x000000043232ec11 */ /* 0x000fe2000f8e20ff */
[----:B------:R-:W-:Y:S01]  /*6fd0*/  @P5 STS [R4+0x8], R13 ;  /* 0x0000080d04005388 */ /* 0x000fe20000000800 */
[----:B------:R-:W-:-:S03]  /*6fe0*/  ISETP.NE.U32.AND P5, PT, R32, R30, PT ;  /* 0x0000001e2000720c */ /* 0x000fc60003fa5070 */
[----:B------:R-:W-:Y:S01]  /*6ff0*/  @P0 STS.64 [R17], R44 ;  /* 0x0000002c11000388 */ /* 0x000fe20000000a00 */
[----:B------:R-:W-:-:S03]  /*7000*/  ISETP.NE.AND.EX P5, PT, R33, R31, PT, P5 ;  /* 0x0000001f2100720c */ /* 0x000fc60003fa5350 */
[----:B------:R0:W-:Y:S01]  /*7010*/  @P0 STS [R17+0x8], R11 ;  /* 0x0000080b11000388 */ /* 0x0001e20000000800 */
[----:B------:R-:W-:Y:S02]  /*7020*/  ISETP.NE.U32.AND P0, PT, R30, R46, PT ;  /* 0x0000002e1e00720c */ /* 0x000fe40003f05070 */
[----:B------:R-:W-:Y:S01]  /*7030*/  ISETP.NE.AND P5, PT, R19, R2, !P5 ;  /* 0x000000021300720c */ /* 0x000fe20006fa5270 */
[----:B------:R1:W-:Y:S01]  /*7040*/  @P1 STS.64 [R57], R42 ;  /* 0x0000002a39001388 */ /* 0x0003e20000000a00 */
[----:B------:R-:W-:-:S03]  /*7050*/  ISETP.NE.AND.EX P0, PT, R31, R47, PT, P0 ;  /* 0x0000002f1f00720c */ /* 0x000fc60003f05300 */
[----:B------:R1:W-:Y:S01]  /*7060*/  @P1 STS [R57+0x8], R8 ;  /* 0x0000080839001388 */ /* 0x0003e20000000800 */
[----:B------:R-:W-:Y:S02]  /*7070*/  ISETP.NE.AND P0, PT, R21, R2, !P0 ;  /* 0x000000021500720c */ /* 0x000fe40004705270 */
[----:B0-----:R-:W-:Y:S01]  /*7080*/  @P2 LEA R11, R54, UR4, 0x4 ;  /* 0x00000004360b2c11 */ /* 0x001fe2000f8e20ff */
[----:B------:R1:W-:Y:S04]  /*7090*/  @!P6 STS.64 [R50], R40 ;  /* 0x000000283200e388 */ /* 0x0003e80000000a00 */
[----:B------:R-:W-:Y:S01]  /*70a0*/  @!P5 LEA R52, R52, UR4, 0x4 ;  /* 0x000000043434dc11 */ /* 0x000fe2000f8e20ff */
[----:B------:R1:W-:Y:S04]  /*70b0*/  @!P6 STS [R50+0x8], R7 ;  /* 0x000008073200e388 */ /* 0x0003e80000000800 */
[----:B------:R1:W-:Y:S01]  /*70c0*/  @P2 STS.64 [R11], R38 ;  /* 0x000000260b002388 */ /* 0x0003e20000000a00 */
[----:B------:R-:W-:-:S03]  /*70d0*/  @!P0 LEA R51, R51, UR4, 0x4 ;  /* 0x0000000433338c11 */ /* 0x000fc6000f8e20ff */
[----:B------:R1:W-:Y:S04]  /*70e0*/  @P2 STS [R11+0x8], R10 ;  /* 0x0000080a0b002388 */ /* 0x0003e80000000800 */
[----:B------:R1:W-:Y:S04]  /*70f0*/  @P3 STS.64 [R55], R36 ;  /* 0x0000002437003388 */ /* 0x0003e80000000a00 */
[----:B------:R1:W-:Y:S04]  /*7100*/  @P3 STS [R55+0x8], R9 ;  /* 0x0000080937003388 */ /* 0x0003e80000000800 */
[----:B------:R1:W-:Y:S04]  /*7110*/  @P4 STS.64 [R53], R34 ;  /* 0x0000002235004388 */ /* 0x0003e80000000a00 */
[----:B------:R1:W-:Y:S04]  /*7120*/  @P4 STS [R53+0x8], R6 ;  /* 0x0000080635004388 */ /* 0x0003e80000000800 */
[----:B------:R1:W-:Y:S04]  /*7130*/  @!P5 STS.64 [R52], R32 ;  /* 0x000000203400d388 */ /* 0x0003e80000000a00 */
[----:B------:R1:W-:Y:S04]  /*7140*/  @!P5 STS [R52+0x8], R5 ;  /* 0x000008053400d388 */ /* 0x0003e80000000800 */
[----:B------:R1:W-:Y:S04]  /*7150*/  @!P0 STS.64 [R51], R30 ;  /* 0x0000001e33008388 */ /* 0x0003e80000000a00 */
[----:B------:R1:W-:Y:S01]  /*7160*/  @!P0 STS [R51+0x8], R15 ;  /* 0x0000080f33008388 */ /* 0x0003e20000000800 */
[----:B------:R-:W-:Y:S01]  /*7170*/  BAR.SYNC.DEFER_BLOCKING 0x0 ;  /* 0x0000000000007b1d */ /* 0x000fe20000010000 */
[----:B------:R-:W-:-:S13]  /*7180*/  ISETP.GE.U32.AND P0, PT, R0, R3, PT ;  /* 0x000000030000720c */ /* 0x000fda0003f06070 */
[----:B-1----:R-:W-:Y:S05]  /*7190*/  @P0 BRA `(.L_x_908) ;  /* 0x0000001000340947 */ /* 0x002fea0003800000 */
[----:B------:R-:W-:Y:S01]  /*71a0*/  IADD3 R5, PT, PT, R18, R22, R16 ;  /* 0x0000001612057210 */ /* 0x000fe20007ffe010 */
[----:B------:R-:W-:Y:S01]  /*71b0*/  BSSY.RECONVERGENT B1, `(.L_x_909) ;  /* 0x0000026000017945 */ /* 0x000fe20003800200 */
[----:B------:R-:W-:Y:S01]  /*71c0*/  LOP3.LUT R4, RZ, R0, RZ, 0x33, !PT ;  /* 0x00000000ff047212 */ /* 0x000fe200078e33ff */
[----:B------:R-:W-:Y:S01]  /*71d0*/  IMAD.MOV.U32 R10, RZ, RZ, R0 ;  /* 0x000000ffff0a7224 */ /* 0x000fe200078e0000 */
[----:B------:R-:W-:-:S04]  /*71e0*/  IADD3 R5, PT, PT, R14, R5, R12 ;  /* 0x000000050e057210 */ /* 0x000fc80007ffe00c */
[----:B------:R-:W-:-:S04]  /*71f0*/  IADD3 R5, PT, PT, R26, R5, R24 ;  /* 0x000000051a057210 */ /* 0x000fc80007ffe018 */
[----:B------:R-:W-:-:S04]  /*7200*/  IADD3 R20, PT, PT, R4, R5, R20 ;  /* 0x0000000504147210 */ /* 0x000fc80007ffe014 */
[C---:B------:R-:W-:Y:S02]  /*7210*/  LOP3.LUT R4, R20.reuse, 0x300, RZ, 0xc0, !PT ;  /* 0x0000030014047812 */ /* 0x040fe400078ec0ff */
[----:B------:R-:W-:Y:S02]  /*7220*/  ISETP.GE.U32.AND P1, PT, R20, 0x300, PT ;  /* 0x000003001400780c */ /* 0x000fe40003f26070 */
[----:B------:R-:W-:-:S13]  /*7230*/  ISETP.NE.AND P0, PT, R4, 0x300, PT ;  /* 0x000003000400780c */ /* 0x000fda0003f05270 */
[----:B------:R-:W-:Y:S05]  /*7240*/  @!P0 BRA `(.L_x_910) ;  /* 0x0000000000708947 */ /* 0x000fea0003800000 */
[----:B------:R-:W0:Y:S01]  /*7250*/  LDC.64 R4, c[0x0][0x3a0] ;  /* 0x0000e800ff047b82 */ /* 0x000e220000000a00 */
[----:B------:R-:W-:-:S05]  /*7260*/  LEA.HI R20, R20, 0x1, RZ, 0x18 ;  /* 0x0000000114147811 */ /* 0x000fca00078fc0ff */
[C---:B------:R-:W-:Y:S01]  /*7270*/  IMAD.SHL.U32 R8, R20.reuse, 0x100, RZ ;  /* 0x0000010014087824 */ /* 0x040fe200078e00ff */
[----:B------:R-:W-:Y:S01]  /*7280*/  LOP3.LUT R20, R20, 0x3, RZ, 0xc0, !PT ;  /* 0x0000000314147812 */ /* 0x000fe200078ec0ff */
[----:B------:R-:W1:Y:S04]  /*7290*/  LDC.64 R6, c[0x0][0x398] ;  /* 0x0000e600ff067b82 */ /* 0x000e680000000a00 */
[----:B------:R-:W-:Y:S02]  /*72a0*/  IMAD.MOV R20, RZ, RZ, -R20 ;  /* 0x000000ffff147224 */ /* 0x000fe400078e0a14 */
[----:B0-----:R-:W-:-:S04]  /*72b0*/  IMAD.WIDE.U32 R4, R0, 0x4, R4 ;  /* 0x0000000400047825 */ /* 0x001fc800078e0004 */
[----:B------:R-:W-:Y:S01]  /*72c0*/  IMAD.MOV.U32 R12, RZ, RZ, R4 ;  /* 0x000000ffff0c7224 */ /* 0x000fe200078e0004 */
[----:B------:R-:W-:Y:S01]  /*72d0*/  LEA R4, R0, UR4, 0x4 ;  /* 0x0000000400047c11 */ /* 0x000fe2000f8e20ff */
[----:B------:R-:W-:Y:S01]  /*72e0*/  IMAD.MOV.U32 R15, RZ, RZ, R5 ;  /* 0x000000ffff0f7224 */ /* 0x000fe200078e0005 */
[----:B------:R-:W-:Y:S01]  /*72f0*/  LOP3.LUT R5, R8, 0x300, RZ, 0xc0, !PT ;  /* 0x0000030008057812 */ /* 0x000fe200078ec0ff */
[----:B-1----:R-:W-:-:S04]  /*7300*/  IMAD.WIDE.U32 R6, R0, 0x8, R6 ;  /* 0x0000000800067825 */ /* 0x002fc800078e0006 */
[----:B------:R-:W-:Y:S02]  /*7310*/  VIADD R11, R4, 0x8 ;  /* 0x00000008040b7836 */ /* 0x000fe40000000000 */
[----:B------:R-:W-:-:S07]  /*7320*/  IMAD.IADD R10, R5, 0x1, R0 ;  /* 0x00000001050a7824 */ /* 0x000fce00078e0200 */
.L_x_911:
[----:B------:R-:W0:Y:S01]  /*7330*/  LDS.64 R4, [R11+-0x8] ;  /* 0xfffff8000b047984 */ /* 0x000e220000000a00 */
[----:B------:R-:W-:Y:S01]  /*7340*/  IMAD.MOV.U32 R8, RZ, RZ, R12 ;  /* 0x000000ffff087224 */ /* 0x000fe200078e000c */
[----:B------:R-:W-:Y:S01]  /*7350*/  IADD3 R12, P2, PT, R12, 0x400, RZ ;  /* 0x000004000c0c7810 */ /* 0x000fe20007f5e0ff */
[--C-:B------:R-:W-:Y:S01]  /*7360*/  IMAD.MOV.U32 R9, RZ, RZ, R15.reuse ;  /* 0x000000ffff097224 */ /* 0x100fe200078e000f */
[----:B------:R1:W2:Y:S01]  /*7370*/  LDS R13, [R11] ;  /* 0x000000000b0d7984 */ /* 0x0002a20000000800 */
[----:B------:R-:W-:Y:S02]  /*7380*/  VIADD R20, R20, 0x1 ;  /* 0x0000000114147836 */ /* 0x000fe40000000000 */
[----:B------:R-:W-:-:S03]  /*7390*/  IMAD.X R15, RZ, RZ, R15, P2 ;  /* 0x000000ffff0f7224 */ /* 0x000fc600010e060f */
[----:B------:R-:W-:Y:S01]  /*73a0*/  ISETP.NE.AND P0, PT, R20, RZ, PT ;  /* 0x000000ff1400720c */ /* 0x000fe20003f05270 */
[----:B-1----:R-:W-:Y:S01]  /*73b0*/  VIADD R11, R11, 0x1000 ;  /* 0x000010000b0b7836 */ /* 0x002fe20000000000 */
[----:B0-----:R0:W-:Y:S04]  /*73c0*/  STG.E.64 desc[UR10][R6.64], R4 ;  /* 0x0000000406007986 */ /* 0x0011e8000c101b0a */
[----:B--2---:R1:W-:Y:S01]  /*73d0*/  STG.E desc[UR10][R8.64], R13 ;  /* 0x0000000d08007986 */ /* 0x0043e2000c10190a */
[----:B0-----:R-:W-:-:S05]  /*73e0*/  IADD3 R6, P3, PT, R6, 0x800, RZ ;  /* 0x0000080006067810 */ /* 0x001fca0007f7e0ff */
[----:B------:R-:W-:Y:S01]  /*73f0*/  IMAD.X R7, RZ, RZ, R7, P3 ;  /* 0x000000ffff077224 */ /* 0x000fe200018e0607 */
[----:B-1----:R-:W-:Y:S07]  /*7400*/  @P0 BRA `(.L_x_911) ;  /* 0xfffffffc00c80947 */ /* 0x002fee000383ffff */
.L_x_910:
[----:B------:R-:W-:Y:S05]  /*7410*/  BSYNC.RECONVERGENT B1 ;  /* 0x0000000000017941 */ /* 0x000fea0003800200 */
.L_x_909:
[----:B------:R-:W-:Y:S05]  /*7420*/  @!P1 BRA `(.L_x_908) ;  /* 0x0000000c00909947 */ /* 0x000fea0003800000 */
[----:B------:R-:W0:Y:S01]  /*7430*/  LDC.64 R4, c[0x0][0x398] ;  /* 0x0000e600ff047b82 */ /* 0x000e220000000a00 */
[----:B------:R-:W-:Y:S01]  /*7440*/  IMAD.IADD R8, R3, 0x1, -R10 ;  /* 0x0000000103087824 */ /* 0x000fe200078e0a0a */
[----:B------:R-:W-:Y:S04]  /*7450*/  BSSY.RECONVERGENT B1, `(.L_x_912) ;  /* 0x000005b000017945 */ /* 0x000fe80003800200 */
[----:B------:R-:W-:Y:S02]  /*7460*/  ISETP.GT.AND P1, PT, R8, 0xc00, PT ;  /* 0x00000c000800780c */ /* 0x000fe40003f24270 */
[----:B------:R-:W1:Y:S01]  /*7470*/  LDC.64 R6, c[0x0][0x3a0] ;  /* 0x0000e800ff067b82 */ /* 0x000e620000000a00 */
[----:B------:R-:W-:-:S05]  /*7480*/  LEA R8, R10, UR4, 0x4 ;  /* 0x000000040a087c11 */ /* 0x000fca000f8e20ff */
[----:B------:R-:W-:Y:S02]  /*7490*/  VIADD R8, R8, 0x2000 ;  /* 0x0000200008087836 */ /* 0x000fe40000000000 */
[----:B0-----:R-:W-:-:S03]  /*74a0*/  IMAD.WIDE.U32 R4, R10, 0x8, R4 ;  /* 0x000000080a047825 */ /* 0x001fc600078e0004 */
[----:B------:R-:W-:Y:S01]  /*74b0*/  IADD3 R4, P0, PT, R4, 0x1000, RZ ;  /* 0x0000100004047810 */ /* 0x000fe20007f1e0ff */
[----:B-1----:R-:W-:-:S04]  /*74c0*/  IMAD.WIDE.U32 R6, R10, 0x4, R6 ;  /* 0x000000040a067825 */ /* 0x002fc800078e0006 */
[----:B------:R-:W-:Y:S01]  /*74d0*/  IMAD.X R5, RZ, RZ, R5, P0 ;  /* 0x000000ffff057224 */ /* 0x000fe200000e0605 */
[----:B------:R-:W-:Y:S02]  /*74e0*/  IADD3 R6, P2, PT, R6, 0x800, RZ ;  /* 0x0000080006067810 */ /* 0x000fe40007f5e0ff */
[----:B------:R-:W-:-:S03]  /*74f0*/  PLOP3.LUT P0, PT, PT, PT, PT, 0x80, 0x8 ;  /* 0x000000000008781c */ /* 0x000fc60003f0f070 */
[----:B------:R-:W-:Y:S01]  /*7500*/  IMAD.X R7, RZ, RZ, R7, P2 ;  /* 0x000000ffff077224 */ /* 0x000fe200010e0607 */
[----:B------:R-:W-:Y:S09]  /*7510*/  @!P1 BRA `(.L_x_913) ;  /* 0x0000000400389947 */ /* 0x000ff20003800000 */
[----:B------:R-:W-:Y:S01]  /*7520*/  PLOP3.LUT P0, PT, PT, PT, PT, 0x8, 0x80 ;  /* 0x000000000080781c */ /* 0x000fe20003f0e170 */
[----:B------:R-:W-:-:S12]  /*7530*/  VIADD R9, R3, 0xfffff400 ;  /* 0xfffff40003097836 */ /* 0x000fd80000000000 */
.L_x_914:
        /* <DEDUP_REMOVED lines=13> */
[----:B0-----:R-:W-:Y:S04]  /*7610*/  STG.E.64 desc[UR10][R4.64+-0x1000], R22 ;  /* 0xfff0001604007986 */ /* 0x001fe8000c101b0a */
[----:B------:R-:W0:Y:S04]  /*7620*/  LDS R55, [R8+0x3008] ;  /* 0x0030080008377984 */ /* 0x000e280000000800 */
[----:B------:R-:W0:Y:S04]  /*7630*/  LDS.64 R22, [R8+0x4000] ;  /* 0x0040000008167984 */ /* 0x000e280000000a00 */
[----:B------:R-:W0:Y:S04]  /*7640*/  LDS R57, [R8+0x4008] ;  /* 0x0040080008397984 */ /* 0x000e280000000800 */
[----:B-1----:R-:W-:Y:S04]  /*7650*/  STG.E desc[UR10][R6.64+-0x800], R11 ;  /* 0xfff8000b06007986 */ /* 0x002fe8000c10190a */
[----:B------:R-:W1:Y:S04]  /*7660*/  LDS.64 R24, [R8+0x5000] ;  /* 0x0050000008187984 */ /* 0x000e680000000a00 */
[----:B------:R-:W1:Y:S04]  /*7670*/  LDS R11, [R8+0x5008] ;  /* 0x00500800080b7984 */ /* 0x000e680000000800 */
        /* <DEDUP_REMOVED lines=15> */
[----:B------:R4:W1:Y:S04]  /*7770*/  LDS R54, [R8+0xd008] ;  /* 0x00d0080008367984 */ /* 0x0008680000000800 */
[----:B--2---:R2:W-:Y:S04]  /*7780*/  STG.E.64 desc[UR10][R4.64+-0x800], R12 ;  /* 0xfff8000c04007986 */ /* 0x0045e8000c101b0a */
[----:B---3--:R-:W-:Y:S01]  /*7790*/  STG.E desc[UR10][R6.64+-0x400], R45 ;  /* 0xfffc002d06007986 */ /* 0x008fe2000c10190a */
[----:B----4-:R-:W-:-:S03]  /*77a0*/  VIADD R8, R8, 0x10000 ;  /* 0x0001000008087836 */ /* 0x010fc60000000000 */
[----:B------:R3:W-:Y:S04]  /*77b0*/  STG.E.64 desc[UR10][R4.64], R14 ;  /* 0x0000000e04007986 */ /* 0x0007e8000c101b0a */
[----:B-----5:R-:W-:Y:S01]  /*77c0*/  STG.E desc[UR10][R6.64], R49 ;  /* 0x0000003106007986 */ /* 0x020fe2000c10190a */
[----:B--2---:R-:W-:-:S03]  /*77d0*/  IADD3 R13, P2, PT, R4, 0x8000, RZ ;  /* 0x00008000040d7810 */ /* 0x004fc60007f5e0ff */
[----:B------:R-:W-:Y:S04]  /*77e0*/  STG.E.64 desc[UR10][R4.64+0x800], R16 ;  /* 0x0008001004007986 */ /* 0x000fe8000c101b0a */
[----:B------:R-:W-:Y:S01]  /*77f0*/  STG.E desc[UR10][R6.64+0x400], R51 ;  /* 0x0004003306007986 */ /* 0x000fe2000c10190a */
[----:B---3--:R-:W-:-:S03]  /*7800*/  IMAD.X R14, RZ, RZ, R5, P2 ;  /* 0x000000ffff0e7224 */ /* 0x008fc600010e0605 */
[----:B------:R-:W-:Y:S04]  /*7810*/  STG.E.64 desc[UR10][R4.64+0x1000], R18 ;  /* 0x0010001204007986 */ /* 0x000fe8000c101b0a */
[----:B------:R-:W-:Y:S04]  /*7820*/  STG.E desc[UR10][R6.64+0x800], R53 ;  /* 0x0008003506007986 */ /* 0x000fe8000c10190a */
[----:B------:R-:W-:Y:S04]  /*7830*/  STG.E.64 desc[UR10][R4.64+0x1800], R20 ;  /* 0x0018001404007986 */ /* 0x000fe8000c101b0a */
[----:B0-----:R-:W-:Y:S04]  /*7840*/  STG.E desc[UR10][R6.64+0xc00], R55 ;  /* 0x000c003706007986 */ /* 0x001fe8000c10190a */
[----:B------:R-:W-:Y:S04]  /*7850*/  STG.E.64 desc[UR10][R4.64+0x2000], R22 ;  /* 0x0020001604007986 */ /* 0x000fe8000c101b0a */
[----:B------:R-:W-:Y:S04]  /*7860*/  STG.E desc[UR10][R6.64+0x1000], R57 ;  /* 0x0010003906007986 */ /* 0x000fe8000c10190a */
[----:B-1----:R-:W-:Y:S04]  /*7870*/  STG.E.64 desc[UR10][R4.64+0x2800], R24 ;  /* 0x0028001804007986 */ /* 0x002fe8000c101b0a */
[----:B------:R0:W-:Y:S04]  /*7880*/  STG.E desc[UR10][R6.64+0x1400], R11 ;  /* 0x0014000b06007986 */ /* 0x0001e8000c10190a */
[----:B------:R-:W-:Y:S04]  /*7890*/  STG.E.64 desc[UR10][R4.64+0x3000], R28 ;  /* 0x0030001c04007986 */ /* 0x000fe8000c101b0a */
[----:B------:R-:W-:Y:S04]  /*78a0*/  STG.E desc[UR10][R6.64+0x1800], R59 ;  /* 0x0018003b06007986 */ /* 0x000fe8000c10190a */
[----:B------:R-:W-:Y:S01]  /*78b0*/  STG.E.64 desc[UR10][R4.64+0x3800], R30 ;  /* 0x0038001e04007986 */ /* 0x000fe2000c101b0a */
[----:B0-----:R-:W-:-:S03]  /*78c0*/  IADD3 R11, P3, PT, R6, 0x4000, RZ ;  /* 0x00004000060b7810 */ /* 0x001fc60007f7e0ff */
[----:B------:R-:W-:Y:S02]  /*78d0*/  STG.E desc[UR10][R6.64+0x1c00], R61 ;  /* 0x001c003d06007986 */ /* 0x000fe4000c10190a */
[----:B------:R-:W-:Y:S02]  /*78e0*/  IMAD.X R12, RZ, RZ, R7, P3 ;  /* 0x000000ffff0c7224 */ /* 0x000fe400018e0607 */
        /* <DEDUP_REMOVED lines=17> */
.L_x_913:
[----:B------:R-:W-:Y:S05]  /*7a00*/  BSYNC.RECONVERGENT B1 ;  /* 0x0000000000017941 */ /* 0x000fea0003800200 */
.L_x_912:
[----:B------:R-:W-:Y:S01]  /*7a10*/  IMAD.IADD R9, R3, 0x1, -R10 ;  /* 0x0000000103097824 */ /* 0x000fe200078e0a0a */
[----:B------:R-:W-:Y:S04]  /*7a20*/  BSSY.RECONVERGENT B1, `(.L_x_915) ;  /* 0x000002e000017945 */ /* 0x000fe80003800200 */
[----:B------:R-:W-:-:S13]  /*7a30*/  ISETP.GT.AND P1, PT, R9, 0x400, PT ;  /* 0x000004000900780c */ /* 0x000fda0003f24270 */
[----:B------:R-:W-:Y:S05]  /*7a40*/  @!P1 BRA `(.L_x_916) ;  /* 0x0000000000ac9947 */ /* 0x000fea0003800000 */
[----:B------:R-:W0:Y:S01]  /*7a50*/  LDS.64 R12, [R8+-0x2000] ;  /* 0xffe00000080c7984 */ /* 0x000e220000000a00 */
[----:B------:R-:W-:Y:S01]  /*7a60*/  PLOP3.LUT P0, PT, PT, PT, PT, 0x8, 0x80 ;  /* 0x000000000080781c */ /* 0x000fe20003f0e170 */
[----:B------:R-:W-:Y:S02]  /*7a70*/  VIADD R10, R10, 0x800 ;  /* 0x000008000a0a7836 */ /* 0x000fe40000000000 */
[----:B------:R-:W1:Y:S04]  /*7a80*/  LDS R9, [R8+-0x1ff8] ;  /* 0xffe0080008097984 */ /* 0x000e680000000800 */
        /* <DEDUP_REMOVED lines=14> */
[----:B0-----:R-:W-:Y:S04]  /*7b70*/  STG.E.64 desc[UR10][R4.64+-0x1000], R12 ;  /* 0xfff0000c04007986 */ /* 0x001fe8000c101b0a */
[----:B-1----:R0:W-:Y:S01]  /*7b80*/  STG.E desc[UR10][R6.64+-0x800], R9 ;  /* 0xfff8000906007986 */ /* 0x0021e2000c10190a */
[----:B--2---:R-:W-:-:S03]  /*7b90*/  VIADD R8, R8, 0x8000 ;  /* 0x0000800008087836 */ /* 0x004fc60000000000 */
[----:B------:R-:W-:Y:S04]  /*7ba0*/  STG.E.64 desc[UR10][R4.64+-0x800], R14 ;  /* 0xfff8000e04007986 */ /* 0x000fe8000c101b0a */
[----:B---3--:R1:W-:Y:S04]  /*7bb0*/  STG.E desc[UR10][R6.64+-0x400], R11 ;  /* 0xfffc000b06007986 */ /* 0x0083e8000c10190a */
[----:B----4-:R-:W-:Y:S01]  /*7bc0*/  STG.E.64 desc[UR10][R4.64], R16 ;  /* 0x0000001004007986 */ /* 0x010fe2000c101b0a */
[----:B0-----:R-:W-:-:S03]  /*7bd0*/  IADD3 R9, P2, PT, R6, 0x2000, RZ ;  /* 0x0000200006097810 */ /* 0x001fc60007f5e0ff */
[----:B-----5:R-:W-:Y:S02]  /*7be0*/  STG.E desc[UR10][R6.64], R31 ;  /* 0x0000001f06007986 */ /* 0x020fe4000c10190a */
[----:B------:R-:W-:Y:S02]  /*7bf0*/  IMAD.X R12, RZ, RZ, R7, P2 ;  /* 0x000000ffff0c7224 */ /* 0x000fe400010e0607 */
[----:B------:R-:W-:Y:S01]  /*7c00*/  STG.E.64 desc[UR10][R4.64+0x800], R18 ;  /* 0x0008001204007986 */ /* 0x000fe2000c101b0a */
[----:B-1----:R-:W-:-:S03]  /*7c10*/  IADD3 R11, P1, PT, R4, 0x4000, RZ ;  /* 0x00004000040b7810 */ /* 0x002fc60007f3e0ff */
        /* <DEDUP_REMOVED lines=14> */
.L_x_916:
[----:B------:R-:W-:Y:S05]  /*7d00*/  BSYNC.RECONVERGENT B1 ;  /* 0x0000000000017941 */ /* 0x000fea0003800200 */
.L_x_915:
[----:B------:R-:W-:-:S13]  /*7d10*/  ISETP.LT.OR P0, PT, R10, R3, P0 ;  /* 0x000000030a00720c */ /* 0x000fda0000701670 */
[----:B------:R-:W-:Y:S05]  /*7d20*/  @!P0 BRA `(.L_x_908) ;  /* 0x0000000400508947 */ /* 0x000fea0003800000 */
[----:B------:R-:W0:Y:S04]  /*7d30*/  LDS.64 R10, [R8+-0x2000] ;  /* 0xffe00000080a7984 */ /* 0x000e280000000a00 */
[----:B------:R-:W1:Y:S04]  /*7d40*/  LDS R9, [R8+-0x1ff8] ;  /* 0xffe0080008097984 */ /* 0x000e680000000800 */
[----:B------:R-:W2:Y:S04]  /*7d50*/  LDS.64 R12, [R8+-0x1000] ;  /* 0xfff00000080c7984 */ /* 0x000ea80000000a00 */
[----:B------:R-:W3:Y:S04]  /*7d60*/  LDS R19, [R8+-0xff8] ;  /* 0xfff0080008137984 */ /* 0x000ee80000000800 */
[----:B------:R-:W4:Y:S04]  /*7d70*/  LDS.64 R14, [R8] ;  /* 0x00000000080e7984 */ /* 0x000f280000000a00 */
[----:B------:R-:W5:Y:S04]  /*7d80*/  LDS R21, [R8+0x8] ;  /* 0x0000080008157984 */ /* 0x000f680000000800 */
[----:B------:R-:W5:Y:S04]  /*7d90*/  LDS.64 R16, [R8+0x1000] ;  /* 0x0010000008107984 */ /* 0x000f680000000a00 */
[----:B------:R-:W5:Y:S04]  /*7da0*/  LDS R23, [R8+0x1008] ;  /* 0x0010080008177984 */ /* 0x000f680000000800 */
[----:B0-----:R0:W-:Y:S04]  /*7db0*/  STG.E.64 desc[UR10][R4.64+-0x1000], R10 ;  /* 0xfff0000a04007986 */ /* 0x0011e8000c101b0a */
[----:B-1----:R0:W-:Y:S04]  /*7dc0*/  STG.E desc[UR10][R6.64+-0x800], R9 ;  /* 0xfff8000906007986 */ /* 0x0021e8000c10190a */
[----:B--2---:R0:W-:Y:S04]  /*7dd0*/  STG.E.64 desc[UR10][R4.64+-0x800], R12 ;  /* 0xfff8000c04007986 */ /* 0x0041e8000c101b0a */
[----:B---3--:R0:W-:Y:S04]  /*7de0*/  STG.E desc[UR10][R6.64+-0x400], R19 ;  /* 0xfffc001306007986 */ /* 0x0081e8000c10190a */
[----:B----4-:R0:W-:Y:S04]  /*7df0*/  STG.E.64 desc[UR10][R4.64], R14 ;  /* 0x0000000e04007986 */ /* 0x0101e8000c101b0a */
[----:B-----5:R0:W-:Y:S04]  /*7e00*/  STG.E desc[UR10][R6.64], R21 ;  /* 0x0000001506007986 */ /* 0x0201e8000c10190a */
[----:B------:R0:W-:Y:S04]  /*7e10*/  STG.E.64 desc[UR10][R4.64+0x800], R16 ;  /* 0x0008001004007986 */ /* 0x0001e8000c101b0a */
[----:B------:R0:W-:Y:S01]  /*7e20*/  STG.E desc[UR10][R6.64+0x400], R23 ;  /* 0x0004001706007986 */ /* 0x0001e2000c10190a */
[----:B------:R-:W-:Y:S05]  /*7e30*/  BRA `(.L_x_908) ;  /* 0x00000004000c7947 */ /* 0x000fea0003800000 */
.L_x_907:
[----:B------:R-:W0:Y:S01]  /*7e40*/  @P5 LDC.64 R58, c[0x0][0x398] ;  /* 0x0000e600ff3a5b82 */ /* 0x000e220000000a00 */
[----:B------:R-:W-:Y:S01]  /*7e50*/  IMAD.MOV.U32 R61, RZ, RZ, 0x9 ;  /* 0x00000009ff3d7424 */ /* 0x000fe200078e00ff */
[----:B------:R-:W-:-:S03]  /*7e60*/  ISETP.NE.U32.AND P6, PT, R40, R38, PT ;  /* 0x000000262800720c */ /* 0x000fc60003fc5070 */
[----:B------:R-:W-:Y:S01]  /*7e70*/  IMAD R12, R0, R61, 0x3 ;  /* 0x00000003000c7424 */ /* 0x000fe200078e023d */
[----:B------:R-:W-:Y:S02]  /*7e80*/  ISETP.NE.AND.EX P6, PT, R41, R39, PT, P6 ;  /* 0x000000272900720c */ /* 0x000fe40003fc5360 */
[----:B------:R-:W1:Y:S02]  /*7e90*/  @P5 LDC.64 R18, c[0x0][0x3a0] ;  /* 0x0000e800ff125b82 */ /* 0x000e640000000a00 */
[----:B------:R-:W-:Y:S01]  /*7ea0*/  ISETP.NE.AND P6, PT, R12, R2, !P6 ;  /* 0x000000020c00720c */ /* 0x000fe200077c5270 */
[----:B------:R-:W-:-:S05]  /*7eb0*/  IMAD R12, R0, R61, 0x8 ;  /* 0x00000008000c7424 */ /* 0x000fca00078e023d */
[----:B------:R-:W2:Y:S08]  /*7ec0*/  @P0 LDC.64 R20, c[0x0][0x398] ;  /* 0x0000e600ff140b82 */ /* 0x000eb00000000a00 */
[----:B------:R-:W3:Y:S01]  /*7ed0*/  @P0 LDC.64 R22, c[0x0][0x3a0] ;  /* 0x0000e800ff160b82 */ /* 0x000ee20000000a00 */
[----:B0-----:R-:W-:-:S05]  /*7ee0*/  @P5 IMAD.WIDE R58, R4, 0x8, R58 ;  /* 0x00000008043a5825 */ /* 0x001fca00078e023a */
[----:B------:R0:W-:Y:S02]  /*7ef0*/  @P5 STG.E.64 desc[UR10][R58.64], R28 ;  /* 0x0000001c3a005986 */ /* 0x0001e4000c101b0a */
[----:B------:R-:W0:Y:S01]  /*7f00*/  @P1 LDC.64 R24, c[0x0][0x398] ;  /* 0x0000e600ff181b82 */ /* 0x000e220000000a00 */
[----:B-1----:R-:W-:-:S04]  /*7f10*/  @P5 IMAD.WIDE R18, R4, 0x4, R18 ;  /* 0x0000000404125825 */ /* 0x002fc800078e0212 */
[----:B------:R-:W-:Y:S01]  /*7f20*/  IMAD R4, R0, R61, 0x7 ;  /* 0x0000000700047424 */ /* 0x000fe200078e023d */
[----:B------:R-:W-:Y:S01]  /*7f30*/  @P5 STG.E desc[UR10][R18.64], R13 ;  /* 0x0000000d12005986 */ /* 0x000fe2000c10190a */
[----:B------:R-:W-:Y:S01]  /*7f40*/  ISETP.NE.U32.AND P5, PT, R32, R30, PT ;  /* 0x0000001e2000720c */ /* 0x000fe20003fa5070 */
[----:B------:R-:W1:Y:S01]  /*7f50*/  @P1 LDC.64 R48, c[0x0][0x3a0] ;  /* 0x0000e800ff301b82 */ /* 0x000e620000000a00 */
[----:B--2---:R-:W-:Y:S02]  /*7f60*/  @P0 IMAD.WIDE R20, R17, 0x8, R20 ;  /* 0x0000000811140825 */ /* 0x004fe400078e0214 */
[----:B------:R-:W-:-:S03]  /*7f70*/  ISETP.NE.AND.EX P5, PT, R33, R31, PT, P5 ;  /* 0x0000001f2100720c */ /* 0x000fc60003fa5350 */
[----:B------:R-:W-:Y:S01]  /*7f80*/  @P0 STG.E.64 desc[UR10][R20.64], R44 ;  /* 0x0000002c14000986 */ /* 0x000fe2000c101b0a */
[----:B------:R-:W-:Y:S01]  /*7f90*/  ISETP.NE.AND P5, PT, R4, R2, !P5 ;  /* 0x000000020400720c */ /* 0x000fe20006fa5270 */
[----:B---3--:R-:W-:Y:S01]  /*7fa0*/  @P0 IMAD.WIDE R22, R17, 0x4, R22 ;  /* 0x0000000411160825 */ /* 0x008fe200078e0216 */
[----:B------:R-:W2:Y:S04]  /*7fb0*/  @!P6 LDC.64 R60, c[0x0][0x398] ;  /* 0x0000e600ff3ceb82 */ /* 0x000ea80000000a00 */
[----:B------:R3:W-:Y:S01]  /*7fc0*/  @P0 STG.E desc[UR10][R22.64], R11 ;  /* 0x0000000b16000986 */ /* 0x0007e2000c10190a */
[----:B------:R-:W-:Y:S01]  /*7fd0*/  ISETP.NE.U32.AND P0, PT, R30, R46, PT ;  /* 0x0000002e1e00720c */ /* 0x000fe20003f05070 */
[----:B0-----:R-:W-:Y:S02]  /*7fe0*/  @P1 IMAD.WIDE R28, R57, 0x8, R24 ;  /* 0x00000008391c1825 */ /* 0x001fe400078e0218 */
[----:B------:R-:W0:Y:S01]  /*7ff0*/  @!P6 LDC.64 R16, c[0x0][0x3a0] ;  /* 0x0000e800ff10eb82 */ /* 0x000e220000000a00 */
[----:B------:R-:W-:-:S02]  /*8000*/  ISETP.NE.AND.EX P0, PT, R31, R47, PT, P0 ;  /* 0x0000002f1f00720c */ /* 0x000fc40003f05300 */
[----:B------:R-:W-:Y:S02]  /*8010*/  @P1 STG.E.64 desc[UR10][R28.64], R42 ;  /* 0x0000002a1c001986 */ /* 0x000fe4000c101b0a */
[----:B------:R-:W-:Y:S01]  /*8020*/  ISETP.NE.AND P0, PT, R12, R2, !P0 ;  /* 0x000000020c00720c */ /* 0x000fe20004705270 */
[----:B-1----:R-:W-:Y:S02]  /*8030*/  @P1 IMAD.WIDE R48, R57, 0x4, R48 ;  /* 0x0000000439301825 */ /* 0x002fe400078e0230 */
[----:B------:R-:W1:Y:S03]  /*8040*/  @P2 LDC.64 R24, c[0x0][0x398] ;  /* 0x0000e600ff182b82 */ /* 0x000e660000000a00 */
[----:B------:R4:W-:Y:S05]  /*8050*/  @P1 STG.E desc[UR10][R48.64], R8 ;  /* 0x0000000830001986 */ /* 0x0009ea000c10190a */
[----:B---3--:R-:W3:Y:S01]  /*8060*/  @P2 LDC.64 R22, c[0x0][0x3a0] ;  /* 0x0000e800ff162b82 */ /* 0x008ee20000000a00 */
[----:B--2---:R-:W-:-:S05]  /*8070*/  @!P6 IMAD.WIDE R60, R50, 0x8, R60 ;  /* 0x00000008323ce825 */ /* 0x004fca00078e023c */
[----:B------:R2:W-:Y:S02]  /*8080*/  @!P6 STG.E.64 desc[UR10][R60.64], R40 ;  /* 0x000000283c00e986 */ /* 0x0005e4000c101b0a */
[----:B------:R-:W5:Y:S01]  /*8090*/  @P3 LDC.64 R12, c[0x0][0x398] ;  /* 0x0000e600ff0c3b82 */ /* 0x000f620000000a00 */
[----:B0-----:R-:W-:-:S05]  /*80a0*/  @!P6 IMAD.WIDE R16, R50, 0x4, R16 ;  /* 0x000000043210e825 */ /* 0x001fca00078e0210 */
[----:B------:R2:W-:Y:S02]  /*80b0*/  @!P6 STG.E desc[UR10][R16.64], R7 ;  /* 0x000000071000e986 */ /* 0x0005e4000c10190a */
[----:B------:R-:W0:Y:S01]  /*80c0*/  @P3 LDC.64 R18, c[0x0][0x3a0] ;  /* 0x0000e800ff123b82 */ /* 0x000e220000000a00 */
[----:B-1----:R-:W-:-:S05]  /*80d0*/  @P2 IMAD.WIDE R24, R54, 0x8, R24 ;  /* 0x0000000836182825 */ /* 0x002fca00078e0218 */
[----:B------:R2:W-:Y:S02]  /*80e0*/  @P2 STG.E.64 desc[UR10][R24.64], R38 ;  /* 0x0000002618002986 */ /* 0x0005e4000c101b0a */
[----:B------:R-:W1:Y:S01]  /*80f0*/  @P4 LDC.64 R20, c[0x0][0x398] ;  /* 0x0000e600ff144b82 */ /* 0x000e620000000a00 */
[----:B---3--:R-:W-:-:S05]  /*8100*/  @P2 IMAD.WIDE R22, R54, 0x4, R22 ;  /* 0x0000000436162825 */ /* 0x008fca00078e0216 */
[----:B------:R2:W-:Y:S02]  /*8110*/  @P2 STG.E desc[UR10][R22.64], R10 ;  /* 0x0000000a16002986 */ /* 0x0005e4000c10190a */
[----:B------:R-:W3:Y:S01]  /*8120*/  @P4 LDC.64 R58, c[0x0][0x3a0] ;  /* 0x0000e800ff3a4b82 */ /* 0x000ee20000000a00 */
[----:B-----5:R-:W-:-:S05]  /*8130*/  @P3 IMAD.WIDE R12, R55, 0x8, R12 ;  /* 0x00000008370c3825 */ /* 0x020fca00078e020c */
[----:B------:R2:W-:Y:S02]  /*8140*/  @P3 STG.E.64 desc[UR10][R12.64], R36 ;  /* 0x000000240c003986 */ /* 0x0005e4000c101b0a */
[----:B------:R-:W5:Y:S01]  /*8150*/  @!P5 LDC.64 R56, c[0x0][0x398] ;  /* 0x0000e600ff38db82 */ /* 0x000f620000000a00 */
[----:B0-----:R-:W-:-:S05]  /*8160*/  @P3 IMAD.WIDE R18, R55, 0x4, R18 ;  /* 0x0000000437123825 */ /* 0x001fca00078e0212 */
[----:B------:R2:W-:Y:S02]  /*8170*/  @P3 STG.E desc[UR10][R18.64], R9 ;  /* 0x0000000912003986 */ /* 0x0005e4000c10190a */
[----:B----4-:R-:W0:Y:S01]  /*8180*/  @!P5 LDC.64 R48, c[0x0][0x3a0] ;  /* 0x0000e800ff30db82 */ /* 0x010e220000000a00 */
[----:B-1----:R-:W-:-:S05]  /*8190*/  @P4 IMAD.WIDE R20, R53, 0x8, R20 ;  /* 0x0000000835144825 */ /* 0x002fca00078e0214 */
[----:B------:R2:W-:Y:S02]  /*81a0*/  @P4 STG.E.64 desc[UR10][R20.64], R34 ;  /* 0x0000002214004986 */ /* 0x0005e4000c101b0a */
[----:B------:R-:W1:Y:S01]  /*81b0*/  @!P0 LDC.64 R44, c[0x0][0x398] ;  /* 0x0000e600ff2c8b82 */ /* 0x000e620000000a00 */
[----:B---3--:R-:W-:-:S05]  /*81c0*/  @P4 IMAD.WIDE R58, R53, 0x4, R58 ;  /* 0x00000004353a4825 */ /* 0x008fca00078e023a */
[----:B------:R2:W-:Y:S02]  /*81d0*/  @P4 STG.E desc[UR10][R58.64], R6 ;  /* 0x000000063a004986 */ /* 0x0005e4000c10190a */
[----:B------:R-:W3:Y:S01]  /*81e0*/  @!P0 LDC.64 R28, c[0x0][0x3a0] ;  /* 0x0000e800ff1c8b82 */ /* 0x000ee20000000a00 */
[----:B-----5:R-:W-:-:S05]  /*81f0*/  @!P5 IMAD.WIDE R56, R52, 0x8, R56 ;  /* 0x000000083438d825 */ /* 0x020fca00078e0238 */
[----:B------:R2:W-:Y:S01]  /*8200*/  @!P5 STG.E.64 desc[UR10][R56.64], R32 ;  /* 0x000000203800d986 */ /* 0x0005e2000c101b0a */
[----:B0-----:R-:W-:-:S05]  /*8210*/  @!P5 IMAD.WIDE R48, R52, 0x4, R48 ;  /* 0x000000043430d825 */ /* 0x001fca00078e0230 */
[----:B------:R2:W-:Y:S01]  /*8220*/  @!P5 STG.E desc[UR10][R48.64], R5 ;  /* 0x000000053000d986 */ /* 0x0005e2000c10190a */
[----:B-1----:R-:W-:-:S05]  /*8230*/  @!P0 IMAD.WIDE R44, R51, 0x8, R44 ;  /* 0x00000008332c8825 */ /* 0x002fca00078e022c */
[----:B------:R2:W-:Y:S01]  /*8240*/  @!P0 STG.E.64 desc[UR10][R44.64], R30 ;  /* 0x0000001e2c008986 */ /* 0x0005e2000c101b0a */
[----:B---3--:R-:W-:-:S05]  /*8250*/  @!P0 IMAD.WIDE R28, R51, 0x4, R28 ;  /* 0x00000004331c8825 */ /* 0x008fca00078e021c */
[----:B------:R2:W-:Y:S02]  /*8260*/  @!P0 STG.E desc[UR10][R28.64], R15 ;  /* 0x0000000f1c008986 */ /* 0x0005e4000c10190a */
.L_x_908:
[----:B------:R-:W-:Y:S05]  /*8270*/  BSYNC.RECONVERGENT B0 ;  /* 0x0000000000007941 */ /* 0x000fea0003800200 */
.L_x_906:
[----:B------:R-:W-:-:S13]  /*8280*/  ISETP.NE.AND P0, PT, R0, 0xff, PT ;  /* 0x000000ff0000780c */ /* 0x000fda0003f05270 */
[----:B------:R-:W-:Y:S05]  /*8290*/  @P0 EXIT ;  /* 0x000000000000094d */ /* 0x000fea0003800000 */
[----:B0-2---:R-:W0:Y:S01]  /*82a0*/  LDC.64 R8, c[0x0][0x3a8] ;  /* 0x0000ea00ff087b82 */ /* 0x005e220000000a00 */
[----:B------:R-:W-:-:S13]  /*82b0*/  ISETP.NE.AND P0, PT, R2, 0x900, PT ;  /* 0x000009000200780c */ /* 0x000fda0003f05270 */
[----:B------:R-:W-:Y:S05]  /*82c0*/  @P0 BRA `(.L_x_917) ;  /* 0x00000000001c0947 */ /* 0x000fea0003800000 */
[----:B------:R-:W1:Y:S08]  /*82d0*/  LDC.64 R4, c[0x0][0x398] ;  /* 0x0000e600ff047b82 */ /* 0x000e700000000a00 */
[----:B------:R-:W2:Y:S01]  /*82e0*/  LDC.64 R6, c[0x0][0x3a0] ;  /* 0x0000e800ff067b82 */ /* 0x000ea20000000a00 */
[----:B-1----:R-:W-:-:S05]  /*82f0*/  IMAD.WIDE R4, R3, 0x8, R4 ;  /* 0x0000000803047825 */ /* 0x002fca00078e0204 */
[----:B------:R1:W-:Y:S01]  /*8300*/  STG.E.64 desc[UR10][R4.64], R46 ;  /* 0x0000002e04007986 */ /* 0x0003e2000c101b0a */
[----:B--2---:R-:W-:-:S04]  /*8310*/  IMAD.WIDE R6, R3, 0x4, R6 ;  /* 0x0000000403067825 */ /* 0x004fc800078e0206 */
[----:B------:R-:W-:Y:S01]  /*8320*/  VIADD R3, R3, 0x1 ;  /* 0x0000000103037836 */ /* 0x000fe20000000000 */
[----:B------:R1:W-:Y:S06]  /*8330*/  STG.E desc[UR10][R6.64], R27 ;  /* 0x0000001b06007986 */ /* 0x0003ec000c10190a */
.L_x_917:
[----:B0-----:R-:W-:Y:S01]  /*8340*/  STG.E desc[UR10][R8.64], R3 ;  /* 0x0000000308007986 */ /* 0x001fe2000c10190a */
[----:B------:R-:W-:Y:S05]  /*8350*/  EXIT ;  /* 0x000000000000794d */ /* 0x000fea0003800000 */
.L_x_905:
        /* <DEDUP_REMOVED lines=16> */
[-C--:B------:R-:W-:Y:S02]  /*8460*/  ISETP.GE.U32.AND P4, PT, R13, R2.reuse, PT ;  /* 0x000000020d00720c */ /* 0x080fe40003f86070 */
[----:B------:R-:W-:-:S02]  /*8470*/  ISETP.GE.U32.AND P2, PT, R7, R2, PT ;  /* 0x000000020700720c */ /* 0x000fc40003f46070 */
[----:B------:R-:W-:Y:S01]  /*8480*/  ISETP.GE.U32.AND P3, PT, R11, R2, PT ;  /* 0x000000020b00720c */ /* 0x000fe20003f66070 */
[----:B------:R-:W-:Y:S02]  /*8490*/  @!P5 IMAD.IADD R25, R25, 0x1, R3 ;  /* 0x000000011919d824 */ /* 0x000fe400078e0203 */
[----:B------:R-:W-:Y:S02]  /*84a0*/  VIADD R13, R3, 0xc0 ;  /* 0x000000c0030d7836 */ /* 0x000fe40000000000 */
[----:B------:R-:W-:-:S04]  /*84b0*/  @!P5 IMAD.WIDE.U32 R8, R25, 0x8, R8 ;  /* 0x000000081908d825 */ /* 0x000fc800078e0008 */
[C---:B------:R-:W-:Y:S02]  /*84c0*/  VIADD R15, R3.reuse, 0xe0 ;  /* 0x000000e0030f7836 */ /* 0x040fe40000000000 */
[----:B------:R-:W-:Y:S02]  /*84d0*/  IMAD.X R25, RZ, RZ, R23, P6 ;  /* 0x000000ffff197224 */ /* 0x000fe400030e0617 */
[----:B------:R-:W-:Y:S01]  /*84e0*/  VIADD R3, R3, 0x100 ;  /* 0x0000010003037836 */ /* 0x000fe20000000000 */
[----:B------:R-:W-:Y:S02]  /*84f0*/  ISETP.GE.U32.AND P6, PT, R13, R2, PT ;  /* 0x000000020d00720c */ /* 0x000fe40003fc6070 */
[----:B------:R-:W-:Y:S01]  /*8500*/  CS2R R34, SRZ ;  /* 0x0000000000227805 */ /* 0x000fe2000001ff00 */
[----:B--2---:R-:W-:Y:S02]  /*8510*/  IMAD.MOV.U32 R6, RZ, RZ, R4 ;  /* 0x000000ffff067224 */ /* 0x004fe400078e0004 */
[----:B------:R-:W-:-:S02]  /*8520*/  IMAD.MOV.U32 R7, RZ, RZ, R5 ;  /* 0x000000ffff077224 */ /* 0x000fc400078e0005 */
[----:B------:R-:W-:Y:S01]  /*8530*/  IMAD.MOV.U32 R10, RZ, RZ, R6 ;  /* 0x000000ffff0a7224 */ /* 0x000fe200078e0006 */
[----:B------:R0:W2:Y:S01]  /*8540*/  @!P5 LDG.E.64.CONSTANT R4, desc[UR10][R8.64] ;  /* 0x0000000a0804d981 */ /* 0x0000a2000c1e9b00 */
[----:B------:R-:W-:Y:S01]  /*8550*/  IMAD.MOV.U32 R11, RZ, RZ, R7 ;  /* 0x000000ffff0b7224 */ /* 0x000fe200078e0007 */
[----:B------:R-:W-:-:S05]  /*8560*/  ISETP.GE.U32.AND P5, PT, R15, R2, PT ;  /* 0x000000020f00720c */ /* 0x000fca0003fa6070 */
[----:B------:R-:W3:Y:S01]  /*8570*/  @!P0 LDG.E.64.CONSTANT R10, desc[UR10][R24.64+0x100] ;  /* 0x0001000a180a8981 */ /* 0x000ee2000c1e9b00 */
[----:B------:R-:W-:Y:S01]  /*8580*/  ISETP.GE.U32.AND P0, PT, R3, R2, PT ;  /* 0x000000020300720c */ /* 0x000fe20003f06070 */
[--C-:B------:R-:W-:Y:S02]  /*8590*/  IMAD.MOV.U32 R12, RZ, RZ, R6.reuse ;  /* 0x000000ffff0c7224 */ /* 0x100fe400078e0006 */
[--C-:B------:R-:W-:Y:S02]  /*85a0*/  IMAD.MOV.U32 R13, RZ, RZ, R7.reuse ;  /* 0x000000ffff0d7224 */ /* 0x100fe400078e0007 */
[--C-:B0-----:R-:W-:Y:S02]  /*85b0*/  IMAD.MOV.U32 R8, RZ, RZ, R6.reuse ;  /* 0x000000ffff087224 */ /* 0x101fe400078e0006 */
[--C-:B------:R-:W-:Y:S02]  /*85c0*/  IMAD.MOV.U32 R9, RZ, RZ, R7.reuse ;  /* 0x000000ffff097224 */ /* 0x100fe400078e0007 */
[----:B------:R-:W-:Y:S01]  /*85d0*/  IMAD.MOV.U32 R14, RZ, RZ, R6 ;  /* 0x000000ffff0e7224 */ /* 0x000fe200078e0006 */
[----:B------:R-:W4:Y:S01]  /*85e0*/  @!P1 LDG.E.64.CONSTANT R12, desc[UR10][R24.64+0x200] ;  /* 0x0002000a180c9981 */ /* 0x000f22000c1e9b00 */
[----:B------:R-:W-:-:S02]  /*85f0*/  IMAD.MOV.U32 R15, RZ, RZ, R7 ;  /* 0x000000ffff0f7224 */ /* 0x000fc400078e0007 */
[--C-:B------:R-:W-:Y:S01]  /*8600*/  IMAD.MOV.U32 R16, RZ, RZ, R6.reuse ;  /* 0x000000ffff107224 */ /* 0x100fe200078e0006 */
[----:B------:R-:W5:Y:S01]  /*8610*/  @!P2 LDG.E.64.CONSTANT R8, desc[UR10][R24.64+0x300] ;  /* 0x0003000a1808a981 */ /* 0x000f62000c1e9b00 */
[--C-:B------:R-:W-:Y:S02]  /*8620*/  IMAD.MOV.U32 R17, RZ, RZ, R7.reuse ;  /* 0x000000ffff117224 */ /* 0x100fe400078e0007 */
        /* <DEDUP_REMOVED lines=8> */
[----:B------:R-:W5:Y:S01]  /*86b0*/  @!P0 LDG.E.64.CONSTANT R6, desc[UR10][R24.64+0x800] ;  /* 0x0008000a18068981 */ /* 0x000f62000c1e9b00 */
[----:B------:R-:W-:-:S13]  /*86c0*/  ISETP.NE.AND P4, PT, R0, RZ, PT ;  /* 0x000000ff0000720c */ /* 0x000fda0003f85270 */
[----:B------:R0:W5:Y:S01]  /*86d0*/  @!P4 LDG.E.64.CONSTANT R34, desc[UR10][R22.64+-0x8] ;  /* 0xfffff80a1622c981 */ /* 0x000162000c1e9b00 */
[----:B------:R-:W1:Y:S01]  /*86e0*/  S2R R41, SR_LANEID ;  /* 0x0000000000297919 */ /* 0x000e620000000000 */
[----:B------:R-:W1:Y:S01]  /*86f0*/  S2UR UR5, SR_CgaCtaId ;  /* 0x00000000000579c3 */ /* 0x000e620000008800 */
[----:B------:R-:W-:Y:S01]  /*8700*/  SHF.R.U32.HI R44, RZ, 0x5, R0 ;  /* 0x00000005ff2c7819 */ /* 0x000fe20000011600 */
[----:B------:R-:W-:-:S06]  /*8710*/  UMOV UR4, 0x400 ;  /* 0x0000040000047882 */ /* 0x000fcc0000000000 */
[----:B0-----:R-:W0:Y:S01]  /*8720*/  LDC R23, c[0x0][0x390] ;  /* 0x0000e400ff177b82 */ /* 0x001e220000000800 */
[----:B-1----:R-:W-:Y:S01]  /*8730*/  ULEA UR4, UR5, UR4, 0x18 ;  /* 0x0000000405047291 */ /* 0x002fe2000f8ec0ff */
[----:B------:R-:W-:-:S05]  /*8740*/  IMAD R26, R44, 0x120, R41 ;  /* 0x000001202c1a7824 */ /* 0x000fca00078e0229 */
[----:B------:R-:W-:Y:S01]  /*8750*/  LEA R3, R26, UR4, 0x3 ;  /* 0x000000041a037c11 */ /* 0x000fe2000f8e18ff */
[----:B------:R-:W-:-:S04]  /*8760*/  IMAD R25, R41, 0x8, R26 ;  /* 0x0000000829197824 */ /* 0x000fc800078e021a */
[--C-:B------:R-:W-:Y:S01]  /*8770*/  IMAD R26, R26, -0x4, R3.reuse ;  /* 0xfffffffc1a1a7824 */ /* 0x100fe200078e0203 */
[----:B------:R-:W-:Y:S01]  /*8780*/  ISETP.NE.AND P0, PT, R0, RZ, PT ;  /* 0x000000ff0000720c */ /* 0x000fe20003f05270 */
[----:B--2---:R1:W-:Y:S04]  /*8790*/  STS.64 [R3], R4 ;  /* 0x0000000403007388 */ /* 0x0043e80000000a00 */
[----:B---3--:R-:W-:Y:S01]  /*87a0*/  STS.64 [R3+0x100], R10 ;  /* 0x0001000a03007388 */ /* 0x008fe20000000a00 */
[----:B-1----:R-:W-:-:S03]  /*87b0*/  IMAD R4, R41, 0x40, R3 ;  /* 0x0000004029047824 */ /* 0x002fc600078e0203 */
[----:B----4-:R-:W-:Y:S04]  /*87c0*/  STS.64 [R3+0x200], R12 ;  /* 0x0002000c03007388 */ /* 0x010fe80000000a00 */
[----:B-----5:R1:W-:Y:S04]  /*87d0*/  STS.64 [R3+0x300], R8 ;  /* 0x0003000803007388 */ /* 0x0203e80000000a00 */
        /* <DEDUP_REMOVED lines=9> */
[----:B------:R-:W4:Y:S04]  /*8870*/  LDS.64 R46, [R4+0x10] ;  /* 0x00001000042e7984 */ /* 0x000f280000000a00 */
[----:B------:R-:W-:Y:S04]  /*8880*/  LDS.64 R42, [R4+0x18] ;  /* 0x00001800042a7984 */ /* 0x000fe80000000a00 */
[----:B------:R-:W-:Y:S04]  /*8890*/  LDS.64 R18, [R4+0x20] ;  /* 0x0000200004127984 */ /* 0x000fe80000000a00 */
[----:B------:R-:W-:Y:S04]  /*88a0*/  LDS.64 R16, [R4+0x28] ;  /* 0x0000280004107984 */ /* 0x000fe80000000a00 */
[----:B------:R-:W-:Y:S04]  /*88b0*/  LDS.64 R12, [R4+0x30] ;  /* 0x00003000040c7984 */ /* 0x000fe80000000a00 */
[----:B------:R-:W-:Y:S01]  /*88c0*/  LDS.64 R6, [R4+0x38] ;  /* 0x0000380004067984 */ /* 0x000fe20000000a00 */
[----:B------:R-:W-:Y:S01]  /*88d0*/  BAR.SYNC.DEFER_BLOCKING 0x0 ;  /* 0x0000000000007b1d */ /* 0x000fe20000010000 */
[----:B------:R-:W-:Y:S01]  /*88e0*/  IMAD R25, R25, -0x4, R4 ;  /* 0xfffffffc19197824 */ /* 0x000fe200078e0204 */
[----:B-1----:R-:W-:-:S04]  /*88f0*/  LEA R9, R0, UR4, 0x3 ;  /* 0x0000000400097c11 */ /* 0x002fc8000f8e18ff */
        /* <DEDUP_REMOVED lines=12> */
[----:B------:R-:W5:Y:S04]  /*89c0*/  LDS R5, [R25+0x8] ;  /* 0x0000080019057984 */ /* 0x000f680000000800 */
        /* <DEDUP_REMOVED lines=8> */
[----:B------:R-:W-:Y:S01]  /*8a50*/  BAR.SYNC.DEFER_BLOCKING 0x0 ;  /* 0x0000000000007b1d */ /* 0x000fe20000010000 */
[----:B------:R-:W-:Y:S01]  /*8a60*/  IMAD R11, R0, 0x9, RZ ;  /* 0x00000009000b7824 */ /* 0x000fe200078e02ff */
[----:B---3--:R-:W-:-:S04]  /*8a70*/  ISETP.NE.U32.AND P5, PT, R52, R48, PT ;  /* 0x000000303400720c */ /* 0x008fc80003fa5070 */
[----:B------:R0:W2:Y:S01]  /*8a80*/  @P0 LDS.64 R34, [R9+0x878] ;  /* 0x0008780009220984 */ /* 0x0000a20000000a00 */
[----:B------:R-:W-:Y:S01]  /*8a90*/  VIADD R15, R11, 0x1 ;  /* 0x000000010b0f7836 */ /* 0x000fe20000000000 */
[----:B------:R-:W-:Y:S02]  /*8aa0*/  ISETP.NE.AND.EX P5, PT, R53, R49, PT, P5 ;  /* 0x000000313500720c */ /* 0x000fe40003fa5350 */
[----:B----4-:R-:W-:Y:S02]  /*8ab0*/  ISETP.NE.U32.AND P3, PT, R48, R46, PT ;  /* 0x0000002e3000720c */ /* 0x010fe40003f65070 */
[----:B------:R-:W-:Y:S01]  /*8ac0*/  ISETP.EQ.OR P5, PT, R15, R2, P5 ;  /* 0x000000020f00720c */ /* 0x000fe20002fa2670 */
[----:B------:R-:W-:Y:S01]  /*8ad0*/  VIADD R21, R11, 0x2 ;  /* 0x000000020b157836 */ /* 0x000fe20000000000 */
[----:B------:R-:W-:Y:S02]  /*8ae0*/  ISETP.NE.AND.EX P3, PT, R49, R47, PT, P3 ;  /* 0x0000002f3100720c */ /* 0x000fe40003f65330 */
[----:B0-----:R-:W-:-:S02]  /*8af0*/  SEL R9, R3, RZ, !P5 ;  /* 0x000000ff03097207 */ /* 0x001fc40006800000 */
[----:B------:R-:W-:-:S03]  /*8b00*/  ISETP.EQ.OR P3, PT, R21, R2, P3 ;  /* 0x000000021500720c */ /* 0x000fc60001f62670 */
[----:B-1----:R-:W-:Y:S01]  /*8b10*/  IMAD.IADD R9, R4, 0x1, R9 ;  /* 0x0000000104097824 */ /* 0x002fe200078e0209 */
[----:B------:R-:W-:Y:S01]  /*8b20*/  ISETP.NE.U32.AND P2, PT, R46, R42, PT ;  /* 0x0000002a2e00720c */ /* 0x000fe20003f45070 */
[----:B------:R-:W-:-:S03]  /*8b30*/  VIADD R15, R11, 0x3 ;  /* 0x000000030b0f7836 */ /* 0x000fc60000000000 */
[----:B------:R-:W-:Y:S02]  /*8b40*/  SEL R10, R9, RZ, !P3 ;  /* 0x000000ff090a7207 */ /* 0x000fe40005800000 */
[----:B------:R-:W-:-:S03]  /*8b50*/  ISETP.NE.AND.EX P2, PT, R47, R43, PT, P2 ;  /* 0x0000002b2f00720c */ /* 0x000fc60003f45320 */
[----:B-----5:R-:W-:Y:S01]  /*8b60*/  IMAD.IADD R10, R5, 0x1, R10 ;  /* 0x00000001050a7824 */ /* 0x020fe200078e020a */
[----:B------:R-:W-:Y:S02]  /*8b70*/  ISETP.EQ.OR P2, PT, R15, R2, P2 ;  /* 0x000000020f00720c */ /* 0x000fe40001742670 */
[----:B------:R-:W-:Y:S02]  /*8b80*/  ISETP.NE.U32.AND P1, PT, R42, R18, PT ;  /* 0x000000122a00720c */ /* 0x000fe40003f25070 */
[----:B--2---:R-:W-:-:S04]  /*8b90*/  ISETP.NE.U32.AND P0, PT, R34, R52, PT ;  /* 0x000000342200720c */ /* 0x004fc80003f05070 */
[----:B------:R-:W-:-:S04]  /*8ba0*/  ISETP.NE.AND.EX P0, PT, R35, R53, PT, P0 ;  /* 0x000000352300720c */ /* 0x000fc80003f05300 */
[C---:B------:R-:W-:Y:S01]  /*8bb0*/  ISETP.EQ.OR P0, PT, R11.reuse, R2, P0 ;  /* 0x000000020b00720c */ /* 0x040fe20000702670 */
[----:B------:R-:W-:Y:S01]  /*8bc0*/  VIADD R21, R11, 0x4 ;  /* 0x000000040b157836 */ /* 0x000fe20000000000 */
[----:B------:R-:W-:Y:S02]  /*8bd0*/  SEL R9, R10, RZ, !P2 ;  /* 0x000000ff0a097207 */ /* 0x000fe40005000000 */
[----:B------:R-:W-:Y:S02]  /*8be0*/  ISETP.NE.AND.EX P1, PT, R43, R19, PT, P1 ;  /* 0x000000132b00720c */ /* 0x000fe40003f25310 */
[----:B------:R-:W-:Y:S01]  /*8bf0*/  ISETP.NE.U32.AND P6, PT, R18, R16, PT ;  /* 0x000000101200720c */ /* 0x000fe20003fc5070 */
[----:B------:R-:W-:Y:S01]  /*8c00*/  VIADD R15, R11, 0x5 ;  /* 0x000000050b0f7836 */ /* 0x000fe20000000000 */
[----:B------:R-:W-:Y:S01]  /*8c10*/  SEL R10, RZ, 0x1, !P0 ;  /* 0x00000001ff0a7807 */ /* 0x000fe20004000000 */
[----:B------:R-:W-:Y:S01]  /*8c20*/  IMAD.IADD R9, R36, 0x1, R9 ;  /* 0x0000000124097824 */ /* 0x000fe200078e0209 */
[----:B------:R-:W-:Y:S01]  /*8c30*/  ISETP.EQ.OR P1, PT, R21, R2, P1 ;  /* 0x000000021500720c */ /* 0x000fe20000f22670 */
[----:B------:R-:W-:Y:S01]  /*8c40*/  IMAD.MOV.U32 R14, RZ, RZ, 0x2 ;  /* 0x00000002ff0e7424 */ /* 0x000fe200078e00ff */
[----:B------:R-:W-:Y:S01]  /*8c50*/  ISETP.NE.AND.EX P6, PT, R19, R17, PT, P6 ;  /* 0x000000111300720c */ /* 0x000fe20003fc5360 */
[----:B------:R-:W-:-:S02]  /*8c60*/  @!P0 IMAD.MOV R14, RZ, RZ, 0x1 ;  /* 0x00000001ff0e8424 */ /* 0x000fc400078e02ff */
[----:B------:R-:W-:Y:S01]  /*8c70*/  @!P5 IMAD.MOV R14, RZ, RZ, R10 ;  /* 0x000000ffff0ed224 */ /* 0x000fe200078e020a */
[----:B------:R-:W-:Y:S02]  /*8c80*/  ISETP.EQ.OR P0, PT, R15, R2, P6 ;  /* 0x000000020f00720c */ /* 0x000fe40003702670 */
[----:B------:R-:W-:Y:S02]  /*8c90*/  SEL R10, R9, RZ, !P1 ;  /* 0x000000ff090a7207 */ /* 0x000fe40004800000 */
[----:B------:R-:W-:Y:S01]  /*8ca0*/  ISETP.NE.U32.AND P6, PT, R16, R12, PT ;  /* 0x0000000c1000720c */ /* 0x000fe20003fc5070 */
[----:B------:R-:W-:Y:S02]  /*8cb0*/  VIADD R9, R11, 0x6 ;  /* 0x000000060b097836 */ /* 0x000fe40000000000 */
[----:B------:R-:W-:Y:S01]  /*8cc0*/  IMAD.IADD R10, R37, 0x1, R10 ;  /* 0x00000001250a7824 */ /* 0x000fe200078e020a */
[----:B------:R-:W-:-:S04]  /*8cd0*/  ISETP.NE.AND.EX P5, PT, R17, R13, PT, P6 ;  /* 0x0000000d1100720c */ /* 0x000fc80003fa5360 */
[----:B------:R-:W-:Y:S02]  /*8ce0*/  ISETP.EQ.OR P5, PT, R9, R2, P5 ;  /* 0x000000020900720c */ /* 0x000fe40002fa2670 */
[----:B------:R-:W-:Y:S01]  /*8cf0*/  SEL R9, R10, RZ, !P0 ;  /* 0x000000ff0a097207 */ /* 0x000fe20004000000 */
[----:B------:R-:W-:Y:S02]  /*8d00*/  VIADD R20, R14, 0x1 ;  /* 0x000000010e147836 */ /* 0x000fe40000000000 */
[----:B------:R-:W-:Y:S02]  /*8d10*/  @!P3 IMAD.MOV R20, RZ, RZ, R14 ;  /* 0x000000ffff14b224 */ /* 0x000fe400078e020e */
[----:B------:R-:W-:Y:S01]  /*8d20*/  IMAD.IADD R9, R38, 0x1, R9 ;  /* 0x0000000126097824 */ /* 0x000fe200078e0209 */
[----:B------:R-:W-:Y:S01]  /*8d30*/  ISETP.NE.U32.AND P3, PT, R12, R6, PT ;  /* 0x000000060c00720c */ /* 0x000fe20003f65070 */
[----:B------:R-:W-:-:S03]  /*8d40*/  VIADD R15, R11, 0x7 ;  /* 0x000000070b0f7836 */ /* 0x000fc60000000000 */
[----:B------:R-:W-:Y:S02]  /*8d50*/  SEL R10, R9, RZ, !P5 ;  /* 0x000000ff090a7207 */ /* 0x000fe40006800000 */
[----:B------:R-:W-:-:S03]  /*8d60*/  ISETP.NE.AND.EX P3, PT, R13, R7, PT, P3 ;  /* 0x000000070d00720c */ /* 0x000fc60003f65330 */
[----:B------:R-:W-:Y:S01]  /*8d70*/  IMAD.IADD R10, R39, 0x1, R10 ;  /* 0x00000001270a7824 */ /* 0x000fe200078e020a */
[----:B------:R-:W-:Y:S02]  /*8d80*/  ISETP.EQ.OR P3, PT, R15, R2, P3 ;  /* 0x000000020f00720c */ /* 0x000fe40001f62670 */
[----:B------:R-:W-:Y:S01]  /*8d90*/  ISETP.NE.U32.AND P6, PT, R6, R32, PT ;  /* 0x000000200600720c */ /* 0x000fe20003fc5070 */
[----:B------:R-:W-:Y:S01]  /*8da0*/  VIADD R11, R11, 0x8 ;  /* 0x000000080b0b7836 */ /* 0x000fe20000000000 */
[----:B------:R-:W-:Y:S01]  /*8db0*/  SEL R9, R10, RZ, !P3 ;  /* 0x000000ff0a097207 */ /* 0x000fe20005800000 */
[----:B------:R-:W-:Y:S01]  /*8dc0*/  VIADD R14, R20, 0x1 ;  /* 0x00000001140e7836 */ /* 0x000fe20000000000 */
[----:B------:R-:W-:Y:S01]  /*8dd0*/  ISETP.NE.AND.EX P6, PT, R7, R33, PT, P6 ;  /* 0x000000210700720c */ /* 0x000fe20003fc5360 */
[----:B------:R-:W-:Y:S02]  /*8de0*/  @!P2 IMAD.MOV R14, RZ, RZ, R20 ;  /* 0x000000ffff0ea224 */ /* 0x000fe400078e0214 */
[----:B------:R-:W-:Y:S01]  /*8df0*/  IMAD.IADD R9, R40, 0x1, R9 ;  /* 0x0000000128097824 */ /* 0x000fe200078e0209 */
[----:B------:R-:W-:Y:S01]  /*8e00*/  ISETP.EQ.OR P6, PT, R11, R2, P6 ;  /* 0x000000020b00720c */ /* 0x000fe200037c2670 */
[----:B------:R-:W-:-:S02]  /*8e10*/  VIADD R15, R14, 0x1 ;  /* 0x000000010e0f7836 */ /* 0x000fc40000000000 */
[----:B------:R-:W-:Y:S01]  /*8e20*/  @!P1 IMAD.MOV R15, RZ, RZ, R14 ;  /* 0x000000ffff0f9224 */ /* 0x000fe200078e020e */
[----:B------:R-:W-:-:S03]  /*8e30*/  SEL R9, R9, RZ, !P6 ;  /* 0x000000ff09097207 */ /* 0x000fc60007000000 */
[----:B------:R-:W-:Y:S02]  /*8e40*/  VIADD R11, R15, 0x1 ;  /* 0x000000010f0b7836 */ /* 0x000fe40000000000 */
[----:B------:R-:W-:Y:S02]  /*8e50*/  @!P0 IMAD.MOV R11, RZ, RZ, R15 ;  /* 0x000000ffff0b8224 */ /* 0x000fe400078e020f */
[----:B------:R-:W-:Y:S02]  /*8e60*/  IMAD.IADD R10, R8, 0x1, R9 ;  /* 0x00000001080a7824 */ /* 0x000fe400078e0209 */
[----:B------:R-:W-:Y:S02]  /*8e70*/  VIADD R14, R11, 0x1 ;  /* 0x000000010b0e7836 */ /* 0x000fe40000000000 */
[----:B------:R-:W-:Y:S02]  /*8e80*/  @!P5 IMAD.MOV R14, RZ, RZ, R11 ;  /* 0x000000ffff0ed224 */ /* 0x000fe400078e020b */
[----:B------:R-:W0:Y:S02]  /*8e90*/  SHFL.UP PT, R11, R10, 0x1, RZ ;  /* 0x042000000a0b7989 */ /* 0x000e2400000e00ff */
[----:B------:R-:W-:-:S02]  /*8ea0*/  VIADD R8, R14, 0x1 ;  /* 0x000000010e087836 */ /* 0x000fc40000000000 */
[----:B------:R-:W-:-:S04]  /*8eb0*/  @!P3 IMAD.MOV R8, RZ, RZ, R14 ;  /* 0x000000ffff08b224 */ /* 0x000fc800078e020e */
[----:B------:R-:W-:Y:S02]  /*8ec0*/  VIADD R9, R8, 0x1 ;  /* 0x0000000108097836 */ /* 0x000fe40000000000 */
[----:B------:R-:W-:Y:S01]  /*8ed0*/  @!P6 IMAD.MOV R9, RZ, RZ, R8 ;  /* 0x000000ffff09e224 */ /* 0x000fe200078e0208 */
[----:B------:R-:W-:-:S04]  /*8ee0*/  ISETP.GE.AND P5, PT, R41, 0x1, PT ;  /* 0x000000012900780c */ /* 0x000fc80003fa6270 */
[----:B------:R-:W1:Y:S01]  /*8ef0*/  SHFL.UP PT, R8, R9, 0x1, RZ ;  /* 0x0420000009087989 */ /* 0x000e6200000e00ff */
[----:B------:R-:W-:-:S04]  /*8f00*/  ISETP.NE.AND P3, PT, R9, RZ, PT ;  /* 0x000000ff0900720c */ /* 0x000fc80003f65270 */
[----:B0-----:R-:W-:-:S04]  /*8f10*/  SEL R11, R11, RZ, !P3 ;  /* 0x000000ff0b0b7207 */ /* 0x001fc80005800000 */
[----:B------:R-:W-:-:S05]  /*8f20*/  SEL R11, R11, RZ, P5 ;  /* 0x000000ff0b0b7207 */ /* 0x000fca0002800000 */
[----:B------:R-:W-:-:S05]  /*8f30*/  IMAD.IADD R11, R10, 0x1, R11 ;  /* 0x000000010a0b7824 */ /* 0x000fca00078e020b */
[----:B------:R-:W0:Y:S01]  /*8f40*/  SHFL.UP PT, R14, R11, 0x2, RZ ;  /* 0x044000000b0e7989 */ /* 0x000e2200000e00ff */
[----:B-1----:R-:W-:-:S05]  /*8f50*/  SEL R8, R8, RZ, P5 ;  /* 0x000000ff08087207 */ /* 0x002fca0002800000 */
[----:B------:R-:W-:-:S05]  /*8f60*/  IMAD.IADD R8, R8, 0x1, R9 ;  /* 0x0000000108087824 */ /* 0x000fca00078e0209 */
[----:B------:R-:W1:Y:S01]  /*8f70*/  SHFL.UP PT, R10, R8, 0x2, RZ ;  /* 0x04400000080a7989 */ /* 0x000e6200000e00ff */
[----:B------:R-:W-:Y:S02]  /*8f80*/  ISETP.NE.AND P3, PT, R8, RZ, PT ;  /* 0x000000ff0800720c */ /* 0x000fe40003f65270 */
[----:B------:R-:W-:Y:S02]  /*8f90*/  ISETP.GE.AND P5, PT, R41, 0x2, PT ;  /* 0x000000022900780c */ /* 0x000fe40003fa6270 */
[----:B0-----:R-:W-:-:S04]  /*8fa0*/  SEL R14, R14, RZ, !P3 ;  /* 0x000000ff0e0e7207 */ /* 0x001fc80005800000 */
[----:B------:R-:W-:-:S05]  /*8fb0*/  SEL R14, R14, RZ, P5 ;  /* 0x000000ff0e0e7207 */ /* 0x000fca0002800000 */
[----:B------:R-:W-:Y:S01]  /*8fc0*/  IMAD.IADD R14, R11, 0x1, R14 ;  /* 0x000000010b0e7824 */ /* 0x000fe200078e020e */
[----:B-1----:R-:W-:-:S04]  /*8fd0*/  SEL R9, R10, RZ, P5 ;  /* 0x000000ff0a097207 */ /* 0x002fc80002800000 */
[----:B------:R-:W0:Y:S01]  /*8fe0*/  SHFL.UP PT, R15, R14, 0x4, RZ ;  /* 0x048000000e0f7989 */ /* 0x000e2200000e00ff */
        /* <DEDUP_REMOVED lines=14> */
[----:B------:R-:W-:Y:S02]  /*90d0*/  SEL R14, R11, RZ, P5 ;  /* 0x000000ff0b0e7207 */ /* 0x000fe40002800000 */
[----:B-1----:R-:W-:-:S03]  /*90e0*/  SEL R9, R8, RZ, P5 ;  /* 0x000000ff08097207 */ /* 0x002fc60002800000 */
[----:B------:R-:W-:Y:S02]  /*90f0*/  IMAD.IADD R8, R15, 0x1, R14 ;  /* 0x000000010f087824 */ /* 0x000fe400078e020e */
[----:B------:R-:W-:-:S03]  /*9100*/  IMAD.IADD R9, R10, 0x1, R9 ;  /* 0x000000010a097824 */ /* 0x000fc600078e0209 */
[----:B------:R-:W0:Y:S04]  /*9110*/  SHFL.UP PT, R14, R8, 0x10, RZ ;  /* 0x06000000080e7989 */ /* 0x000e2800000e00ff */
[----:B------:R-:W1:Y:S01]  /*9120*/  SHFL.UP PT, R11, R9, 0x10, RZ ;  /* 0x06000000090b7989 */ /* 0x000e6200000e00ff */
[----:B------:R-:W-:Y:S02]  /*9130*/  ISETP.NE.AND P6, PT, R41, 0x1f, PT ;  /* 0x0000001f2900780c */ /* 0x000fe40003fc5270 */
[----:B------:R-:W-:Y:S02]  /*9140*/  ISETP.NE.AND P3, PT, R9, RZ, PT ;  /* 0x000000ff0900720c */ /* 0x000fe40003f65270 */
[----:B------:R-:W-:Y:S02]  /*9150*/  ISETP.GE.AND P5, PT, R41, 0x10, PT ;  /* 0x000000102900780c */ /* 0x000fe40003fa6270 */
[----:B0-----:R-:W-:-:S02]  /*9160*/  SEL R14, R14, RZ, !P3 ;  /* 0x000000ff0e0e7207 */ /* 0x001fc40005800000 */
[----:B-1----:R-:W-:Y:S02]  /*9170*/  SEL R10, R11, RZ, P5 ;  /* 0x000000ff0b0a7207 */ /* 0x002fe40002800000 */
[----:B------:R-:W-:-:S03]  /*9180*/  SEL R15, R14, RZ, P5 ;  /* 0x000000ff0e0f7207 */ /* 0x000fc60002800000 */
[----:B------:R-:W-:Y:S01]  /*9190*/  @!P6 LEA R45, R44, UR4, 0x3 ;  /* 0x000000042c2dec11 */ /* 0x000fe2000f8e18ff */
[----:B------:R-:W-:Y:S02]  /*91a0*/  IMAD.IADD R14, R9, 0x1, R10 ;  /* 0x00000001090e7824 */ /* 0x000fe400078e020a */
[----:B------:R-:W-:-:S05]  /*91b0*/  IMAD.IADD R15, R8, 0x1, R15 ;  /* 0x00000001080f7824 */ /* 0x000fca00078e020f */
[----:B------:R-:W-:Y:S01]  /*91c0*/  @!P6 STS.64 [R45], R14 ;  /* 0x0000000e2d00e388 */ /* 0x000fe20000000a00 */
[----:B------:R-:W-:Y:S06]  /*91d0*/  BAR.SYNC.DEFER_BLOCKING 0x0 ;  /* 0x0000000000007b1d */ /* 0x000fec0000010000 */
[----:B------:R-:W0:Y:S04]  /*91e0*/  LDS.128 R8, [UR4] ;  /* 0x00000004ff087984 */ /* 0x000e280008000c00 */
[----:B------:R-:W1:Y:S04]  /*91f0*/  LDS.128 R20, [UR4+0x10] ;  /* 0x00001004ff147984 */ /* 0x000e680008000c00 */
[----:B------:R-:W2:Y:S01]  /*9200*/  LDS.128 R24, [UR4+0x20] ;  /* 0x00002004ff187984 */ /* 0x000ea20008000c00 */
[----:B------:R-:W-:-:S02]  /*9210*/  ISETP.NE.AND P6, PT, R44, 0x2, PT ;  /* 0x000000022c00780c */ /* 0x000fc40003fc5270 */
        /* <DEDUP_REMOVED lines=9> */
[----:B------:R-:W-:Y:S02]  /*92b0*/  SEL R10, R56, RZ, !P3 ;  /* 0x000000ff380a7207 */ /* 0x000fe40005800000 */
[----:B------:R-:W-:Y:S02]  /*92c0*/  SEL R8, R11, R8, !P6 ;  /* 0x000000080b087207 */ /* 0x000fe40007000000 */
[----:B------:R-:W-:Y:S01]  /*92d0*/  SEL R9, R54, R9, !P6 ;  /* 0x0000000936097207 */ /* 0x000fe20007000000 */
[----:B------:R-:W-:Y:S01]  /*92e0*/  IMAD.IADD R10, R23, 0x1, R10 ;  /* 0x00000001170a7824 */ /* 0x000fe200078e020a */
[----:B--2---:R-:W-:Y:S01]  /*92f0*/  ISETP.NE.AND P6, PT, R24, RZ, PT ;  /* 0x000000ff1800720c */ /* 0x004fe20003fc5270 */
[----:B------:R-:W-:Y:S01]  /*9300*/  IMAD.IADD R11, R11, 0x1, R20 ;  /* 0x000000010b0b7824 */ /* 0x000fe200078e0214 */
[----:B------:R-:W-:Y:S02]  /*9310*/  ISETP.NE.AND P5, PT, R44, 0x3, PT ;  /* 0x000000032c00780c */ /* 0x000fe40003fa5270 */
[----:B------:R-:W-:-:S02]  /*9320*/  SEL R20, R10, RZ, !P6 ;  /* 0x000000ff0a147207 */ /* 0x000fc40007000000 */
[----:B------:R-:W-:Y:S01]  /*9330*/  SEL R8, R11, R8, !P5 ;  /* 0x000000080b087207 */ /* 0x000fe20006800000 */
[----:B------:R-:W-:Y:S01]  /*9340*/  IMAD.IADD R11, R22, 0x1, R11 ;  /* 0x00000001160b7824 */ /* 0x000fe200078e020b */
[----:B------:R-:W-:Y:S01]  /*9350*/  ISETP.NE.AND P3, PT, R44, 0x4, PT ;  /* 0x000000042c00780c */ /* 0x000fe20003f65270 */
[----:B------:R-:W-:Y:S01]  /*9360*/  IMAD.IADD R20, R25, 0x1, R20 ;  /* 0x0000000119147824 */ /* 0x000fe200078e0214 */
[----:B------:R-:W-:Y:S02]  /*9370*/  SEL R9, R56, R9, !P5 ;  /* 0x0000000938097207 */ /* 0x000fe40006800000 */
[----:B------:R-:W-:Y:S02]  /*9380*/  ISETP.NE.AND P5, PT, R26, RZ, PT ;  /* 0x000000ff1a00720c */ /* 0x000fe40003fa5270 */
[C---:B------:R-:W-:Y:S01]  /*9390*/  SEL R8, R11.reuse, R8, !P3 ;  /* 0x000000080b087207 */ /* 0x040fe20005800000 */
[----:B------:R-:W-:Y:S01]  /*93a0*/  IMAD.IADD R11, R11, 0x1, R24 ;  /* 0x000000010b0b7824 */ /* 0x000fe200078e0218 */
[----:B------:R-:W-:Y:S01]  /*93b0*/  SEL R9, R10, R9, !P3 ;  /* 0x000000090a097207 */ /* 0x000fe20005800000 */
[----:B------:R-:W1:Y:S01]  /*93c0*/  SHFL.UP PT, R25, R14, 0x1, RZ ;  /* 0x042000000e197989 */ /* 0x000e6200000e00ff */
[----:B------:R-:W-:-:S02]  /*93d0*/  SEL R10, R20, RZ, !P5 ;  /* 0x000000ff140a7207 */ /* 0x000fc40006800000 */
[----:B------:R-:W-:-:S03]  /*93e0*/  ISETP.NE.AND P6, PT, R44, 0x5, PT ;  /* 0x000000052c00780c */ /* 0x000fc60003fc5270 */
[----:B------:R-:W-:Y:S01]  /*93f0*/  IMAD.IADD R10, R27, 0x1, R10 ;  /* 0x000000011b0a7824 */ /* 0x000fe200078e020a */
[----:B------:R-:W-:Y:S02]  /*9400*/  SEL R8, R11, R8, !P6 ;  /* 0x000000080b087207 */ /* 0x000fe40007000000 */
[----:B------:R-:W-:Y:S02]  /*9410*/  SEL R9, R20, R9, !P6 ;  /* 0x0000000914097207 */ /* 0x000fe40007000000 */
[----:B------:R-:W-:Y:S02]  /*9420*/  ISETP.NE.AND P6, PT, R44, 0x6, PT ;  /* 0x000000062c00780c */ /* 0x000fe40003fc5270 */
[----:B0-----:R-:W-:Y:S01]  /*9430*/  ISETP.NE.AND P5, PT, R28, RZ, PT ;  /* 0x000000ff1c00720c */ /* 0x001fe20003fa5270 */
[----:B------:R-:W-:Y:S01]  /*9440*/  IMAD.IADD R11, R26, 0x1, R11 ;  /* 0x000000011a0b7824 */ /* 0x000fe200078e020b */
[C---:B------:R-:W-:Y:S01]  /*9450*/  SEL R9, R10.reuse, R9, !P6 ;  /* 0x000000090a097207 */ /* 0x040fe20007000000 */
[----:B------:R0:W2:Y:S01]  /*9460*/  SHFL.UP PT, R26, R15, 0x1, RZ ;  /* 0x042000000f1a7989 */ /* 0x0000a200000e00ff */
[----:B------:R-:W-:-:S02]  /*9470*/  SEL R10, R10, RZ, !P5 ;  /* 0x000000ff0a0a7207 */ /* 0x000fc40006800000 */
[----:B------:R-:W-:Y:S02]  /*9480*/  ISETP.GE.U32.AND P3, PT, R0, 0x20, PT ;  /* 0x000000200000780c */ /* 0x000fe40003f66070 */
[C---:B------:R-:W-:Y:S01]  /*9490*/  SEL R8, R11.reuse, R8, !P6 ;  /* 0x000000080b087207 */ /* 0x040fe20007000000 */
[----:B------:R-:W-:Y:S01]  /*94a0*/  IMAD.IADD R11, R11, 0x1, R28 ;  /* 0x000000010b0b7824 */ /* 0x000fe200078e021c */
[----:B------:R-:W-:Y:S01]  /*94b0*/  ISETP.NE.AND P5, PT, R44, 0x7, PT ;  /* 0x000000072c00780c */ /* 0x000fe20003fa5270 */
[----:B------:R-:W-:Y:S01]  /*94c0*/  IMAD.IADD R10, R29, 0x1, R10 ;  /* 0x000000011d0a7824 */ /* 0x000fe200078e020a */
[----:B------:R-:W-:Y:S02]  /*94d0*/  ISETP.NE.AND P6, PT, R30, RZ, PT ;  /* 0x000000ff1e00720c */ /* 0x000fe40003fc5270 */
[----:B------:R-:W-:Y:S02]  /*94e0*/  SEL R8, R11, R8, !P5 ;  /* 0x000000080b087207 */ /* 0x000fe40006800000 */
[----:B------:R-:W-:-:S02]  /*94f0*/  SEL R9, R10, R9, !P5 ;  /* 0x000000090a097207 */ /* 0x000fc40006800000 */
[----:B------:R-:W-:Y:S02]  /*9500*/  ISETP.NE.AND P5, PT, R41, RZ, P3 ;  /* 0x000000ff2900720c */ /* 0x000fe40001fa5270 */
[----:B------:R-:W-:Y:S02]  /*9510*/  SEL R10, R10, RZ, !P6 ;  /* 0x000000ff0a0a7207 */ /* 0x000fe40007000000 */
[----:B-1----:R-:W-:-:S04]  /*9520*/  @P3 ISETP.NE.AND P6, PT, R25, RZ, PT ;  /* 0x000000ff1900320c */ /* 0x002fc80003fc5270 */
[----:B0-----:R-:W-:Y:S02]  /*9530*/  @P3 SEL R15, R9, RZ, !P6 ;  /* 0x000000ff090f3207 */ /* 0x001fe40007000000 */
[----:B------:R-:W-:-:S03]  /*9540*/  @P3 ISETP.NE.AND P6, PT, R41, RZ, PT ;  /* 0x000000ff2900320c */ /* 0x000fc60003fc5270 */
[----:B--2---:R-:W-:Y:S01]  /*9550*/  @P5 IMAD.IADD R9, R26, 0x1, R15 ;  /* 0x000000011a095824 */ /* 0x004fe200078e020f */
[----:B------:R-:W-:Y:S01]  /*9560*/  @P3 SEL R21, R25, RZ, P6 ;  /* 0x000000ff19153207 */ /* 0x000fe20003000000 */
[----:B------:R-:W-:Y:S02]  /*9570*/  IMAD.IADD R30, R30, 0x1, R11 ;  /* 0x000000011e1e7824 */ /* 0x000fe400078e020b */
[----:B------:R-:W-:Y:S02]  /*9580*/  IMAD.IADD R31, R31, 0x1, R10 ;  /* 0x000000011f1f7824 */ /* 0x000fe400078e020a */
[----:B------:R-:W-:Y:S02]  /*9590*/  @P3 IMAD.IADD R25, R8, 0x1, R21 ;  /* 0x0000000108193824 */ /* 0x000fe400078e0215 */
[----:B------:R-:W-:Y:S01]  /*95a0*/  @P3 IMAD.MOV.U32 R26, RZ, RZ, R9 ;  /* 0x000000ffff1a3224 */ /* 0x000fe200078e0009 */
[----:B------:R-:W-:Y:S06]  /*95b0*/  @P3 BRA `(.L_x_918) ;  /* 0x0000000c00143947 */ /* 0x000fec0003800000 */
[----:B------:R-:W0:Y:S01]  /*95c0*/  LDC.64 R28, c[0x0][0x3b0] ;  /* 0x0000ec00ff1c7b82 */ /* 0x000e220000000a00 */
[----:B------:R-:W1:Y:S01]  /*95d0*/  LDCU UR5, c[0x0][0x370] ;  /* 0x00006e00ff0577ac */ /* 0x000e620008000800 */
        /* <DEDUP_REMOVED lines=12> */
.L_x_919:
[----:B------:R-:W-:Y:S05]  /*96a0*/  NANOSLEEP 0x1c2 ;  /* 0x000001c20000795d */ /* 0x000fea0003800000 */
[----:B------:R-:W-:Y:S01]  /*96b0*/  NOP ;  /* 0x0000000000007918 */ /* 0x000fe20000000000 */
.L_x_920:
[----:B--2---:R-:W-:-:S03]  /*96c0*/  IMAD.WIDE.U32 R8, R0, 0x10, RZ ;  /* 0x0000001000087825 */ /* 0x004fc600078e00ff */
[----:B------:R-:W-:Y:S02]  /*96d0*/  LOP3.LUT R15, R8, 0xfffffff0, RZ, 0x3c, !PT ;  /* 0xfffffff0080f7812 */ /* 0x000fe400078e3cff */
[----:B------:R-:W-:Y:S02]  /*96e0*/  LOP3.LUT R9, RZ, R9, RZ, 0x33, !PT ;  /* 0x00000009ff097212 */ /* 0x000fe400078e33ff */
[----:B------:R-:W-:-:S05]  /*96f0*/  IADD3 R14, P3, PT, R28, R15, RZ ;  /* 0x0000000f1c0e7210 */ /* 0x000fca0007f7e0ff */
[----:B------:R-:W-:-:S08]  /*9700*/  IMAD.X R15, R29, 0x1, R9, P3 ;  /* 0x000000011d0f7824 */ /* 0x000fd000018e0609 */
.L_x_922:
[----:B------:R-:W2:Y:S01]  /*9710*/  LD.E.128.STRONG.GPU R8, desc[UR10][R14.64+0x200] ;  /* 0x0002000a0e087980 */ /* 0x000ea2000c10fd00 */
[----:B------:R-:W-:Y:S05]  /*9720*/  YIELD ;  /* 0x0000000000007946 */ /* 0x000fea0003800000 */
[----:B------:R-:W-:Y:S01]  /*9730*/  UMOV UR5, 0xffffffff ;  /* 0xffffffff00057882 */ /* 0x000fe20000000000 */
[----:B--2---:R-:W-:-:S04]  /*9740*/  ISETP.NE.U32.AND P3, PT, R10, 0x63, PT ;  /* 0x000000630a00780c */ /* 0x004fc80003f65070 */
[----:B------:R-:W-:Y:S01]  /*9750*/  ISETP.NE.AND.EX P3, PT, R11, RZ, PT, P3 ;  /* 0x000000ff0b00720c */ /* 0x000fe20003f65330 */
[----:B------:R-:W-:-:S12]  /*9760*/  BRA.DIV UR5, `(.L_x_921) ;  /* 0x0000003205b07947 */ /* 0x000fd8000b800000 */
[----:B------:R-:W-:-:S13]  /*9770*/  VOTE.ANY P3, !P3 ;  /* 0x0000000000ff7806 */ /* 0x000fda0005860100 */
.L_x_979:
[----:B------:R-:W-:Y:S05]  /*9780*/  @P3 BRA `(.L_x_922) ;  /* 0xfffffffc00e03947 */ /* 0x000fea000383ffff */
[----:B------:R-:W-:Y:S01]  /*9790*/  UMOV UR5, 0xffffffff ;  /* 0xffffffff00057882 */ /* 0x000fe20000000000 */
[----:B------:R-:W-:-:S04]  /*97a0*/  ISETP.NE.U32.AND P5, PT, R10, 0x65, PT ;  /* 0x000000650a00780c */ /* 0x000fc80003fa5070 */
[----:B------:R-:W-:Y:S01]  /*97b0*/  ISETP.NE.AND.EX P5, PT, R11, RZ, PT, P5 ;  /* 0x000000ff0b00720c */ /* 0x000fe20003fa5350 */
[----:B------:R-:W-:-:S12]  /*97c0*/  BRA.DIV UR5, `(.L_x_923) ;  /* 0x0000003205b87947 */ /* 0x000fd8000b800000 */
[----:B------:R-:W0:Y:S01]  /*97d0*/  S2R R21, SR_GEMASK ;  /* 0x0000000000157919 */ /* 0x000e220000003c00 */
[----:B------:R-:W-:Y:S01]  /*97e0*/  VOTE.ANY R24, PT, !P5 ;  /* 0x0000000000187806 */ /* 0x000fe200068e0100 */
[C---:B------:R-:W-:Y:S01]  /*97f0*/  VIADD R14, R41.reuse, 0x2 ;  /* 0x00000002290e7836 */ /* 0x040fe20000000000 */
[----:B------:R-:W-:Y:S01]  /*9800*/  ISETP.NE.AND P5, PT, R8, RZ, PT ;  /* 0x000000ff0800720c */ /* 0x000fe20003fa5270 */
[----:B------:R-:W-:Y:S01]  /*9810*/  VIADD R45, R41, 0x10 ;  /* 0x00000010292d7836 */ /* 0x000fe20000000000 */
[----:B------:R-:W-:-:S05]  /*9820*/  LOP3.LUT R55, RZ, R0, RZ, 0x33, !PT ;  /* 0x00000000ff377212 */ /* 0x000fca00078e33ff */
[----:B------:R-:W-:Y:S01]  /*9830*/  IMAD.IADD R55, R55, 0x1, R50 ;  /* 0x0000000137377824 */ /* 0x000fe200078e0232 */
[----:B0-----:R-:W-:-:S05]  /*9840*/  LOP3.LUT R24, R24, 0x80000000, R21, 0xec, !PT ;  /* 0x8000000018187812 */ /* 0x001fca00078eec15 */
[----:B------:R-:W-:-:S05]  /*9850*/  VIADD R15, R24, 0xffffffff ;  /* 0xffffffff180f7836 */ /* 0x000fca0000000000 */
[----:B------:R-:W-:-:S04]  /*9860*/  LOP3.LUT R15, R24, R15, RZ, 0xc, !PT ;  /* 0x0000000f180f7212 */ /* 0x000fc800078e0cff */
        /* <DEDUP_REMOVED lines=8> */
[----:B------:R-:W-:Y:S01]  /*98f0*/  ISETP.GT.AND P3, PT, R14, R27, PT ;  /* 0x0000001b0e00720c */ /* 0x000fe20003f64270 */
[----:B------:R-:W-:Y:S01]  /*9900*/  VIADD R14, R41, 0x4 ;  /* 0x00000004290e7836 */ /* 0x000fe20000000000 */
[----:B------:R-:W0:Y:S01]  /*9910*/  SHFL.DOWN PT, R44, R22, 0x2, R27 ;  /* 0x08400000162c7989 */ /* 0x000e2200000e001b */
[----:B------:R-:W-:-:S05]  /*9920*/  IMAD.IADD R20, R8, 0x1, R23 ;  /* 0x0000000108147824 */ /* 0x000fca00078e0217 */
[----:B------:R-:W1:Y:S01]  /*9930*/  SHFL.DOWN PT, R23, R20, 0x2, R27 ;  /* 0x0840000014177989 */ /* 0x000e6200000e001b */
[----:B------:R-:W-:-:S04]  /*9940*/  ISETP.NE.AND P5, PT, R20, RZ, PT ;  /* 0x000000ff1400720c */ /* 0x000fc80003fa5270 */
[----:B0-----:R-:W-:-:S04]  /*9950*/  SEL R44, R44, RZ, !P5 ;  /* 0x000000ff2c2c7207 */ /* 0x001fc80006800000 */
[----:B------:R-:W-:Y:S02]  /*9960*/  SEL R9, R44, RZ, !P3 ;  /* 0x000000ff2c097207 */ /* 0x000fe40005800000 */
[----:B-1----:R-:W-:Y:S02]  /*9970*/  SEL R23, R23, RZ, !P3 ;  /* 0x000000ff17177207 */ /* 0x002fe40005800000 */
[----:B------:R-:W-:Y:S01]  /*9980*/  ISETP.GT.AND P3, PT, R14, R27, PT ;  /* 0x0000001b0e00720c */ /* 0x000fe20003f64270 */
[----:B------:R-:W-:Y:S02]  /*9990*/  IMAD.IADD R54, R22, 0x1, R9 ;  /* 0x0000000116367824 */ /* 0x000fe400078e0209 */
[----:B------:R-:W-:Y:S02]  /*99a0*/  IMAD.IADD R8, R20, 0x1, R23 ;  /* 0x0000000114087824 */ /* 0x000fe400078e0217 */
[----:B------:R-:W-:Y:S01]  /*99b0*/  VIADD R23, R41, 0x8 ;  /* 0x0000000829177836 */ /* 0x000fe20000000000 */
[----:B------:R-:W0:Y:S02]  /*99c0*/  SHFL.DOWN PT, R44, R54, 0x4, R27 ;  /* 0x08800000362c7989 */ /* 0x000e2400000e001b */
[----:B------:R-:W-:-:S02]  /*99d0*/  ISETP.NE.AND P5, PT, R8, RZ, PT ;  /* 0x000000ff0800720c */ /* 0x000fc40003fa5270 */
[----:B------:R-:W1:Y:S02]  /*99e0*/  SHFL.DOWN PT, R9, R8, 0x4, R27 ;  /* 0x0880000008097989 */ /* 0x000e6400000e001b */
[----:B0-----:R-:W-:-:S04]  /*99f0*/  SEL R44, R44, RZ, !P5 ;  /* 0x000000ff2c2c7207 */ /* 0x001fc80006800000 */
[----:B------:R-:W-:Y:S02]  /*9a00*/  SEL R15, R44, RZ, !P3 ;  /* 0x000000ff2c0f7207 */ /* 0x000fe40005800000 */
[----:B-1----:R-:W-:Y:S02]  /*9a10*/  SEL R9, R9, RZ, !P3 ;  /* 0x000000ff09097207 */ /* 0x002fe40005800000 */
[----:B------:R-:W-:Y:S01]  /*9a20*/  ISETP.GT.AND P3, PT, R23, R27, PT ;  /* 0x0000001b1700720c */ /* 0x000fe20003f64270 */
[----:B------:R-:W-:Y:S02]  /*9a30*/  IMAD.IADD R56, R54, 0x1, R15 ;  /* 0x0000000136387824 */ /* 0x000fe400078e020f */
[----:B------:R-:W-:-:S03]  /*9a40*/  IMAD.IADD R58, R8, 0x1, R9 ;  /* 0x00000001083a7824 */ /* 0x000fc600078e0209 */
[----:B------:R-:W0:Y:S02]  /*9a50*/  SHFL.DOWN PT, R44, R56, 0x8, R27 ;  /* 0x09000000382c7989 */ /* 0x000e2400000e001b */
[----:B------:R-:W-:Y:S02]  /*9a60*/  ISETP.NE.AND P5, PT, R58, RZ, PT ;  /* 0x000000ff3a00720c */ /* 0x000fe40003fa5270 */
[----:B------:R-:W1:Y:S02]  /*9a70*/  SHFL.DOWN PT, R9, R58, 0x8, R27 ;  /* 0x090000003a097989 */ /* 0x000e6400000e001b */
[----:B0-----:R-:W-:Y:S02]  /*9a80*/  SEL R44, R44, RZ, !P5 ;  /* 0x000000ff2c2c7207 */ /* 0x001fe40006800000 */
[----:B------:R-:W-:Y:S02]  /*9a90*/  ISETP.GT.AND P5, PT, R45, R27, PT ;  /* 0x0000001b2d00720c */ /* 0x000fe40003fa4270 */
[----:B------:R-:W-:-:S02]  /*9aa0*/  SEL R15, R44, RZ, !P3 ;  /* 0x000000ff2c0f7207 */ /* 0x000fc40005800000 */
[----:B-1----:R-:W-:Y:S02]  /*9ab0*/  SEL R9, R9, RZ, !P3 ;  /* 0x000000ff09097207 */ /* 0x002fe40005800000 */
[----:B------:R-:W-:Y:S01]  /*9ac0*/  ISETP.NE.U32.AND P3, PT, R10, 0x65, PT ;  /* 0x000000650a00780c */ /* 0x000fe20003f65070 */
[----:B------:R-:W-:Y:S02]  /*9ad0*/  IMAD.IADD R22, R56, 0x1, R15 ;  /* 0x0000000138167824 */ /* 0x000fe400078e020f */
[----:B------:R-:W-:Y:S01]  /*9ae0*/  IMAD.IADD R20, R58, 0x1, R9 ;  /* 0x000000013a147824 */ /* 0x000fe200078e0209 */
[----:B------:R-:W-:Y:S01]  /*9af0*/  ISETP.NE.AND.EX P3, PT, R11, RZ, PT, P3 ;  /* 0x000000ff0b00720c */ /* 0x000fe20003f65330 */
[----:B------:R-:W0:Y:S01]  /*9b00*/  LDC.64 R8, c[0x0][0x3b0] ;  /* 0x0000ec00ff087b82 */ /* 0x000e220000000a00 */
[----:B------:R-:W1:Y:S02]  /*9b10*/  SHFL.DOWN PT, R44, R22, 0x10, R27 ;  /* 0x0a000000162c7989 */ /* 0x000e6400000e001b */
[----:B------:R-:W-:-:S02]  /*9b20*/  ISETP.NE.AND P6, PT, R20, RZ, PT ;  /* 0x000000ff1400720c */ /* 0x000fc40003fc5270 */
[----:B------:R-:W2:Y:S07]  /*9b30*/  SHFL.DOWN PT, R54, R20, 0x10, R27 ;  /* 0x0a00000014367989 */ /* 0x000eae00000e001b */
[----:B------:R-:W-:Y:S02]  /*9b40*/  VOTE.ALL P3, P3 ;  /* 0x0000000000ff7806 */ /* 0x000fe40001860000 */
[----:B-1----:R-:W-:Y:S02]  /*9b50*/  SEL R44, R44, RZ, !P6 ;  /* 0x000000ff2c2c7207 */ /* 0x002fe40007000000 */
[----:B0-----:R-:W-:-:S02]  /*9b60*/  IADD3 R51, P6, PT, R8, 0x200, RZ ;  /* 0x0000020008337810 */ /* 0x001fc40007fde0ff */
[----:B--2---:R-:W-:Y:S02]  /*9b70*/  SEL R11, R54, RZ, !P5 ;  /* 0x000000ff360b7207 */ /* 0x004fe40006800000 */
[----:B------:R-:W-:Y:S01]  /*9b80*/  SEL R15, R44, RZ, !P5 ;  /* 0x000000ff2c0f7207 */ /* 0x000fe20006800000 */
[----:B------:R-:W-:Y:S02]  /*9b90*/  IMAD.X R50, RZ, RZ, R9, P6 ;  /* 0x000000ffff327224 */ /* 0x000fe400030e0609 */
[----:B------:R-:W-:Y:S02]  /*9ba0*/  IMAD.IADD R20, R20, 0x1, R11 ;  /* 0x0000000114147824 */ /* 0x000fe400078e020b */
[----:B------:R-:W-:-:S07]  /*9bb0*/  IMAD.IADD R22, R22, 0x1, R15 ;  /* 0x0000000116167824 */ /* 0x000fce00078e020f */
.L_x_993:
[----:B------:R-:W-:Y:S05]  /*9bc0*/  @!P3 BRA `(.L_x_924) ;  /* 0x00000004002cb947 */ /* 0x000fea0003800000 */
.L_x_928:
[----:B------:R-:W-:Y:S02]  /*9bd0*/  IMAD.MOV.U32 R8, RZ, RZ, R51 ;  /* 0x000000ffff087224 */ /* 0x000fe400078e0033 */
[----:B------:R-:W-:Y:S02]  /*9be0*/  IMAD.MOV.U32 R9, RZ, RZ, R50 ;  /* 0x000000ffff097224 */ /* 0x000fe400078e0032 */
[----:B------:R-:W-:-:S07]  /*9bf0*/  IMAD.WIDE R14, R55, 0x10, R8 ;  /* 0x00000010370e7825 */ /* 0x000fce00078e0208 */
.L_x_926:
[----:B------:R-:W2:Y:S01]  /*9c00*/  LD.E.128.STRONG.GPU R8, desc[UR10][R14.64+-0x200] ;  /* 0xfffe000a0e087980 */ /* 0x000ea2000c10fd00 */
[----:B------:R-:W-:Y:S05]  /*9c10*/  YIELD ;  /* 0x0000000000007946 */ /* 0x000fea0003800000 */
[----:B------:R-:W-:Y:S01]  /*9c20*/  UMOV UR5, 0xffffffff ;  /* 0xffffffff00057882 */ /* 0x000fe20000000000 */
[----:B--2---:R-:W-:-:S04]  /*9c30*/  ISETP.NE.U32.AND P3, PT, R10, 0x63, PT ;  /* 0x000000630a00780c */ /* 0x004fc80003f65070 */
[----:B------:R-:W-:Y:S01]  /*9c40*/  ISETP.NE.AND.EX P3, PT, R11, RZ, PT, P3 ;  /* 0x000000ff0b00720c */ /* 0x000fe20003f65330 */
[----:B------:R-:W-:-:S12]  /*9c50*/  BRA.DIV UR5, `(.L_x_925) ;  /* 0x0000003605587947 */ /* 0x000fd8000b800000 */
[----:B------:R-:W-:-:S13]  /*9c60*/  VOTE.ANY P3, !P3 ;  /* 0x0000000000ff7806 */ /* 0x000fda0005860100 */
.L_x_996:
[----:B------:R-:W-:Y:S05]  /*9c70*/  @P3 BRA `(.L_x_926) ;  /* 0xfffffffc00e03947 */ /* 0x000fea000383ffff */
[----:B------:R-:W-:Y:S01]  /*9c80*/  UMOV UR5, 0xffffffff ;  /* 0xffffffff00057882 */ /* 0x000fe20000000000 */
[----:B------:R-:W-:-:S04]  /*9c90*/  ISETP.NE.U32.AND P5, PT, R10, 0x65, PT ;  /* 0x000000650a00780c */ /* 0x000fc80003fa5070 */
[----:B------:R-:W-:Y:S01]  /*9ca0*/  ISETP.NE.AND.EX P5, PT, R11, RZ, PT, P5 ;  /* 0x000000ff0b00720c */ /* 0x000fe20003fa5350 */
[----:B------:R-:W-:-:S12]  /*9cb0*/  BRA.DIV UR5, `(.L_x_927) ;  /* 0x0000003605607947 */ /* 0x000fd8000b800000 */
[----:B------:R-:W-:Y:S01]  /*9cc0*/  VOTE.ANY R24, PT, !P5 ;  /* 0x0000000000187806 */ /* 0x000fe200068e0100 */
[----:B------:R-:W-:Y:S01]  /*9cd0*/  VIADD R14, R41, 0x2 ;  /* 0x00000002290e7836 */ /* 0x000fe20000000000 */
[----:B------:R-:W-:Y:S01]  /*9ce0*/  ISETP.NE.AND P5, PT, R8, RZ, PT ;  /* 0x000000ff0800720c */ /* 0x000fe20003fa5270 */
[----:B------:R-:W-:Y:S01]  /*9cf0*/  VIADD R55, R55, 0xffffffe0 ;  /* 0xffffffe037377836 */ /* 0x000fe20000000000 */
[----:B------:R-:W-:-:S05]  /*9d00*/  LOP3.LUT R24, R24, 0x80000000, R21, 0xec, !PT ;  /* 0x8000000018187812 */ /* 0x000fca00078eec15 */
[----:B------:R-:W-:-:S05]  /*9d10*/  VIADD R15, R24, 0xffffffff ;  /* 0xffffffff180f7836 */ /* 0x000fca0000000000 */
[----:B------:R-:W-:-:S04]  /*9d20*/  LOP3.LUT R15, R24, R15, RZ, 0xc, !PT ;  /* 0x0000000f180f7212 */ /* 0x000fc800078e0cff */
[----:B------:R-:W0:Y:S02]  /*9d30*/  POPC R27, R15 ;  /* 0x0000000f001b7309 */ /* 0x000e240000000000 */
[----:B0-----:R-:W0:Y:S01]  /*9d40*/  SHFL.DOWN PT, R44, R9, 0x1, R27 ;  /* 0x08200000092c7989 */ /* 0x001e2200000e001b */
[-C--:B------:R-:W-:Y:S02]  /*9d50*/  ISETP.GE.AND P3, PT, R41, R27.reuse, PT ;  /* 0x0000001b2900720c */ /* 0x080fe40003f66270 */
[----:B------:R-:W-:Y:S01]  /*9d60*/  ISETP.GT.AND P6, PT, R45, R27, PT ;  /* 0x0000001b2d00720c */ /* 0x000fe20003fc4270 */
        /* <DEDUP_REMOVED lines=9> */
[----:B------:R-:W-:Y:S01]  /*9e00*/  ISETP.NE.AND P5, PT, R56, RZ, PT ;  /* 0x000000ff3800720c */ /* 0x000fe20003fa5270 */
[----:B------:R-:W1:Y:S03]  /*9e10*/  SHFL.DOWN PT, R9, R56, 0x2, R27 ;  /* 0x0840000038097989 */ /* 0x000e6600000e001b */
[----:B0-----:R-:W-:-:S04]  /*9e20*/  SEL R44, R44, RZ, !P5 ;  /* 0x000000ff2c2c7207 */ /* 0x001fc80006800000 */
[----:B------:R-:W-:Y:S02]  /*9e30*/  SEL R15, R44, RZ, !P3 ;  /* 0x000000ff2c0f7207 */ /* 0x000fe40005800000 */
[----:B-1----:R-:W-:-:S03]  /*9e40*/  SEL R9, R9, RZ, !P3 ;  /* 0x000000ff09097207 */ /* 0x002fc60005800000 */
[----:B------:R-:W-:Y:S01]  /*9e50*/  IMAD.IADD R8, R54, 0x1, R15 ;  /* 0x0000000136087824 */ /* 0x000fe200078e020f */
[----:B------:R-:W-:Y:S01]  /*9e60*/  ISETP.GT.AND P3, PT, R14, R27, PT ;  /* 0x0000001b0e00720c */ /* 0x000fe20003f64270 */
[----:B------:R-:W-:-:S03]  /*9e70*/  IMAD.IADD R58, R56, 0x1, R9 ;  /* 0x00000001383a7824 */ /* 0x000fc600078e0209 */
[----:B------:R-:W0:Y:S02]  /*9e80*/  SHFL.DOWN PT, R44, R8, 0x4, R27 ;  /* 0x08800000082c7989 */ /* 0x000e2400000e001b */
[----:B------:R-:W-:Y:S02]  /*9e90*/  ISETP.NE.AND P5, PT, R58, RZ, PT ;  /* 0x000000ff3a00720c */ /* 0x000fe40003fa5270 */
        /* <DEDUP_REMOVED lines=10> */
[----:B0-----:R-:W-:-:S04]  /*9f40*/  SEL R44, R44, RZ, !P5 ;  /* 0x000000ff2c2c7207 */ /* 0x001fc80006800000 */
[----:B------:R-:W-:Y:S02]  /*9f50*/  SEL R15, R44, RZ, !P3 ;  /* 0x000000ff2c0f7207 */ /* 0x000fe40005800000 */
[----:B-1----:R-:W-:Y:S02]  /*9f60*/  SEL R9, R9, RZ, !P3 ;  /* 0x000000ff09097207 */ /* 0x002fe40005800000 */
[----:B------:R-:W-:Y:S01]  /*9f70*/  ISETP.NE.U32.AND P3, PT, R10, 0x65, PT ;  /* 0x000000650a00780c */ /* 0x000fe20003f65070 */
[----:B------:R-:W-:Y:S02]  /*9f80*/  IMAD.IADD R8, R54, 0x1, R15 ;  /* 0x0000000136087824 */ /* 0x000fe400078e020f */
[----:B------:R-:W-:Y:S01]  /*9f90*/  IMAD.IADD R9, R56, 0x1, R9 ;  /* 0x0000000138097824 */ /* 0x000fe200078e0209 */
[----:B------:R-:W-:Y:S02]  /*9fa0*/  ISETP.NE.AND.EX P3, PT, R11, RZ, PT, P3 ;  /* 0x000000ff0b00720c */ /* 0x000fe40003f65330 */
[----:B------:R-:W0:Y:S02]  /*9fb0*/  SHFL.DOWN PT, R44, R8, 0x10, R27 ;  /* 0x0a000000082c7989 */ /* 0x000e2400000e001b */
[----:B------:R-:W-:-:S02]  /*9fc0*/  ISETP.NE.AND P5, PT, R9, RZ, PT ;  /* 0x000000ff0900720c */ /* 0x000fc40003fa5270 */
[----:B------:R-:W1:Y:S07]  /*9fd0*/  SHFL.DOWN PT, R54, R9, 0x10, R27 ;  /* 0x0a00000009367989 */ /* 0x000e6e00000e001b */
[----:B------:R-:W-:Y:S02]  /*9fe0*/  VOTE.ALL P3, P3 ;  /* 0x0000000000ff7806 */ /* 0x000fe40001860000 */
[----:B0-----:R-:W-:Y:S02]  /*9ff0*/  SEL R44, R44, RZ, !P5 ;  /* 0x000000ff2c2c7207 */ /* 0x001fe40006800000 */
[----:B------:R-:W-:-:S02]  /*a000*/  ISETP.NE.AND P5, PT, R20, RZ, PT ;  /* 0x000000ff1400720c */ /* 0x000fc40003fa5270 */
[----:B------:R-:W-:Y:S02]  /*a010*/  SEL R11, R44, RZ, !P6 ;  /* 0x000000ff2c0b7207 */ /* 0x000fe40007000000 */
[----:B-1----:R-:W-:-:S03]  /*a020*/  SEL R54, R54, RZ, !P6 ;  /* 0x000000ff36367207 */ /* 0x002fc60007000000 */
[----:B------:R-:W-:Y:S01]  /*a030*/  IMAD.IADD R11, R8, 0x1, R11 ;  /* 0x00000001080b7824 */ /* 0x000fe200078e020b */
[----:B------:R-:W-:-:S04]  /*a040*/  IADD3 R20, PT, PT, R9, R54, R20 ;  /* 0x0000003609147210 */ /* 0x000fc80007ffe014 */
[----:B------:R-:W-:-:S05]  /*a050*/  SEL R11, R11, RZ, !P5 ;  /* 0x000000ff0b0b7207 */ /* 0x000fca0006800000 */
[----:B------:R-:W-:-:S07]  /*a060*/  IMAD.IADD R22, R11, 0x1, R22 ;  /* 0x000000010b167824 */ /* 0x000fce00078e0216 */
.L_x_1010:
[----:B------:R-:W-:Y:S05]  /*a070*/  @P3 BRA `(.L_x_928) ;  /* 0xfffffff800d43947 */ /* 0x000fea000383ffff */
.L_x_924:
        /* <DEDUP_REMOVED lines=21> */
.L_x_930:
[----:B------:R-:W-:Y:S05]  /*a1d0*/  BSYNC.RECONVERGENT B0 ;  /* 0x0000000000007941 */ /* 0x000fea0003800200 */
.L_x_929:
[----:B------:R0:W-:Y:S01]  /*a1e0*/  @!P5 STS.64 [R14+0x48], R20 ;  /* 0x000048140e00d388 */ /* 0x0001e20000000a00 */
[----:B------:R-:W-:Y:S02]  /*a1f0*/  @!P5 IMAD.MOV.U32 R25, RZ, RZ, R20 ;  /* 0x000000ffff19d224 */ /* 0x000fe400078e0014 */
[----:B------:R-:W-:-:S07]  /*a200*/  @!P5 IMAD.MOV.U32 R26, RZ, RZ, R22 ;  /* 0x000000ffff1ad224 */ /* 0x000fce00078e0016 */
.L_x_918:
[----:B------:R-:W-:Y:S05]  /*a210*/  WARPSYNC.ALL ;  /* 0x0000000000007948 */ /* 0x000fea0003800000 */
[C---:B------:R-:W-:Y:S01]  /*a220*/  ISETP.NE.AND P5, PT, R0.reuse, RZ, PT ;  /* 0x000000ff0000720c */ /* 0x040fe20003fa5270 */
[----:B------:R-:W2:Y:S08]  /*a230*/  S2UR UR5, SR_CgaCtaId ;  /* 0x00000000000579c3 */ /* 0x000eb00000008800 */
[----:B------:R-:W-:Y:S04]  /*a240*/  BAR.SYNC.DEFER_BLOCKING 0x0 ;  /* 0x0000000000007b1d */ /* 0x000fe80000010000 */
[----:B------:R-:W-:Y:S01]  /*a250*/  @P5 ISETP.NE.AND P6, PT, R25, RZ, PT ;  /* 0x000000ff1900520c */ /* 0x000fe20003fc5270 */
[----:B0-----:R-:W-:Y:S01]  /*a260*/  IMAD R21, R0, 0x9, RZ ;  /* 0x0000000900157824 */ /* 0x001fe200078e02ff */
[----:B------:R-:W-:-:S02]  /*a270*/  ISETP.NE.U32.AND P4, PT, R34, R52, PT ;  /* 0x000000342200720c */ /* 0x000fc40003f85070 */
[----:B------:R-:W-:Y:S01]  /*a280*/  ISETP.NE.U32.AND P3, PT, R52, R48, PT ;  /* 0x000000303400720c */ /* 0x000fe20003f65070 */
[----:B------:R-:W-:Y:S01]  /*a290*/  UMOV UR4, 0x400 ;  /* 0x0000040000047882 */ /* 0x000fe20000000000 */
[----:B------:R-:W-:Y:S01]  /*a2a0*/  ISETP.NE.AND.EX P4, PT, R35, R53, PT, P4 ;  /* 0x000000352300720c */ /* 0x000fe20003f85340 */
[----:B-1----:R-:W-:Y:S01]  /*a2b0*/  VIADD R23, R21, 0x6 ;  /* 0x0000000615177836 */ /* 0x002fe20000000000 */
[----:B------:R-:W-:Y:S01]  /*a2c0*/  BSSY.RECONVERGENT B0, `(.L_x_931) ;  /* 0x000017a000007945 */ /* 0x000fe20003800200 */
[----:B--2---:R-:W-:-:S09]  /*a2d0*/  ULEA UR4, UR5, UR4, 0x18 ;  /* 0x0000000405047291 */ /* 0x004fd2000f8ec0ff */
[----:B------:R-:W0:Y:S04]  /*a2e0*/  @P5 LDS.64 R8, [UR4+0x48] ;  /* 0x00004804ff085984 */ /* 0x000e280008000a00 */
[----:B------:R-:W1:Y:S01]  /*a2f0*/  LDS.64 R14, [UR4+0x70] ;  /* 0x00007004ff0e7984 */ /* 0x000e620008000a00 */
[----:B0-----:R-:W-:Y:S01]  /*a300*/  @P5 SEL R9, R9, RZ, !P6 ;  /* 0x000000ff09095207 */ /* 0x001fe20007000000 */
[----:B------:R-:W-:Y:S01]  /*a310*/  @P5 IMAD.IADD R8, R25, 0x1, R8 ;  /* 0x0000000119085824 */ /* 0x000fe200078e0208 */
[----:B------:R-:W-:Y:S02]  /*a320*/  ISETP.NE.AND.EX P6, PT, R53, R49, PT, P3 ;  /* 0x000000313500720c */ /* 0x000fe40003fc5330 */
[----:B------:R-:W-:Y:S01]  /*a330*/  ISETP.EQ.OR P3, PT, R21, R2, P4 ;  /* 0x000000021500720c */ /* 0x000fe20002762670 */
[----:B------:R-:W-:-:S02]  /*a340*/  @P5 IMAD.IADD R26, R26, 0x1, R9 ;  /* 0x000000011a1a5824 */ /* 0x000fc400078e0209 */
[----:B------:R-:W-:Y:S01]  /*a350*/  VIADD R9, R21, 0x1 ;  /* 0x0000000115097836 */ /* 0x000fe20000000000 */
[----:B------:R-:W-:Y:S01]  /*a360*/  SEL R20, RZ, 0x1, !P3 ;  /* 0x00000001ff147807 */ /* 0x000fe20005800000 */
[----:B------:R-:W-:Y:S01]  /*a370*/  @P5 IMAD.MOV.U32 R25, RZ, RZ, R8 ;  /* 0x000000ffff195224 */ /* 0x000fe200078e0008 */
[----:B------:R-:W-:Y:S02]  /*a380*/  SEL R24, R26, RZ, !P3 ;  /* 0x000000ff1a187207 */ /* 0x000fe40005800000 */
[----:B------:R-:W-:Y:S01]  /*a390*/  ISETP.EQ.OR P4, PT, R9, R2, P6 ;  /* 0x000000020900720c */ /* 0x000fe20003782670 */
[----:B------:R-:W-:Y:S01]  /*a3a0*/  VIADD R9, R21, 0x2 ;  /* 0x0000000215097836 */ /* 0x000fe20000000000 */
[----:B------:R-:W-:Y:S01]  /*a3b0*/  ISETP.NE.U32.AND P6, PT, R48, R46, PT ;  /* 0x0000002e3000720c */ /* 0x000fe20003fc5070 */
[----:B------:R-:W-:Y:S02]  /*a3c0*/  IMAD.IADD R24, R3, 0x1, R24 ;  /* 0x0000000103187824 */ /* 0x000fe400078e0218 */
[C---:B------:R-:W-:Y:S01]  /*a3d0*/  VIADD R10, R20.reuse, 0x1 ;  /* 0x00000001140a7836 */ /* 0x040fe20000000000 */
[----:B------:R-:W-:Y:S01]  /*a3e0*/  ISETP.NE.AND.EX P3, PT, R49, R47, PT, P6 ;  /* 0x0000002f3100720c */ /* 0x000fe20003f65360 */
[----:B------:R-:W-:Y:S01]  /*a3f0*/  IMAD.IADD R41, R20, 0x1, R25 ;  /* 0x0000000114297824 */ /* 0x000fe200078e0219 */
[----:B------:R-:W-:-:S02]  /*a400*/  SEL R3, R24, RZ, !P4 ;  /* 0x000000ff18037207 */ /* 0x000fc40006000000 */
[----:B------:R-:W-:Y:S02]  /*a410*/  ISETP.EQ.OR P3, PT, R9, R2, P3 ;  /* 0x000000020900720c */ /* 0x000fe40001f62670 */
[----:B------:R-:W-:Y:S01]  /*a420*/  ISETP.NE.U32.AND P6, PT, R12, R6, PT ;  /* 0x000000060c00720c */ /* 0x000fe20003fc5070 */
[----:B------:R-:W-:Y:S02]  /*a430*/  IMAD.IADD R58, R4, 0x1, R3 ;  /* 0x00000001043a7824 */ /* 0x000fe400078e0203 */
[----:B------:R-:W-:Y:S01]  /*a440*/  @!P4 IMAD.MOV R10, RZ, RZ, R20 ;  /* 0x000000ffff0ac224 */ /* 0x000fe200078e0214 */
[----:B------:R-:W-:Y:S02]  /*a450*/  ISETP.NE.U32.AND P4, PT, R16, R12, PT ;  /* 0x0000000c1000720c */ /* 0x000fe40003f85070 */
[----:B------:R-:W-:Y:S01]  /*a460*/  SEL R4, R58, RZ, !P3 ;  /* 0x000000ff3a047207 */ /* 0x000fe20005800000 */
[----:B------:R-:W-:Y:S01]  /*a470*/  IMAD.IADD R27, R25, 0x1, R10 ;  /* 0x00000001191b7824 */ /* 0x000fe200078e020a */
[----:B------:R-:W-:-:S03]  /*a480*/  ISETP.NE.AND.EX P4, PT, R17, R13, PT, P4 ;  /* 0x0000000d1100720c */ /* 0x000fc60003f85340 */
[----:B------:R-:W-:Y:S01]  /*a490*/  IMAD.IADD R5, R5, 0x1, R4 ;  /* 0x0000000105057824 */ /* 0x000fe200078e0204 */
[----:B------:R-:W-:Y:S01]  /*a4a0*/  ISETP.EQ.OR P5, PT, R23, R2, P4 ;  /* 0x000000021700720c */ /* 0x000fe200027a2670 */
[----:B------:R-:W-:Y:S01]  /*a4b0*/  VIADD R3, R27, 0x1 ;  /* 0x000000011b037836 */ /* 0x000fe20000000000 */
[----:B------:R-:W-:Y:S01]  /*a4c0*/  ISETP.NE.AND.EX P4, PT, R13, R7, PT, P6 ;  /* 0x000000070d00720c */ /* 0x000fe20003f85360 */
[----:B------:R-:W-:Y:S01]  /*a4d0*/  @!P3 IMAD.MOV R3, RZ, RZ, R27 ;  /* 0x000000ffff03b224 */ /* 0x000fe200078e021b */
[----:B------:R-:W-:Y:S02]  /*a4e0*/  SEL R9, R5, RZ, !P2 ;  /* 0x000000ff05097207 */ /* 0x000fe40005000000 */
[----:B-1----:R-:W-:Y:S01]  /*a4f0*/  ISETP.GE.AND P6, PT, R15, 0x101, PT ;  /* 0x000001010f00780c */ /* 0x002fe20003fc6270 */
[----:B------:R-:W-:Y:S02]  /*a500*/  VIADD R4, R3, 0x1 ;  /* 0x0000000103047836 */ /* 0x000fe40000000000 */
[----:B------:R-:W-:-:S02]  /*a510*/  IMAD.IADD R36, R36, 0x1, R9 ;  /* 0x0000000124247824 */ /* 0x000fc400078e0209 */
[----:B------:R-:W0:Y:S01]  /*a520*/  LDS R9, [UR4+0x6c] ;  /* 0x00006c04ff097984 */ /* 0x000e220008000800 */
[----:B------:R-:W-:Y:S02]  /*a530*/  @!P2 IMAD.MOV R4, RZ, RZ, R3 ;  /* 0x000000ffff04a224 */ /* 0x000fe400078e0203 */
[----:B------:R-:W-:Y:S02]  /*a540*/  SEL R10, R36, RZ, !P1 ;  /* 0x000000ff240a7207 */ /* 0x000fe40004800000 */
[----:B------:R-:W-:Y:S02]  /*a550*/  VIADD R8, R4, 0x1 ;  /* 0x0000000104087836 */ /* 0x000fe40000000000 */
[----:B------:R-:W-:Y:S02]  /*a560*/  @!P1 IMAD.MOV R8, RZ, RZ, R4 ;  /* 0x000000ffff089224 */ /* 0x000fe400078e0204 */
[----:B------:R-:W-:Y:S02]  /*a570*/  IMAD.IADD R37, R37, 0x1, R10 ;  /* 0x0000000125257824 */ /* 0x000fe400078e020a */
[----:B------:R-:W-:-:S02]  /*a580*/  VIADD R10, R8, 0x1 ;  /* 0x00000001080a7836 */ /* 0x000fc40000000000 */
[----:B------:R-:W-:Y:S01]  /*a590*/  @!P0 IMAD.MOV R10, RZ, RZ, R8 ;  /* 0x000000ffff0a8224 */ /* 0x000fe200078e0208 */
[----:B------:R-:W-:-:S05]  /*a5a0*/  SEL R11, R37, RZ, !P0 ;  /* 0x000000ff250b7207 */ /* 0x000fca0004000000 */
[----:B------:R-:W-:Y:S02]  /*a5b0*/  IMAD.IADD R54, R38, 0x1, R11 ;  /* 0x0000000126367824 */ /* 0x000fe400078e020b */
[----:B------:R-:W-:-:S03]  /*a5c0*/  VIADD R11, R21, 0x7 ;  /* 0x00000007150b7836 */ /* 0x000fc60000000000 */
[----:B------:R-:W-:Y:S02]  /*a5d0*/  SEL R56, R54, RZ, !P5 ;  /* 0x000000ff36387207 */ /* 0x000fe40006800000 */
[----:B------:R-:W-:Y:S01]  /*a5e0*/  ISETP.EQ.OR P4, PT, R11, R2, P4 ;  /* 0x000000020b00720c */ /* 0x000fe20002782670 */
[----:B------:R-:W-:Y:S02]  /*a5f0*/  VIADD R11, R10, 0x1 ;  /* 0x000000010a0b7836 */ /* 0x000fe40000000000 */
[----:B------:R-:W-:Y:S02]  /*a600*/  IMAD.IADD R56, R39, 0x1, R56 ;  /* 0x0000000127387824 */ /* 0x000fe400078e0238 */
[----:B------:R-:W-:-:S03]  /*a610*/  @!P5 IMAD.MOV R11, RZ, RZ, R10 ;  /* 0x000000ffff0bd224 */ /* 0x000fc600078e020a */
[----:B------:R-:W-:Y:S01]  /*a620*/  SEL R57, R56, RZ, !P4 ;  /* 0x000000ff38397207 */ /* 0x000fe20006000000 */
[----:B------:R-:W-:-:S04]  /*a630*/  VIADD R55, R11, 0x1 ;  /* 0x000000010b377836 */ /* 0x000fc80000000000 */
[----:B------:R-:W-:Y:S02]  /*a640*/  IMAD.IADD R57, R40, 0x1, R57 ;  /* 0x0000000128397824 */ /* 0x000fe400078e0239 */
[----:B------:R-:W-:Y:S01]  /*a650*/  @!P4 IMAD.MOV R55, RZ, RZ, R11 ;  /* 0x000000ffff37c224 */ /* 0x000fe200078e020b */
[----:B0-----:R-:W-:Y:S06]  /*a660*/  @!P6 BRA `(.L_x_932) ;  /* 0x0000000c00f4e947 */ /* 0x001fec0003800000 */
[----:B------:R-:W0:Y:S01]  /*a670*/  LDS R20, [UR4+0x64] ;  /* 0x00006404ff147984 */ /* 0x000e220008000800 */
[----:B------:R-:W-:Y:S01]  /*a680*/  BAR.SYNC.DEFER_BLOCKING 0x0 ;  /* 0x0000000000007b1d */ /* 0x000fe20000010000 */
[----:B------:R-:W-:Y:S01]  /*a690*/  ISETP.NE.U32.AND P6, PT, R34, R52, PT ;  /* 0x000000342200720c */ /* 0x000fe20003fc5070 */
[----:B------:R-:W-:-:S03]  /*a6a0*/  IMAD.MOV.U32 R23, RZ, RZ, 0x9 ;  /* 0x00000009ff177424 */ /* 0x000fc600078e00ff */
[----:B------:R-:W-:-:S04]  /*a6b0*/  ISETP.NE.AND.EX P6, PT, R35, R53, PT, P6 ;  /* 0x000000352300720c */ /* 0x000fc80003fc5360 */
[----:B------:R-:W-:Y:S01]  /*a6c0*/  ISETP.NE.AND P6, PT, R21, R2, !P6 ;  /* 0x000000021500720c */ /* 0x000fe200077c5270 */
[CC--:B------:R-:W-:Y:S02]  /*a6d0*/  IMAD R21, R0.reuse, R23.reuse, 0x1 ;  /* 0x0000000100157424 */ /* 0x0c0fe400078e0217 */
[----:B------:R-:W-:-:S10]  /*a6e0*/  IMAD R23, R0, R23, 0x8 ;  /* 0x0000000800177424 */ /* 0x000fd400078e0217 */
        /* <DEDUP_REMOVED lines=11> */
[----:B------:R0:W-:Y:S01]  /*a7a0*/  @!P6 STS [R25+0x8], R26 ;  /* 0x0000081a1900e388 */ /* 0x0001e20000000800 */
[----:B------:R-:W-:-:S04]  /*a7b0*/  ISETP.NE.U32.AND P6, PT, R52, R48, PT ;  /* 0x000000303400720c */ /* 0x000fc80003fc5070 */
[----:B------:R-:W-:-:S04]  /*a7c0*/  ISETP.NE.AND.EX P6, PT, R53, R49, PT, P6 ;  /* 0x000000313500720c */ /* 0x000fc80003fc5360 */
[----:B------:R-:W-:Y:S02]  /*a7d0*/  ISETP.NE.AND P6, PT, R21, R2, !P6 ;  /* 0x000000021500720c */ /* 0x000fe400077c5270 */
[----:B------:R-:W-:Y:S01]  /*a7e0*/  @P1 LEA R21, R4, UR4, 0x4 ;  /* 0x0000000404151c11 */ /* 0x000fe2000f8e20ff */
[----:B------:R-:W-:Y:S01]  /*a7f0*/  @P4 IMAD.IADD R4, R11, 0x1, -R20 ;  /* 0x000000010b044824 */ /* 0x000fe200078e0a14 */
[----:B------:R-:W-:-:S09]  /*a800*/  @P5 LEA R11, R10, UR4, 0x4 ;  /* 0x000000040a0b5c11 */ /* 0x000fd2000f8e20ff */
[----:B------:R-:W-:-:S05]  /*a810*/  @!P6 IMAD.IADD R41, R41, 0x1, -R20 ;  /* 0x000000012929e824 */ /* 0x000fca00078e0a14 */
[----:B------:R-:W-:-:S05]  /*a820*/  @!P6 LEA R41, R41, UR4, 0x4 ;  /* 0x000000042929ec11 */ /* 0x000fca000f8e20ff */
[----:B------:R0:W-:Y:S04]  /*a830*/  @!P6 STS.64 [R41], R52 ;  /* 0x000000342900e388 */ /* 0x0001e80000000a00 */
[----:B------:R0:W-:Y:S01]  /*a840*/  @!P6 STS [R41+0x8], R24 ;  /* 0x000008182900e388 */ /* 0x0001e20000000800 */
[----:B------:R-:W-:-:S03]  /*a850*/  ISETP.NE.U32.AND P6, PT, R6, R32, PT ;  /* 0x000000200600720c */ /* 0x000fc60003fc5070 */
[----:B------:R0:W-:Y:S01]  /*a860*/  @P3 STS.64 [R27], R48 ;  /* 0x000000301b003388 */ /* 0x0001e20000000a00 */
[----:B------:R-:W-:-:S03]  /*a870*/  ISETP.NE.AND.EX P6, PT, R7, R33, PT, P6 ;  /* 0x000000210700720c */ /* 0x000fc60003fc5360 */
[----:B------:R0:W-:Y:S01]  /*a880*/  @P3 STS [R27+0x8], R58 ;  /* 0x0000083a1b003388 */ /* 0x0001e20000000800 */
[----:B------:R-:W-:Y:S02]  /*a890*/  ISETP.NE.AND P6, PT, R23, R2, !P6 ;  /* 0x000000021700720c */ /* 0x000fe400077c5270 */
[----:B------:R-:W-:Y:S01]  /*a8a0*/  @P4 LEA R23, R4, UR4, 0x4 ;  /* 0x0000000404174c11 */ /* 0x000fe2000f8e20ff */
[----:B------:R0:W-:Y:S04]  /*a8b0*/  @P2 STS.64 [R3], R46 ;  /* 0x0000002e03002388 */ /* 0x0001e80000000a00 */
[----:B------:R0:W-:Y:S04]  /*a8c0*/  @P2 STS [R3+0x8], R5 ;  /* 0x0000080503002388 */ /* 0x0001e80000000800 */
[----:B------:R0:W-:Y:S02]  /*a8d0*/  @P1 STS.64 [R21], R42 ;  /* 0x0000002a15001388 */ /* 0x0001e40000000a00 */
[----:B------:R-:W-:-:S02]  /*a8e0*/  @!P6 IMAD.IADD R55, R55, 0x1, -R20 ;  /* 0x000000013737e824 */ /* 0x000fc400078e0a14 */
[----:B------:R0:W-:Y:S03]  /*a8f0*/  @P1 STS [R21+0x8], R36 ;  /* 0x0000082415001388 */ /* 0x0001e60000000800 */
[----:B------:R-:W-:Y:S01]  /*a900*/  @!P6 LEA R55, R55, UR4, 0x4 ;  /* 0x000000043737ec11 */ /* 0x000fe2000f8e20ff */
[----:B------:R0:W-:Y:S04]  /*a910*/  @P0 STS.64 [R8], R18 ;  /* 0x0000001208000388 */ /* 0x0001e80000000a00 */
[----:B------:R0:W-:Y:S01]  /*a920*/  @P0 STS [R8+0x8], R37 ;  /* 0x0000082508000388 */ /* 0x0001e20000000800 */
[----:B------:R-:W-:-:S03]  /*a930*/  ISETP.GE.AND P0, PT, R0, R15, PT ;  /* 0x0000000f0000720c */ /* 0x000fc60003f06270 */
[----:B------:R0:W-:Y:S04]  /*a940*/  @P5 STS.64 [R11], R16 ;  /* 0x000000100b005388 */ /* 0x0001e80000000a00 */
[----:B------:R0:W-:Y:S04]  /*a950*/  @P5 STS [R11+0x8], R54 ;  /* 0x000008360b005388 */ /* 0x0001e80000000800 */
[----:B------:R0:W-:Y:S04]  /*a960*/  @P4 STS.64 [R23], R12 ;  /* 0x0000000c17004388 */ /* 0x0001e80000000a00 */
[----:B------:R0:W-:Y:S04]  /*a970*/  @P4 STS [R23+0x8], R56 ;  /* 0x0000083817004388 */ /* 0x0001e80000000800 */
[----:B------:R0:W-:Y:S04]  /*a980*/  @!P6 STS.64 [R55], R6 ;  /* 0x000000063700e388 */ /* 0x0001e80000000a00 */
[----:B------:R0:W-:Y:S01]  /*a990*/  @!P6 STS [R55+0x8], R57 ;  /* 0x000008393700e388 */ /* 0x0001e20000000800 */
[----:B------:R-:W-:Y:S06]  /*a9a0*/  BAR.SYNC.DEFER_BLOCKING 0x0 ;  /* 0x0000000000007b1d */ /* 0x000fec0000010000 */
[----:B------:R-:W-:Y:S05]  /*a9b0*/  @P0 BRA `(.L_x_933) ;  /* 0x0000001000280947 */ /* 0x000fea0003800000 */
[----:B------:R-:W-:Y:S01]  /*a9c0*/  LOP3.LUT R4, RZ, R0, RZ, 0x33, !PT ;  /* 0x00000000ff047212 */ /* 0x000fe200078e33ff */
[----:B------:R-:W-:Y:S01]  /*a9d0*/  BSSY.RECONVERGENT B1, `(.L_x_934) ;  /* 0x000001d000017945 */ /* 0x000fe20003800200 */
[----:B0-----:R-:W-:-:S03]  /*a9e0*/  IMAD.MOV.U32 R48, RZ, RZ, R0 ;  /* 0x000000ffff307224 */ /* 0x001fc600078e0000 */
[----:B------:R-:W-:-:S05]  /*a9f0*/  IMAD.IADD R3, R4, 0x1, R15 ;  /* 0x0000000104037824 */ /* 0x000fca00078e020f */
[C---:B------:R-:W-:Y:S02]  /*aa00*/  LOP3.LUT R4, R3.reuse, 0x300, RZ, 0xc0, !PT ;  /* 0x0000030003047812 */ /* 0x040fe400078ec0ff */
[----:B------:R-:W-:Y:S02]  /*aa10*/  ISETP.GE.U32.AND P1, PT, R3, 0x300, PT ;  /* 0x000003000300780c */ /* 0x000fe40003f26070 */
[----:B------:R-:W-:-:S13]  /*aa20*/  ISETP.NE.AND P0, PT, R4, 0x300, PT ;  /* 0x000003000400780c */ /* 0x000fda0003f05270 */
[----:B------:R-:W-:Y:S05]  /*aa30*/  @!P0 BRA `(.L_x_935) ;  /* 0x0000000000588947 */ /* 0x000fea0003800000 */
[----:B------:R-:W0:Y:S01]  /*aa40*/  LDC.64 R12, c[0x0][0x3a0] ;  /* 0x0000e800ff0c7b82 */ /* 0x000e220000000a00 */
[----:B------:R-:W-:Y:S01]  /*aa50*/  LEA.HI R3, R3, 0x1, RZ, 0x18 ;  /* 0x0000000103037811 */ /* 0x000fe200078fc0ff */
[C---:B------:R-:W-:Y:S01]  /*aa60*/  IMAD.IADD R19, R0.reuse, 0x1, R20 ;  /* 0x0000000100137824 */ /* 0x040fe200078e0214 */
[----:B------:R-:W-:-:S03]  /*aa70*/  LEA R8, R0, UR4, 0x4 ;  /* 0x0000000400087c11 */ /* 0x000fc6000f8e20ff */
[C---:B------:R-:W-:Y:S01]  /*aa80*/  IMAD.SHL.U32 R4, R3.reuse, 0x100, RZ ;  /* 0x0000010003047824 */ /* 0x040fe200078e00ff */
[----:B------:R-:W-:Y:S01]  /*aa90*/  LOP3.LUT R3, R3, 0x3, RZ, 0xc0, !PT ;  /* 0x0000000303037812 */ /* 0x000fe200078ec0ff */
[----:B------:R-:W1:Y:S01]  /*aaa0*/  LDC.64 R16, c[0x0][0x398] ;  /* 0x0000e600ff107b82 */ /* 0x000e620000000a00 */
[----:B------:R-:W-:Y:S02]  /*aab0*/  VIADD R8, R8, 0x8 ;  /* 0x0000000808087836 */ /* 0x000fe40000000000 */
[----:B------:R-:W-:Y:S01]  /*aac0*/  LOP3.LUT R5, R4, 0x300, RZ, 0xc0, !PT ;  /* 0x0000030004057812 */ /* 0x000fe200078ec0ff */
[----:B------:R-:W-:-:S04]  /*aad0*/  IMAD.MOV R3, RZ, RZ, -R3 ;  /* 0x000000ffff037224 */ /* 0x000fc800078e0a03 */
[----:B------:R-:W-:-:S07]  /*aae0*/  IMAD.IADD R48, R5, 0x1, R0 ;  /* 0x0000000105307824 */ /* 0x000fce00078e0200 */
.L_x_936:
[----:B--2---:R-:W2:Y:S01]  /*aaf0*/  LDS.64 R10, [R8+-0x8] ;  /* 0xfffff800080a7984 */ /* 0x004ea20000000a00 */
[----:B-1----:R-:W-:-:S03]  /*ab00*/  IMAD.WIDE R6, R19, 0x8, R16 ;  /* 0x0000000813067825 */ /* 0x002fc600078e0210 */
[----:B------:R1:W3:Y:S01]  /*ab10*/  LDS R21, [R8] ;  /* 0x0000000008157984 */ /* 0x0002e20000000800 */
[----:B0-----:R-:W-:-:S04]  /*ab20*/  IMAD.WIDE R4, R19, 0x4, R12 ;  /* 0x0000000413047825 */ /* 0x001fc800078e020c */
[----:B------:R-:W-:Y:S02]  /*ab30*/  VIADD R3, R3, 0x1 ;  /* 0x0000000103037836 */ /* 0x000fe40000000000 */
[----:B------:R-:W-:Y:S02]  /*ab40*/  VIADD R19, R19, 0x100 ;  /* 0x0000010013137836 */ /* 0x000fe40000000000 */
[----:B-1----:R-:W-:Y:S01]  /*ab50*/  VIADD R8, R8, 0x1000 ;  /* 0x0000100008087836 */ /* 0x002fe20000000000 */
[----:B------:R-:W-:Y:S01]  /*ab60*/  ISETP.NE.AND P0, PT, R3, RZ, PT ;  /* 0x000000ff0300720c */ /* 0x000fe20003f05270 */
[----:B--2---:R2:W-:Y:S04]  /*ab70*/  STG.E.64 desc[UR10][R6.64], R10 ;  /* 0x0000000a06007986 */ /* 0x0045e8000c101b0a */
[----:B---3--:R2:W-:Y:S08]  /*ab80*/  STG.E desc[UR10][R4.64], R21 ;  /* 0x0000001504007986 */ /* 0x0085f0000c10190a */
[----:B------:R-:W-:Y:S05]  /*ab90*/  @P0 BRA `(.L_x_936) ;  /* 0xfffffffc00d40947 */ /* 0x000fea000383ffff */
.L_x_935:
[----:B------:R-:W-:Y:S05]  /*aba0*/  BSYNC.RECONVERGENT B1 ;  /* 0x0000000000017941 */ /* 0x000fea0003800200 */
.L_x_934:
[----:B------:R-:W-:Y:S05]  /*abb0*/  @!P1 BRA `(.L_x_933) ;  /* 0x0000000c00a89947 */ /* 0x000fea0003800000 */
[----:B------:R-:W0:Y:S01]  /*abc0*/  LDCU.64 UR6, c[0x0][0x398] ;  /* 0x00007300ff0677ac */ /* 0x000e220008000a00 */
[----:B------:R-:W-:Y:S01]  /*abd0*/  IMAD.IADD R3, R15, 0x1, -R48 ;  /* 0x000000010f037824 */ /* 0x000fe200078e0a30 */
[C---:B------:R-:W-:Y:S01]  /*abe0*/  LEA R8, R48.reuse, UR4, 0x4 ;  /* 0x0000000430087c11 */ /* 0x040fe2000f8e20ff */
[----:B------:R-:W-:Y:S01]  /*abf0*/  BSSY.RECONVERGENT B1, `(.L_x_937) ;  /* 0x0000061000017945 */ /* 0x000fe20003800200 */
[----:B------:R-:W1:Y:S01]  /*ac00*/  LDCU.64 UR8, c[0x0][0x3a0] ;  /* 0x00007400ff0877ac */ /* 0x000e620008000a00 */
[----:B------:R-:W-:Y:S02]  /*ac10*/  PLOP3.LUT P0, PT, PT, PT, PT, 0x80, 0x8 ;  /* 0x000000000008781c */ /* 0x000fe40003f0f070 */
[----:B------:R-:W-:Y:S01]  /*ac20*/  ISETP.GT.AND P1, PT, R3, 0xc00, PT ;  /* 0x00000c000300780c */ /* 0x000fe20003f24270 */
[----:B------:R-:W-:Y:S02]  /*ac30*/  IMAD.IADD R3, R48, 0x1, R20 ;  /* 0x0000000130037824 */ /* 0x000fe400078e0214 */
[----:B------:R-:W-:Y:S01]  /*ac40*/  VIADD R8, R8, 0x2000 ;  /* 0x0000200008087836 */ /* 0x000fe20000000000 */
[----:B0-----:R-:W-:-:S02]  /*ac50*/  UIADD3 UR6, UP0, UPT, UR6, 0x1000, URZ ;  /* 0x0000100006067890 */ /* 0x001fc4000ff1e0ff */
[----:B-1----:R-:W-:Y:S02]  /*ac60*/  UIADD3 UR8, UP1, UPT, UR8, 0x800, URZ ;  /* 0x0000080008087890 */ /* 0x002fe4000ff3e0ff */
[----:B------:R-:W-:Y:S02]  /*ac70*/  UIADD3.X UR7, UPT, UPT, URZ, UR7, URZ, UP0, !UPT ;  /* 0x00000007ff077290 */ /* 0x000fe400087fe4ff */
[----:B--2---:R-:W-:Y:S01]  /*ac80*/  IMAD.U32 R4, RZ, RZ, UR6 ;  /* 0x00000006ff047e24 */ /* 0x004fe2000f8e00ff */
[----:B------:R-:W-:Y:S01]  /*ac90*/  UIADD3.X UR9, UPT, UPT, URZ, UR9, URZ, UP1, !UPT ;  /* 0x00000009ff097290 */ /* 0x000fe20008ffe4ff */
[----:B------:R-:W-:Y:S02]  /*aca0*/  IMAD.U32 R6, RZ, RZ, UR8 ;  /* 0x00000008ff067e24 */ /* 0x000fe4000f8e00ff */
[----:B------:R-:W-:-:S03]  /*acb0*/  IMAD.U32 R5, RZ, RZ, UR7 ;  /* 0x00000007ff057e24 */ /* 0x000fc6000f8e00ff */
[----:B------:R-:W-:Y:S01]  /*acc0*/  IMAD.U32 R7, RZ, RZ, UR9 ;  /* 0x00000009ff077e24 */ /* 0x000fe2000f8e00ff */
[----:B------:R-:W-:Y:S06]  /*acd0*/  @!P1 BRA `(.L_x_938) ;  /* 0x0000000400489947 */ /* 0x000fec0003800000 */
[----:B------:R-:W-:Y:S01]  /*ace0*/  PLOP3.LUT P0, PT, PT, PT, PT, 0x8, 0x80 ;  /* 0x000000000080781c */ /* 0x000fe20003f0e170 */
[----:B------:R-:W-:-:S12]  /*acf0*/  VIADD R46, R15, 0xfffff400 ;  /* 0xfffff4000f2e7836 */ /* 0x000fd80000000000 */
.L_x_939:
[----:B--2---:R-:W0:Y:S01]  /*ad00*/  LDS.64 R12, [R8+-0x2000] ;  /* 0xffe00000080c7984 */ /* 0x004e220000000a00 */
[----:B------:R-:W-:-:S03]  /*ad10*/  IMAD.WIDE R34, R3, 0x8, R4 ;  /* 0x0000000803227825 */ /* 0x000fc600078e0204 */
[----:B------:R-:W1:Y:S01]  /*ad20*/  LDS R17, [R8+-0x1ff8] ;  /* 0xffe0080008117984 */ /* 0x000e620000000800 */
[----:B------:R-:W-:-:S03]  /*ad30*/  IMAD.WIDE R42, R3, 0x4, R6 ;  /* 0x00000004032a7825 */ /* 0x000fc600078e0206 */
[----:B------:R-:W2:Y:S01]  /*ad40*/  LDS.64 R20, [R8+-0x1000] ;  /* 0xfff0000008147984 */ /* 0x000ea20000000a00 */
[----:B------:R-:W-:Y:S02]  /*ad50*/  VIADD R60, R3, 0x800 ;  /* 0x00000800033c7836 */ /* 0x000fe40000000000 */
[----:B------:R-:W-:Y:S01]  /*ad60*/  VIADD R48, R48, 0x1000 ;  /* 0x0000100030307836 */ /* 0x000fe20000000000 */
[----:B------:R-:W3:Y:S01]  /*ad70*/  LDS R23, [R8+-0xff8] ;  /* 0xfff0080008177984 */ /* 0x000ee20000000800 */
[----:B------:R-:W-:-:S03]  /*ad80*/  IMAD.WIDE R44, R60, 0x8, R4 ;  /* 0x000000083c2c7825 */ /* 0x000fc600078e0204 */
[----:B------:R-:W4:Y:S01]  /*ad90*/  LDS.64 R24, [R8] ;  /* 0x0000000008187984 */ /* 0x000f220000000a00 */
[----:B------:R-:W-:-:S03]  /*ada0*/  ISETP.GE.AND P1, PT, R48, R46, PT ;  /* 0x0000002e3000720c */ /* 0x000fc60003f26270 */
        /* <DEDUP_REMOVED lines=13> */
[----:B-1----:R-:W-:Y:S04]  /*ae80*/  STG.E desc[UR10][R42.64+-0x800], R17 ;  /* 0xfff800112a007986 */ /* 0x002fe8000c10190a */
[----:B------:R-:W1:Y:S04]  /*ae90*/  LDS R49, [R8+0x6008] ;  /* 0x0060080008317984 */ /* 0x000e680000000800 */
[----:B------:R-:W1:Y:S04]  /*aea0*/  LDS.64 R16, [R8+0x7000] ;  /* 0x0070000008107984 */ /* 0x000e680000000a00 */
[----:B------:R-:W1:Y:S04]  /*aeb0*/  LDS R51, [R8+0x7008] ;  /* 0x0070080008337984 */ /* 0x000e680000000800 */
[----:B------:R-:W1:Y:S04]  /*aec0*/  LDS.64 R18, [R8+0x8000] ;  /* 0x0080000008127984 */ /* 0x000e680000000a00 */
[----:B--2---:R-:W-:Y:S04]  /*aed0*/  STG.E.64 desc[UR10][R34.64+-0x800], R20 ;  /* 0xfff8001422007986 */ /* 0x004fe8000c101b0a */
[----:B------:R-:W2:Y:S04]  /*aee0*/  LDS R53, [R8+0x8008] ;  /* 0x0080080008357984 */ /* 0x000ea80000000800 */
[----:B------:R-:W2:Y:S04]  /*aef0*/  LDS.64 R20, [R8+0x9000] ;  /* 0x0090000008147984 */ /* 0x000ea80000000a00 */
[----:B---3--:R-:W-:Y:S04]  /*af00*/  STG.E desc[UR10][R42.64+-0x400], R23 ;  /* 0xfffc00172a007986 */ /* 0x008fe8000c10190a */
[----:B------:R-:W3:Y:S04]  /*af10*/  LDS R55, [R8+0x9008] ;  /* 0x0090080008377984 */ /* 0x000ee80000000800 */
[----:B------:R-:W3:Y:S04]  /*af20*/  LDS.64 R22, [R8+0xa000] ;  /* 0x00a0000008167984 */ /* 0x000ee80000000a00 */
[----:B----4-:R-:W-:Y:S04]  /*af30*/  STG.E.64 desc[UR10][R34.64], R24 ;  /* 0x0000001822007986 */ /* 0x010fe8000c101b0a */
[----:B------:R-:W4:Y:S04]  /*af40*/  LDS R50, [R8+0xa008] ;  /* 0x00a0080008327984 */ /* 0x000f280000000800 */
[----:B------:R-:W4:Y:S04]  /*af50*/  LDS.64 R24, [R8+0xb000] ;  /* 0x00b0000008187984 */ /* 0x000f280000000a00 */
[----:B------:R-:W4:Y:S04]  /*af60*/  LDS R52, [R8+0xb008] ;  /* 0x00b0080008347984 */ /* 0x000f280000000800 */
[----:B------:R-:W4:Y:S04]  /*af70*/  LDS.64 R26, [R8+0xc000] ;  /* 0x00c00000081a7984 */ /* 0x000f280000000a00 */
[----:B-----5:R-:W-:Y:S04]  /*af80*/  STG.E desc[UR10][R42.64], R29 ;  /* 0x0000001d2a007986 */ /* 0x020fe8000c10190a */
[----:B------:R-:W5:Y:S04]  /*af90*/  LDS R54, [R8+0xc008] ;  /* 0x00c0080008367984 */ /* 0x000f680000000800 */
[----:B------:R-:W5:Y:S04]  /*afa0*/  LDS.64 R28, [R8+0xd000] ;  /* 0x00d00000081c7984 */ /* 0x000f680000000a00 */
[----:B------:R0:W5:Y:S04]  /*afb0*/  LDS R56, [R8+0xd008] ;  /* 0x00d0080008387984 */ /* 0x0001680000000800 */
[----:B------:R1:W-:Y:S04]  /*afc0*/  STG.E.64 desc[UR10][R34.64+0x800], R30 ;  /* 0x0008001e22007986 */ /* 0x0003e8000c101b0a */
[----:B------:R2:W-:Y:S01]  /*afd0*/  STG.E desc[UR10][R42.64+0x400], R58 ;  /* 0x0004003a2a007986 */ /* 0x0005e2000c10190a */
[----:B0-----:R-:W-:-:S02]  /*afe0*/  VIADD R8, R8, 0x10000 ;  /* 0x0001000008087836 */ /* 0x001fc40000000000 */
[----:B-1----:R-:W-:Y:S02]  /*aff0*/  VIADD R35, R3, 0x400 ;  /* 0x0000040003237836 */ /* 0x002fe40000000000 */
[----:B--2---:R-:W-:-:S04]  /*b000*/  IMAD.WIDE R42, R60, 0x4, R6 ;  /* 0x000000043c2a7825 */ /* 0x004fc800078e0206 */
[----:B------:R-:W-:-:S04]  /*b010*/  IMAD.WIDE R30, R35, 0x8, R4 ;  /* 0x00000008231e7825 */ /* 0x000fc800078e0204 */
[----:B------:R-:W-:Y:S01]  /*b020*/  IMAD.WIDE R34, R35, 0x4, R6 ;  /* 0x0000000423227825 */ /* 0x000fe200078e0206 */
[----:B------:R0:W-:Y:S04]  /*b030*/  STG.E.64 desc[UR10][R30.64+-0x1000], R40 ;  /* 0xfff000281e007986 */ /* 0x0001e8000c101b0a */
[----:B------:R-:W-:Y:S04]  /*b040*/  STG.E desc[UR10][R34.64+-0x800], R59 ;  /* 0xfff8003b22007986 */ /* 0x000fe8000c10190a */
[----:B------:R1:W-:Y:S04]  /*b050*/  STG.E.64 desc[UR10][R30.64+-0x800], R36 ;  /* 0xfff800241e007986 */ /* 0x0003e8000c101b0a */
[----:B------:R-:W-:Y:S01]  /*b060*/  STG.E desc[UR10][R34.64+-0x400], R61 ;  /* 0xfffc003d22007986 */ /* 0x000fe2000c10190a */
[----:B0-----:R-:W-:-:S03]  /*b070*/  VIADD R41, R3, 0xc00 ;  /* 0x00000c0003297836 */ /* 0x001fc60000000000 */
[----:B------:R0:W-:Y:S01]  /*b080*/  STG.E.64 desc[UR10][R30.64], R38 ;  /* 0x000000261e007986 */ /* 0x0001e2000c101b0a */
[----:B------:R-:W-:-:S03]  /*b090*/  VIADD R3, R3, 0x1000 ;  /* 0x0000100003037836 */ /* 0x000fc60000000000 */
[----:B------:R2:W-:Y:S01]  /*b0a0*/  STG.E desc[UR10][R34.64], R57 ;  /* 0x0000003922007986 */ /* 0x0005e2000c10190a */
[----:B-1----:R-:W-:-:S03]  /*b0b0*/  IMAD.WIDE R36, R41, 0x8, R4 ;  /* 0x0000000829247825 */ /* 0x002fc600078e0204 */
[----:B------:R2:W-:Y:S04]  /*b0c0*/  STG.E.64 desc[UR10][R30.64+0x800], R10 ;  /* 0x0008000a1e007986 */ /* 0x0005e8000c101b0a */
[----:B------:R2:W-:Y:S01]  /*b0d0*/  STG.E desc[UR10][R34.64+0x400], R47 ;  /* 0x0004002f22007986 */ /* 0x0005e2000c10190a */
[----:B0-----:R-:W-:-:S03]  /*b0e0*/  IMAD.WIDE R38, R41, 0x4, R6 ;  /* 0x0000000429267825 */ /* 0x001fc600078e0206 */
[----:B------:R2:W-:Y:S04]  /*b0f0*/  STG.E.64 desc[UR10][R44.64+-0x1000], R12 ;  /* 0xfff0000c2c007986 */ /* 0x0005e8000c101b0a */
[----:B------:R2:W-:Y:S04]  /*b100*/  STG.E desc[UR10][R42.64+-0x800], R49 ;  /* 0xfff800312a007986 */ /* 0x0005e8000c10190a */
[----:B------:R2:W-:Y:S04]  /*b110*/  STG.E.64 desc[UR10][R44.64+-0x800], R16 ;  /* 0xfff800102c007986 */ /* 0x0005e8000c101b0a */
[----:B------:R2:W-:Y:S04]  /*b120*/  STG.E desc[UR10][R42.64+-0x400], R51 ;  /* 0xfffc00332a007986 */ /* 0x0005e8000c10190a */
[----:B------:R2:W-:Y:S04]  /*b130*/  STG.E.64 desc[UR10][R44.64], R18 ;  /* 0x000000122c007986 */ /* 0x0005e8000c101b0a */
[----:B------:R2:W-:Y:S04]  /*b140*/  STG.E desc[UR10][R42.64], R53 ;  /* 0x000000352a007986 */ /* 0x0005e8000c10190a */
[----:B------:R2:W-:Y:S04]  /*b150*/  STG.E.64 desc[UR10][R44.64+0x800], R20 ;  /* 0x000800142c007986 */ /* 0x0005e8000c101b0a */
[----:B---3--:R2:W-:Y:S04]  /*b160*/  STG.E desc[UR10][R42.64+0x400], R55 ;  /* 0x000400372a007986 */ /* 0x0085e8000c10190a */
[----:B------:R2:W-:Y:S04]  /*b170*/  STG.E.64 desc[UR10][R36.64+-0x1000], R22 ;  /* 0xfff0001624007986 */ /* 0x0005e8000c101b0a */
[----:B----4-:R2:W-:Y:S04]  /*b180*/  STG.E desc[UR10][R38.64+-0x800], R50 ;  /* 0xfff8003226007986 */ /* 0x0105e8000c10190a */
[----:B------:R2:W-:Y:S04]  /*b190*/  STG.E.64 desc[UR10][R36.64+-0x800], R24 ;  /* 0xfff8001824007986 */ /* 0x0005e8000c101b0a */
[----:B------:R2:W-:Y:S04]  /*b1a0*/  STG.E desc[UR10][R38.64+-0x400], R52 ;  /* 0xfffc003426007986 */ /* 0x0005e8000c10190a */
[----:B------:R2:W-:Y:S04]  /*b1b0*/  STG.E.64 desc[UR10][R36.64], R26 ;  /* 0x0000001a24007986 */ /* 0x0005e8000c101b0a */
[----:B-----5:R2:W-:Y:S04]  /*b1c0*/  STG.E desc[UR10][R38.64], R54 ;  /* 0x0000003626007986 */ /* 0x0205e8000c10190a */
[----:B------:R2:W-:Y:S04]  /*b1d0*/  STG.E.64 desc[UR10][R36.64+0x800], R28 ;  /* 0x0008001c24007986 */ /* 0x0005e8000c101b0a */
[----:B------:R2:W-:Y:S01]  /*b1e0*/  STG.E desc[UR10][R38.64+0x400], R56 ;  /* 0x0004003826007986 */ /* 0x0005e2000c10190a */
[----:B------:R-:W-:Y:S05]  /*b1f0*/  @!P1 BRA `(.L_x_939) ;  /* 0xfffffff800c09947 */ /* 0x000fea000383ffff */
.L_x_938:
[----:B------:R-:W-:Y:S05]  /*b200*/  BSYNC.RECONVERGENT B1 ;  /* 0x0000000000017941 */ /* 0x000fea0003800200 */
.L_x_937:
[----:B--2---:R-:W-:Y:S01]  /*b210*/  IMAD.IADD R10, R15, 0x1, -R48 ;  /* 0x000000010f0a7824 */ /* 0x004fe200078e0a30 */
[----:B------:R-:W-:Y:S04]  /*b220*/  BSSY.RECONVERGENT B1, `(.L_x_940) ;  /* 0x000002c000017945 */ /* 0x000fe80003800200 */
[----:B------:R-:W-:-:S13]  /*b230*/  ISETP.GT.AND P1, PT, R10, 0x400, PT ;  /* 0x000004000a00780c */ /* 0x000fda0003f24270 */
[----:B------:R-:W-:Y:S05]  /*b240*/  @!P1 BRA `(.L_x_941) ;  /* 0x0000000000a49947 */ /* 0x000fea0003800000 */
[----:B------:R-:W0:Y:S01]  /*b250*/  LDS.64 R26, [R8+-0x2000] ;  /* 0xffe00000081a7984 */ /* 0x000e220000000a00 */
[C---:B------:R-:W-:Y:S01]  /*b260*/  IMAD.WIDE R22, R3.reuse, 0x8, R4 ;  /* 0x0000000803167825 */ /* 0x040fe200078e0204 */
[----:B------:R-:W-:Y:S02]  /*b270*/  PLOP3.LUT P0, PT, PT, PT, PT, 0x8, 0x80 ;  /* 0x000000000080781c */ /* 0x000fe40003f0e170 */
        /* <DEDUP_REMOVED lines=22> */
[----:B-1----:R0:W-:Y:S01]  /*b3e0*/  STG.E desc[UR10][R24.64+-0x800], R39 ;  /* 0xfff8002718007986 */ /* 0x0021e2000c10190a */
[----:B--2---:R-:W-:-:S03]  /*b3f0*/  VIADD R8, R8, 0x8000 ;  /* 0x0000800008087836 */ /* 0x004fc60000000000 */
[----:B------:R0:W-:Y:S04]  /*b400*/  STG.E.64 desc[UR10][R22.64+-0x800], R28 ;  /* 0xfff8001c16007986 */ /* 0x0001e8000c101b0a */
[----:B---3--:R0:W-:Y:S04]  /*b410*/  STG.E desc[UR10][R24.64+-0x400], R41 ;  /* 0xfffc002918007986 */ /* 0x0081e8000c10190a */
[----:B----4-:R0:W-:Y:S04]  /*b420*/  STG.E.64 desc[UR10][R22.64], R30 ;  /* 0x0000001e16007986 */ /* 0x0101e8000c101b0a */
        /* <DEDUP_REMOVED lines=11> */
.L_x_941:
[----:B------:R-:W-:Y:S05]  /*b4e0*/  BSYNC.RECONVERGENT B1 ;  /* 0x0000000000017941 */ /* 0x000fea0003800200 */
.L_x_940:
[----:B------:R-:W-:-:S13]  /*b4f0*/  ISETP.LT.OR P0, PT, R48, R15, P0 ;  /* 0x0000000f3000720c */ /* 0x000fda0000701670 */
[----:B------:R-:W-:Y:S05]  /*b500*/  @!P0 BRA `(.L_x_933) ;  /* 0x0000000400548947 */ /* 0x000fea0003800000 */
[----:B0-----:R-:W0:Y:S01]  /*b510*/  LDS.64 R10, [R8+-0x2000] ;  /* 0xffe00000080a7984 */ /* 0x001e220000000a00 */
[----:B------:R-:W-:-:S03]  /*b520*/  IMAD.WIDE R4, R3, 0x8, R4 ;  /* 0x0000000803047825 */ /* 0x000fc600078e0204 */
[----:B------:R-:W1:Y:S01]  /*b530*/  LDS R15, [R8+-0x1ff8] ;  /* 0xffe00800080f7984 */ /* 0x000e620000000800 */
[----:B------:R-:W-:-:S03]  /*b540*/  IMAD.WIDE R6, R3, 0x4, R6 ;  /* 0x0000000403067825 */ /* 0x000fc600078e0206 */
        /* <DEDUP_REMOVED lines=15> */
.L_x_932:
[----:B------:R-:W-:Y:S01]  /*b640*/  ISETP.NE.U32.AND P6, PT, R34, R52, PT ;  /* 0x000000342200720c */ /* 0x000fe20003fc5070 */
[----:B------:R-:W-:Y:S01]  /*b650*/  IMAD.MOV.U32 R15, RZ, RZ, 0x9 ;  /* 0x00000009ff0f7424 */ /* 0x000fe200078e00ff */
[----:B------:R-:W0:Y:S02]  /*b660*/  @P3 LDC.64 R38, c[0x0][0x398] ;  /* 0x0000e600ff263b82 */ /* 0x000e240000000a00 */
[----:B------:R-:W-:-:S04]  /*b670*/  ISETP.NE.AND.EX P6, PT, R35, R53, PT, P6 ;  /* 0x000000352300720c */ /* 0x000fc80003fc5360 */
[----:B------:R-:W-:Y:S02]  /*b680*/  ISETP.NE.AND P6, PT, R21, R2, !P6 ;  /* 0x000000021500720c */ /* 0x000fe400077c5270 */
[----:B------:R-:W1:Y:S11]  /*b690*/  @P3 LDC.64 R60, c[0x0][0x3a0] ;  /* 0x0000e800ff3c3b82 */ /* 0x000e760000000a00 */
[----:B------:R-:W2:Y:S01]  /*b6a0*/  @!P6 LDC.64 R22, c[0x0][0x398] ;  /* 0x0000e600ff16eb82 */ /* 0x000ea20000000a00 */
[----:B0-----:R-:W-:-:S07]  /*b6b0*/  @P3 IMAD.WIDE R38, R27, 0x8, R38 ;  /* 0x000000081b263825 */ /* 0x001fce00078e0226 */
[----:B------:R-:W0:Y:S01]  /*b6c0*/  @!P6 LDC.64 R20, c[0x0][0x3a0] ;  /* 0x0000e800ff14eb82 */ /* 0x000e220000000a00 */
[----:B-1----:R-:W-:-:S04]  /*b6d0*/  @P3 IMAD.WIDE R60, R27, 0x4, R60 ;  /* 0x000000041b3c3825 */ /* 0x002fc800078e023c */
[----:B--2---:R-:W-:-:S05]  /*b6e0*/  @!P6 IMAD.WIDE R22, R25, 0x8, R22 ;  /* 0x000000081916e825 */ /* 0x004fca00078e0216 */
[----:B------:R1:W-:Y:S01]  /*b6f0*/  @!P6 STG.E.64 desc[UR10][R22.64], R34 ;  /* 0x000000221600e986 */ /* 0x0003e2000c101b0a */
[----:B0-----:R-:W-:-:S04]  /*b700*/  @!P6 IMAD.WIDE R30, R25, 0x4, R20 ;  /* 0x00000004191ee825 */ /* 0x001fc800078e0214 */
[-C--:B------:R-:W-:Y:S01]  /*b710*/  IMAD R21, R0, R15.reuse, 0x1 ;  /* 0x0000000100157424 */ /* 0x080fe200078e020f */
[----:B------:R0:W-:Y:S01]  /*b720*/  @!P6 STG.E desc[UR10][R30.64], R26 ;  /* 0x0000001a1e00e986 */ /* 0x0001e2000c10190a */
[----:B------:R-:W-:Y:S01]  /*b730*/  ISETP.NE.U32.AND P6, PT, R52, R48, PT ;  /* 0x000000303400720c */ /* 0x000fe20003fc5070 */
[----:B------:R-:W-:-:S03]  /*b740*/  IMAD R15, R0, R15, 0x8 ;  /* 0x00000008000f7424 */ /* 0x000fc600078e020f */
[----:B------:R-:W-:Y:S01]  /*b750*/  ISETP.NE.AND.EX P6, PT, R53, R49, PT, P6 ;  /* 0x000000313500720c */ /* 0x000fe20003fc5360 */
[----:B-1----:R-:W1:Y:S03]  /*b760*/  @P2 LDC.64 R34, c[0x0][0x398] ;  /* 0x0000e600ff222b82 */ /* 0x002e660000000a00 */
[----:B------:R-:W-:-:S05]  /*b770*/  ISETP.NE.AND P6, PT, R21, R2, !P6 ;  /* 0x000000021500720c */ /* 0x000fca00077c5270 */
[----:B0-----:R-:W0:Y:S08]  /*b780*/  @P2 LDC.64 R30, c[0x0][0x3a0] ;  /* 0x0000e800ff1e2b82 */ /* 0x001e300000000a00 */
[----:B------:R-:W2:Y:S08]  /*b790*/  @!P6 LDC.64 R28, c[0x0][0x398] ;  /* 0x0000e600ff1ceb82 */ /* 0x000eb00000000a00 */
[----:B------:R-:W3:Y:S01]  /*b7a0*/  @!P6 LDC.64 R20, c[0x0][0x3a0] ;  /* 0x0000e800ff14eb82 */ /* 0x000ee20000000a00 */
[----:B-1----:R-:W-:-:S07]  /*b7b0*/  @P2 IMAD.WIDE R34, R3, 0x8, R34 ;  /* 0x0000000803222825 */ /* 0x002fce00078e0222 */
[----:B------:R-:W1:Y:S01]  /*b7c0*/  @P0 LDC.64 R26, c[0x0][0x398] ;  /* 0x0000e600ff1a0b82 */ /* 0x000e620000000a00 */
[----:B0-----:R-:W-:-:S04]  /*b7d0*/  @P2 IMAD.WIDE R30, R3, 0x4, R30 ;  /* 0x00000004031e2825 */ /* 0x001fc800078e021e */
[----:B--2---:R-:W-:-:S03]  /*b7e0*/  @!P6 IMAD.WIDE R44, R41, 0x8, R28 ;  /* 0x00000008292ce825 */ /* 0x004fc600078e021c */
[----:B------:R-:W0:Y:S02]  /*b7f0*/  @P1 LDC.64 R28, c[0x0][0x398] ;  /* 0x0000e600ff1c1b82 */ /* 0x000e240000000a00 */
[----:B------:R2:W-:Y:S01]  /*b800*/  @!P6 STG.E.64 desc[UR10][R44.64], R52 ;  /* 0x000000342c00e986 */ /* 0x0005e2000c101b0a */
[----:B---3--:R-:W-:-:S05]  /*b810*/  @!P6 IMAD.WIDE R22, R41, 0x4, R20 ;  /* 0x000000042916e825 */ /* 0x008fca00078e0214 */
[----:B------:R-:W3:Y:S01]  /*b820*/  @P1 LDC.64 R20, c[0x0][0x3a0] ;  /* 0x0000e800ff141b82 */ /* 0x000ee20000000a00 */
[----:B------:R4:W-:Y:S01]  /*b830*/  @!P6 STG.E desc[UR10][R22.64], R24 ;  /* 0x000000181600e986 */ /* 0x0009e2000c10190a */
[----:B------:R-:W-:Y:S01]  /*b840*/  ISETP.NE.U32.AND P6, PT, R6, R32, PT ;  /* 0x000000200600720c */ /* 0x000fe20003fc5070 */
[----:B-1----:R-:W-:Y:S02]  /*b850*/  @P0 IMAD.WIDE R26, R8, 0x8, R26 ;  /* 0x00000008081a0825 */ /* 0x002fe400078e021a */
[----:B------:R1:W-:Y:S01]  /*b860*/  @P3 STG.E.64 desc[UR10][R38.64], R48 ;  /* 0x0000003026003986 */ /* 0x0003e2000c101b0a */
[----:B------:R-:W-:Y:S02]  /*b870*/  ISETP.NE.AND.EX P6, PT, R7, R33, PT, P6 ;  /* 0x000000210700720c */ /* 0x000fe40003fc5360 */
[----:B--2---:R-:W2:Y:S01]  /*b880*/  @P5 LDC.64 R52, c[0x0][0x3a0] ;  /* 0x0000e800ff345b82 */ /* 0x004ea20000000a00 */
[----:B------:R1:W-:Y:S01]  /*b890*/  @P3 STG.E desc[UR10][R60.64], R58 ;  /* 0x0000003a3c003986 */ /* 0x0003e2000c10190a */
[----:B------:R-:W-:-:S03]  /*b8a0*/  ISETP.NE.AND P6, PT, R15, R2, !P6 ;  /* 0x000000020f00720c */ /* 0x000fc600077c5270 */
[----:B------:R1:W-:Y:S01]  /*b8b0*/  @P2 STG.E.64 desc[UR10][R34.64], R46 ;  /* 0x0000002e22002986 */ /* 0x0003e2000c101b0a */
[C---:B0-----:R-:W-:Y:S02]  /*b8c0*/  @P1 IMAD.WIDE R28, R4.reuse, 0x8, R28 ;  /* 0x00000008041c1825 */ /* 0x041fe400078e021c */
[----:B----4-:R-:W0:Y:S01]  /*b8d0*/  @P0 LDC.64 R24, c[0x0][0x3a0] ;  /* 0x0000e800ff180b82 */ /* 0x010e220000000a00 */
[----:B------:R4:W-:Y:S04]  /*b8e0*/  @P2 STG.E desc[UR10][R30.64], R5 ;  /* 0x000000051e002986 */ /* 0x0009e8000c10190a */
[----:B------:R4:W-:Y:S01]  /*b8f0*/  @P1 STG.E.64 desc[UR10][R28.64], R42 ;  /* 0x0000002a1c001986 */ /* 0x0009e2000c101b0a */
[----:B---3--:R-:W-:Y:S02]  /*b900*/  @P1 IMAD.WIDE R20, R4, 0x4, R20 ;  /* 0x0000000404141825 */ /* 0x008fe400078e0214 */
[----:B------:R-:W3:Y:S03]  /*b910*/  @P5 LDC.64 R22, c[0x0][0x398] ;  /* 0x0000e600ff165b82 */ /* 0x000ee60000000a00 */
[----:B------:R4:W-:Y:S05]  /*b920*/  @P1 STG.E desc[UR10][R20.64], R36 ;  /* 0x0000002414001986 */ /* 0x0009ea000c10190a */
[----:B-1----:R-:W1:Y:S01]  /*b930*/  @P4 LDC.64 R38, c[0x0][0x398] ;  /* 0x0000e600ff264b82 */ /* 0x002e620000000a00 */
[----:B--2---:R-:W-:Y:S01]  /*b940*/  @P5 IMAD.WIDE R52, R10, 0x4, R52 ;  /* 0x000000040a345825 */ /* 0x004fe200078e0234 */
[----:B------:R4:W-:Y:S06]  /*b950*/  @P0 STG.E.64 desc[UR10][R26.64], R18 ;  /* 0x000000121a000986 */ /* 0x0009ec000c101b0a */
[----:B------:R-:W2:Y:S01]  /*b960*/  @P4 LDC.64 R40, c[0x0][0x3a0] ;  /* 0x0000e800ff284b82 */ /* 0x000ea20000000a00 */
[----:B0-----:R-:W-:-:S05]  /*b970*/  @P0 IMAD.WIDE R24, R8, 0x4, R24 ;  /* 0x0000000408180825 */ /* 0x001fca00078e0218 */
[----:B------:R4:W-:Y:S02]  /*b980*/  @P0 STG.E desc[UR10][R24.64], R37 ;  /* 0x0000002518000986 */ /* 0x0009e4000c10190a */
[----:B------:R-:W0:Y:S01]  /*b990*/  @!P6 LDC.64 R44, c[0x0][0x398] ;  /* 0x0000e600ff2ceb82 */ /* 0x000e220000000a00 */
[----:B---3--:R-:W-:-:S05]  /*b9a0*/  @P5 IMAD.WIDE R22, R10, 0x8, R22 ;  /* 0x000000080a165825 */ /* 0x008fca00078e0216 */
[----:B------:R4:W-:Y:S02]  /*b9b0*/  @P5 STG.E.64 desc[UR10][R22.64], R16 ;  /* 0x0000001016005986 */ /* 0x0009e4000c101b0a */
[----:B------:R-:W3:Y:S01]  /*b9c0*/  @!P6 LDC.64 R50, c[0x0][0x3a0] ;  /* 0x0000e800ff32eb82 */ /* 0x000ee20000000a00 */
[C---:B-1----:R-:W-:Y:S01]  /*b9d0*/  @P4 IMAD.WIDE R38, R11.reuse, 0x8, R38 ;  /* 0x000000080b264825 */ /* 0x042fe200078e0226 */
[----:B------:R4:W-:Y:S04]  /*b9e0*/  @P5 STG.E desc[UR10][R52.64], R54 ;  /* 0x0000003634005986 */ /* 0x0009e8000c10190a */
[----:B------:R4:W-:Y:S01]  /*b9f0*/  @P4 STG.E.64 desc[UR10][R38.64], R12 ;  /* 0x0000000c26004986 */ /* 0x0009e2000c101b0a */
[----:B--2---:R-:W-:-:S05]  /*ba00*/  @P4 IMAD.WIDE R40, R11, 0x4, R40 ;  /* 0x000000040b284825 */ /* 0x004fca00078e0228 */
[----:B------:R4:W-:Y:S01]  /*ba10*/  @P4 STG.E desc[UR10][R40.64], R56 ;  /* 0x0000003828004986 */ /* 0x0009e2000c10190a */
[----:B0-----:R-:W-:-:S05]  /*ba20*/  @!P6 IMAD.WIDE R44, R55, 0x8, R44 ;  /* 0x00000008372ce825 */ /* 0x001fca00078e022c */
[----:B------:R4:W-:Y:S01]  /*ba30*/  @!P6 STG.E.64 desc[UR10][R44.64], R6 ;  /* 0x000000062c00e986 */ /* 0x0009e2000c101b0a */
[----:B---3--:R-:W-:-:S05]  /*ba40*/  @!P6 IMAD.WIDE R50, R55, 0x4, R50 ;  /* 0x000000043732e825 */ /* 0x008fca00078e0232 */
[----:B------:R4:W-:Y:S02]  /*ba50*/  @!P6 STG.E desc[UR10][R50.64], R57 ;  /* 0x000000393200e986 */ /* 0x0009e4000c10190a */
.L_x_933:
[----:B------:R-:W-:Y:S05]  /*ba60*/  BSYNC.RECONVERGENT B0 ;  /* 0x0000000000007941 */ /* 0x000fea0003800200 */
.L_x_931:
[----:B------:R-:W-:-:S13]  /*ba70*/  ISETP.NE.AND P0, PT, R0, 0xff, PT ;  /* 0x000000ff0000780c */ /* 0x000fda0003f05270 */
[----:B------:R-:W-:Y:S05]  /*ba80*/  @P0 EXIT ;  /* 0x000000000000094d */ /* 0x000fea0003800000 */
[----:B0-2-4-:R-:W0:Y:S01]  /*ba90*/  LDC.64 R6, c[0x0][0x3a8] ;  /* 0x0000ea00ff067b82 */ /* 0x015e220000000a00 */
        /* <DEDUP_REMOVED lines=9> */
.L_x_942:
[----:B0-----:R-:W-:Y:S01]  /*bb30*/  STG.E desc[UR10][R6.64], R9 ;  /* 0x0000000906007986 */ /* 0x001fe2000c10190a */
[----:B------:R-:W-:Y:S05]  /*bb40*/  EXIT ;  /* 0x000000000000794d */ /* 0x000fea0003800000 */
.L_x_886:
[----:B------:R-:W-:Y:S01]  /*bb50*/  BSSY B0, `(.L_x_943) ;  /* 0x0000006000007945 */ /* 0x000fe20003800000 */
[----:B------:R-:W-:Y:S01]  /*bb60*/  PLOP3.LUT P3, PT, P1, PT, PT, 0x8, 0x80 ;  /* 0x000000000080781c */ /* 0x000fe20000f6e170 */
[----:B------:R-:W-:-:S12]  /*bb70*/  IMAD.MOV.U32 R24, RZ, RZ, -0x1 ;  /* 0xffffffffff187424 */ /* 0x000fd800078e00ff */
[----:B------:R-:W-:Y:S05]  /*bb80*/  WARPSYNC.COLLECTIVE R24, `(.L_x_944) ;  /* 0x0000000018087348 */ /* 0x000fea0003c00000 */
[----:B------:R-:W-:Y:S01]  /*bb90*/  VOTE.ANY P3, P3 ;  /* 0x0000000000ff7806 */ /* 0x000fe20001860100 */
[----:B------:R-:W-:-:S12]  /*bba0*/  ENDCOLLECTIVE ;  /* 0x000000000000791b */ /* 0x000fd80003800000 */
.L_x_944:
[----:B------:R-:W-:Y:S05]  /*bbb0*/  BSYNC B0 ;  /* 0x0000000000007941 */ /* 0x000fea0003800000 */
.L_x_943:
[----:B------:R-:W-:Y:S01]  /*bbc0*/  PLOP3.LUT P1, PT, P3, PT, PT, 0x80, 0x8 ;  /* 0x000000000008781c */ /* 0x000fe20001f2f070 */
[----:B------:R-:W-:-:S12]  /*bbd0*/  BRA `(.L_x_945) ;  /* 0xffffff7800b47947 */ /* 0x000fd8000383ffff */
.L_x_888:
[----:B------:R-:W0:Y:S01]  /*bbe0*/  S2R R17, SR_GEMASK ;  /* 0x0000000000117919 */ /* 0x000e220000003c00 */
[----:B------:R-:W-:Y:S01]  /*bbf0*/  ISETP.NE.U32.AND P3, PT, R14, 0x65, PT ;  /* 0x000000650e00780c */ /* 0x000fe20003f65070 */
[----:B------:R-:W-:Y:S01]  /*bc00*/  BSSY B0, `(.L_x_946) ;  /* 0x0000008000007945 */ /* 0x000fe20003800000 */
[----:B------:R-:W-:Y:S01]  /*bc10*/  IMAD.IADD R50, R25, 0x1, R50 ;  /* 0x0000000119327824 */ /* 0x000fe200078e0232 */
[----:B------:R-:W-:Y:S01]  /*bc20*/  PLOP3.LUT P5, PT, P5, PT, PT, 0x8, 0x80 ;  /* 0x000000000080781c */ /* 0x000fe20002fae170 */
[----:B------:R-:W-:Y:S01]  /*bc30*/  IMAD.MOV.U32 R24, RZ, RZ, -0x1 ;  /* 0xffffffffff187424 */ /* 0x000fe200078e00ff */
[----:B------:R-:W-:-:S13]  /*bc40*/  ISETP.NE.AND.EX P3, PT, R15, RZ, PT, P3 ;  /* 0x000000ff0f00720c */ /* 0x000fda0003f65330 */
[----:B0-----:R-:W-:Y:S05]  /*bc50*/  WARPSYNC.COLLECTIVE R24, `(.L_x_947) ;  /* 0x0000000018087348 */ /* 0x001fea0003c00000 */
[----:B------:R-:W-:Y:S01]  /*bc60*/  VOTE.ANY R24, PT, P5 ;  /* 0x0000000000187806 */ /* 0x000fe200028e0100 */
[----:B0-----:R-:W-:Y:S06]  /*bc70*/  ENDCOLLECTIVE ;  /* 0x000000000000791b */ /* 0x001fec0003800000 */
.L_x_947:
[----:B------:R-:W-:Y:S05]  /*bc80*/  BSYNC B0 ;  /* 0x0000000000007941 */ /* 0x000fea0003800000 */
.L_x_946:
[----:B------:R-:W-:Y:S01]  /*bc90*/  LOP3.LUT R24, R24, 0x80000000, R17, 0xec, !PT ;  /* 0x8000000018187812 */ /* 0x000fe200078eec11 */
[----:B------:R-:W-:Y:S01]  /*bca0*/  IMAD.MOV.U32 R14, RZ, RZ, R12 ;  /* 0x000000ffff0e7224 */ /* 0x000fe200078e000c */
[----:B------:R-:W-:-:S03]  /*bcb0*/  ISETP.NE.AND P2, PT, R12, RZ, PT ;  /* 0x000000ff0c00720c */ /* 0x000fc60003f45270 */
[----:B------:R-:W-:-:S05]  /*bcc0*/  VIADD R15, R24, 0xffffffff ;  /* 0xffffffff180f7836 */ /* 0x000fca0000000000 */
[----:B------:R-:W-:Y:S01]  /*bcd0*/  LOP3.LUT R16, R24, R15, RZ, 0xc, !PT ;  /* 0x0000000f18107212 */ /* 0x000fe200078e0cff */
[----:B------:R-:W-:Y:S02]  /*bce0*/  IMAD.MOV.U32 R15, RZ, RZ, 0x1 ;  /* 0x00000001ff0f7424 */ /* 0x000fe400078e00ff */
[----:B------:R-:W-:Y:S01]  /*bcf0*/  IMAD.MOV.U32 R24, RZ, RZ, -0x1 ;  /* 0xffffffffff187424 */ /* 0x000fe200078e00ff */
[----:B------:R0:W1:Y:S06]  /*bd00*/  POPC R27, R16 ;  /* 0x00000010001b7309 */ /* 0x00006c0000000000 */
[----:B01----:R-:W-:Y:S05]  /*bd10*/  WARPSYNC.COLLECTIVE R24, `(.L_x_948) ;  /* 0x0000000018087348 */ /* 0x003fea0003c00000 */
[----:B-1----:R1:W2:Y:S02]  /*bd20*/  SHFL.DOWN P5, R44, R14, R15, R27 ;  /* 0x0800000f0e2c7389 */ /* 0x0022a400000a001b */
[----:B012---:R-:W-:Y:S05]  /*bd30*/  ENDCOLLECTIVE ;  /* 0x000000000000791b */ /* 0x007fea0003800000 */
.L_x_948:
[----:B------:R-:W-:Y:S01]  /*bd40*/  ISETP.GE.AND P1, PT, R43, R27, PT ;  /* 0x0000001b2b00720c */ /* 0x000fe20003f26270 */
[----:B------:R-:W-:Y:S02]  /*bd50*/  IMAD.MOV.U32 R14, RZ, RZ, R13 ;  /* 0x000000ffff0e7224 */ /* 0x000fe400078e000d */
[----:B------:R-:W-:-:S10]  /*bd60*/  IMAD.MOV.U32 R18, RZ, RZ, R44 ;  /* 0x000000ffff127224 */ /* 0x000fd400078e002c */
[----:B------:R-:W-:Y:S05]  /*bd70*/  WARPSYNC.COLLECTIVE R24, `(.L_x_949) ;  /* 0x0000000018087348 */ /* 0x000fea0003c00000 */
[----:B------:R0:W1:Y:S02]  /*bd80*/  SHFL.DOWN P5, R44, R14, R15, R27 ;  /* 0x0800000f0e2c7389 */ /* 0x00006400000a001b */
[----:B01----:R-:W-:Y:S05]  /*bd90*/  ENDCOLLECTIVE ;  /* 0x000000000000791b */ /* 0x003fea0003800000 */
.L_x_949:
[----:B------:R-:W-:-:S05]  /*bda0*/  SEL R23, R18, RZ, !P1 ;  /* 0x000000ff12177207 */ /* 0x000fca0004800000 */
[----:B------:R-:W-:Y:S02]  /*bdb0*/  IMAD.IADD R18, R12, 0x1, R23 ;  /* 0x000000010c127824 */ /* 0x000fe400078e0217 */
[----:B------:R-:W-:Y:S02]  /*bdc0*/  VIADD R12, R43, 0x2 ;  /* 0x000000022b0c7836 */ /* 0x000fe40000000000 */
[----:B------:R-:W-:Y:S02]  /*bdd0*/  IMAD.MOV.U32 R14, RZ, RZ, R18 ;  /* 0x000000ffff0e7224 */ /* 0x000fe400078e0012 */
[----:B------:R-:W-:Y:S01]  /*bde0*/  IMAD.MOV.U32 R15, RZ, RZ, 0x2 ;  /* 0x00000002ff0f7424 */ /* 0x000fe200078e00ff */
[----:B------:R-:W-:Y:S02]  /*bdf0*/  SEL R44, R44, RZ, !P2 ;  /* 0x000000ff2c2c7207 */ /* 0x000fe40005000000 */
[----:B------:R-:W-:Y:S02]  /*be00*/  ISETP.NE.AND P2, PT, R18, RZ, PT ;  /* 0x000000ff1200720c */ /* 0x000fe40003f45270 */
[----:B------:R-:W-:-:S11]  /*be10*/  SEL R25, R44, RZ, !P1 ;  /* 0x000000ff2c197207 */ /* 0x000fd60004800000 */
[----:B------:R-:W-:Y:S05]  /*be20*/  WARPSYNC.COLLECTIVE R24, `(.L_x_950) ;  /* 0x0000000018087348 */ /* 0x000fea0003c00000 */
[----:B------:R0:W1:Y:S02]  /*be30*/  SHFL.DOWN P5, R44, R14, R15, R27 ;  /* 0x0800000f0e2c7389 */ /* 0x00006400000a001b */
[----:B01----:R-:W-:Y:S05]  /*be40*/  ENDCOLLECTIVE ;  /* 0x000000000000791b */ /* 0x003fea0003800000 */
.L_x_950:
[----:B------:R-:W-:Y:S01]  /*be50*/  ISETP.GT.AND P1, PT, R12, R27, PT ;  /* 0x0000001b0c00720c */ /* 0x000fe20003f24270 */
[----:B------:R-:W-:Y:S02]  /*be60*/  IMAD.IADD R16, R13, 0x1, R25 ;  /* 0x000000010d107824 */ /* 0x000fe400078e0219 */
[----:B------:R-:W-:Y:S02]  /*be70*/  VIADD R25, R43, 0x10 ;  /* 0x000000102b197836 */ /* 0x000fe40000000000 */
[----:B------:R-:W-:Y:S02]  /*be80*/  IMAD.MOV.U32 R14, RZ, RZ, R16 ;  /* 0x000000ffff0e7224 */ /* 0x000fe400078e0010 */
[----:B------:R-:W-:-:S07]  /*be90*/  IMAD.MOV.U32 R22, RZ, RZ, R44 ;  /* 0x000000ffff167224 */ /* 0x000fce00078e002c */
[----:B------:R-:W-:Y:S05]  /*bea0*/  WARPSYNC.COLLECTIVE R24, `(.L_x_951) ;  /* 0x0000000018087348 */ /* 0x000fea0003c00000 */
[----:B------:R0:W1:Y:S02]  /*beb0*/  SHFL.DOWN P5, R44, R14, R15, R27 ;  /* 0x0800000f0e2c7389 */ /* 0x00006400000a001b */
[----:B01----:R-:W-:Y:S05]  /*bec0*/  ENDCOLLECTIVE ;  /* 0x000000000000791b */ /* 0x003fea0003800000 */
.L_x_951:
[----:B------:R-:W-:Y:S01]  /*bed0*/  SEL R13, R22, RZ, !P1 ;  /* 0x000000ff160d7207 */ /* 0x000fe20004800000 */
[----:B------:R-:W-:-:S04]  /*bee0*/  VIADD R22, R43, 0x4 ;  /* 0x000000042b167836 */ /* 0x000fc80000000000 */
[----:B------:R-:W-:-:S04]  /*bef0*/  IMAD.IADD R13, R18, 0x1, R13 ;  /* 0x00000001120d7824 */ /* 0x000fc800078e020d */
        /* <DEDUP_REMOVED lines=8> */
.L_x_952:
        /* <DEDUP_REMOVED lines=8> */
.L_x_953:
[----:B------:R-:W-:-:S05]  /*c000*/  SEL R16, R16, RZ, !P1 ;  /* 0x000000ff10107207 */ /* 0x000fca0004800000 */
        /* <DEDUP_REMOVED lines=9> */
.L_x_954:
[----:B------:R-:W-:Y:S01]  /*c0a0*/  ISETP.GT.AND P1, PT, R23, R27, PT ;  /* 0x0000001b1700720c */ /* 0x000fe20003f24270 */
[----:B------:R-:W-:-:S04]  /*c0b0*/  IMAD.IADD R26, R12, 0x1, R13 ;  /* 0x000000010c1a7824 */ /* 0x000fc800078e020d */
[----:B------:R-:W-:Y:S02]  /*c0c0*/  IMAD.MOV.U32 R14, RZ, RZ, R26 ;  /* 0x000000ffff0e7224 */ /* 0x000fe400078e001a */
[----:B------:R-:W-:-:S07]  /*c0d0*/  IMAD.MOV.U32 R12, RZ, RZ, R44 ;  /* 0x000000ffff0c7224 */ /* 0x000fce00078e002c */
[----:B------:R-:W-:Y:S05]  /*c0e0*/  WARPSYNC.COLLECTIVE R24, `(.L_x_955) ;  /* 0x0000000018087348 */ /* 0x000fea0003c00000 */
[----:B------:R0:W1:Y:S02]  /*c0f0*/  SHFL.DOWN P5, R44, R14, R15, R27 ;  /* 0x0800000f0e2c7389 */ /* 0x00006400000a001b */
[----:B01----:R-:W-:Y:S05]  /*c100*/  ENDCOLLECTIVE ;  /* 0x000000000000791b */ /* 0x003fea0003800000 */
.L_x_955:
        /* <DEDUP_REMOVED lines=10> */
.L_x_956:
[----:B------:R-:W-:Y:S01]  /*c1b0*/  ISETP.GT.AND P1, PT, R25, R27, PT ;  /* 0x0000001b1900720c */ /* 0x000fe20003f24270 */
[----:B------:R-:W-:-:S04]  /*c1c0*/  IMAD.IADD R18, R26, 0x1, R13 ;  /* 0x000000011a127824 */ /* 0x000fc800078e020d */
[----:B------:R-:W-:Y:S02]  /*c1d0*/  IMAD.MOV.U32 R14, RZ, RZ, R18 ;  /* 0x000000ffff0e7224 */ /* 0x000fe400078e0012 */
[----:B------:R-:W-:-:S07]  /*c1e0*/  IMAD.MOV.U32 R51, RZ, RZ, R44 ;  /* 0x000000ffff337224 */ /* 0x000fce00078e002c */
[----:B------:R-:W-:Y:S05]  /*c1f0*/  WARPSYNC.COLLECTIVE R24, `(.L_x_957) ;  /* 0x0000000018087348 */ /* 0x000fea0003c00000 */
[----:B------:R0:W1:Y:S02]  /*c200*/  SHFL.DOWN P5, R44, R14, R15, R27 ;  /* 0x0800000f0e2c7389 */ /* 0x00006400000a001b */
[----:B01----:R-:W-:Y:S05]  /*c210*/  ENDCOLLECTIVE ;  /* 0x000000000000791b */ /* 0x003fea0003800000 */
.L_x_957:
[----:B------:R-:W-:Y:S05]  /*c220*/  WARPSYNC.COLLECTIVE R24, `(.L_x_958) ;  /* 0x0000000018087348 */ /* 0x000fea0003c00000 */
[----:B------:R-:W-:Y:S01]  /*c230*/  VOTE.ALL P3, P3 ;  /* 0x0000000000ff7806 */ /* 0x000fe20001860000 */
[----:B------:R-:W-:-:S12]  /*c240*/  ENDCOLLECTIVE ;  /* 0x000000000000791b */ /* 0x000fd80003800000 */
.L_x_958:
[----:B------:R-:W-:-:S05]  /*c250*/  SEL R51, R51, RZ, !P1 ;  /* 0x000000ff33337207 */ /* 0x000fca0004800000 */
[----:B------:R-:W-:Y:S01]  /*c260*/  IMAD.IADD R16, R16, 0x1, R51 ;  /* 0x0000000110107824 */ /* 0x000fe200078e0233 */
[----:B------:R-:W-:-:S04]  /*c270*/  SEL R44, R44, RZ, !P2 ;  /* 0x000000ff2c2c7207 */ /* 0x000fc80005000000 */
[----:B------:R-:W-:-:S05]  /*c280*/  SEL R13, R44, RZ, !P1 ;  /* 0x000000ff2c0d7207 */ /* 0x000fca0004800000 */
[----:B------:R-:W-:Y:S02]  /*c290*/  IMAD.IADD R18, R18, 0x1, R13 ;  /* 0x0000000112127824 */ /* 0x000fe400078e020d */
[----:B------:R-:W0:Y:S02]  /*c2a0*/  LDC.64 R12, c[0x0][0x3b0] ;  /* 0x0000ec00ff0c7b82 */ /* 0x000e240000000a00 */
[----:B0-----:R-:W-:-:S05]  /*c2b0*/  IADD3 R26, P1, PT, R12, 0x200, RZ ;  /* 0x000002000c1a7810 */ /* 0x001fca0007f3e0ff */
[----:B------:R-:W-:Y:S01]  /*c2c0*/  IMAD.X R51, RZ, RZ, R13, P1 ;  /* 0x000000ffff337224 */ /* 0x000fe200008e060d */
[----:B------:R-:W-:Y:S07]  /*c2d0*/  BRA `(.L_x_959) ;  /* 0xffffff7800007947 */ /* 0x000fee000383ffff */
.L_x_890:
[----:B------:R-:W-:Y:S01]  /*c2e0*/  BSSY B0, `(.L_x_960) ;  /* 0x0000006000007945 */ /* 0x000fe20003800000 */
[----:B------:R-:W-:Y:S01]  /*c2f0*/  PLOP3.LUT P3, PT, P1, PT, PT, 0x8, 0x80 ;  /* 0x000000000080781c */ /* 0x000fe20000f6e170 */
[----:B------:R-:W-:-:S12]  /*c300*/  IMAD.MOV.U32 R24, RZ, RZ, -0x1 ;  /* 0xffffffffff187424 */ /* 0x000fd800078e00ff */
[----:B------:R-:W-:Y:S05]  /*c310*/  WARPSYNC.COLLECTIVE R24, `(.L_x_961) ;  /* 0x0000000018087348 */ /* 0x000fea0003c00000 */
[----:B------:R-:W-:Y:S01]  /*c320*/  VOTE.ANY P3, P3 ;  /* 0x0000000000ff7806 */ /* 0x000fe20001860100 */
[----:B------:R-:W-:-:S12]  /*c330*/  ENDCOLLECTIVE ;  /* 0x000000000000791b */ /* 0x000fd80003800000 */
.L_x_961:
[----:B------:R-:W-:Y:S05]  /*c340*/  BSYNC B0 ;  /* 0x0000000000007941 */ /* 0x000fea0003800000 */
.L_x_960:
[----:B------:R-:W-:Y:S01]  /*c350*/  PLOP3.LUT P1, PT, P3, PT, PT, 0x80, 0x8 ;  /* 0x000000000008781c */ /* 0x000fe20001f2f070 */
[----:B------:R-:W-:-:S12]  /*c360*/  BRA `(.L_x_962) ;  /* 0xffffff7800047947 */ /* 0x000fd8000383ffff */
.L_x_892:
[----:B------:R-:W-:Y:S01]  /*c370*/  ISETP.NE.U32.AND P3, PT, R14, 0x65, PT ;  /* 0x000000650e00780c */ /* 0x000fe20003f65070 */
[----:B------:R-:W-:Y:S01]  /*c380*/  BSSY B0, `(.L_x_963) ;  /* 0x0000007000007945 */ /* 0x000fe20003800000 */
[----:B------:R-:W-:Y:S01]  /*c390*/  PLOP3.LUT P5, PT, P5, PT, PT, 0x8, 0x80 ;  /* 0x000000000080781c */ /* 0x000fe20002fae170 */
[----:B------:R-:W-:Y:S01]  /*c3a0*/  IMAD.MOV.U32 R24, RZ, RZ, -0x1 ;  /* 0xffffffffff187424 */ /* 0x000fe200078e00ff */
[----:B------:R-:W-:-:S13]  /*c3b0*/  ISETP.NE.AND.EX P3, PT, R15, RZ, PT, P3 ;  /* 0x000000ff0f00720c */ /* 0x000fda0003f65330 */
[----:B------:R-:W-:Y:S05]  /*c3c0*/  WARPSYNC.COLLECTIVE R24, `(.L_x_964) ;  /* 0x0000000018087348 */ /* 0x000fea0003c00000 */
[----:B------:R-:W-:Y:S01]  /*c3d0*/  VOTE.ANY R24, PT, P5 ;  /* 0x0000000000187806 */ /* 0x000fe200028e0100 */
[----:B------:R-:W-:Y:S06]  /*c3e0*/  ENDCOLLECTIVE ;  /* 0x000000000000791b */ /* 0x000fec0003800000 */
.L_x_964:
[----:B------:R-:W-:Y:S05]  /*c3f0*/  BSYNC B0 ;  /* 0x0000000000007941 */ /* 0x000fea0003800000 */
.L_x_963:
[----:B------:R-:W-:Y:S01]  /*c400*/  LOP3.LUT R24, R24, 0x80000000, R17, 0xec, !PT ;  /* 0x8000000018187812 */ /* 0x000fe200078eec11 */
[----:B------:R-:W-:Y:S01]  /*c410*/  IMAD.MOV.U32 R14, RZ, RZ, R12 ;  /* 0x000000ffff0e7224 */ /* 0x000fe200078e000c */
[----:B------:R-:W-:Y:S01]  /*c420*/  ISETP.NE.AND P2, PT, R12, RZ, PT ;  /* 0x000000ff0c00720c */ /* 0x000fe20003f45270 */
[----:B------:R-:W-:Y:S02]  /*c430*/  VIADD R50, R50, 0xffffffe0 ;  /* 0xffffffe032327836 */ /* 0x000fe40000000000 */
        /* <DEDUP_REMOVED lines=8> */
.L_x_965:
[----:B------:R-:W-:Y:S01]  /*c4c0*/  ISETP.GE.AND P1, PT, R43, R27, PT ;  /* 0x0000001b2b00720c */ /* 0x000fe20003f26270 */
[----:B------:R-:W-:Y:S02]  /*c4d0*/  IMAD.MOV.U32 R14, RZ, RZ, R13 ;  /* 0x000000ffff0e7224 */ /* 0x000fe400078e000d */
[----:B------:R-:W-:-:S10]  /*c4e0*/  IMAD.MOV.U32 R58, RZ, RZ, R44 ;  /* 0x000000ffff3a7224 */ /* 0x000fd400078e002c */
[----:B------:R-:W-:Y:S05]  /*c4f0*/  WARPSYNC.COLLECTIVE R24, `(.L_x_966) ;  /* 0x0000000018087348 */ /* 0x000fea0003c00000 */
[----:B------:R0:W1:Y:S02]  /*c500*/  SHFL.DOWN P5, R44, R14, R15, R27 ;  /* 0x0800000f0e2c7389 */ /* 0x00006400000a001b */
[----:B01----:R-:W-:Y:S05]  /*c510*/  ENDCOLLECTIVE ;  /* 0x000000000000791b */ /* 0x003fea0003800000 */
.L_x_966:
[----:B------:R-:W-:Y:S01]  /*c520*/  SEL R59, R58, RZ, !P1 ;  /* 0x000000ff3a3b7207 */ /* 0x000fe20004800000 */
[----:B------:R-:W-:-:S04]  /*c530*/  VIADD R58, R43, 0x2 ;  /* 0x000000022b3a7836 */ /* 0x000fc80000000000 */
[----:B------:R-:W-:-:S04]  /*c540*/  IMAD.IADD R59, R12, 0x1, R59 ;  /* 0x000000010c3b7824 */ /* 0x000fc800078e023b */
[----:B------:R-:W-:Y:S02]  /*c550*/  IMAD.MOV.U32 R14, RZ, RZ, R59 ;  /* 0x000000ffff0e7224 */ /* 0x000fe400078e003b */
[----:B------:R-:W-:Y:S01]  /*c560*/  IMAD.MOV.U32 R15, RZ, RZ, 0x2 ;  /* 0x00000002ff0f7424 */ /* 0x000fe200078e00ff */
[----:B------:R-:W-:Y:S02]  /*c570*/  SEL R44, R44, RZ, !P2 ;  /* 0x000000ff2c2c7207 */ /* 0x000fe40005000000 */
[----:B------:R-:W-:Y:S02]  /*c580*/  ISETP.NE.AND P2, PT, R59, RZ, PT ;  /* 0x000000ff3b00720c */ /* 0x000fe40003f45270 */
[----:B------:R-:W-:Y:S02]  /*c590*/  SEL R44, R44, RZ, !P1 ;  /* 0x000000ff2c2c7207 */ /* 0x000fe40004800000 */
[----:B------:R-:W-:-:S03]  /*c5a0*/  ISETP.GT.AND P1, PT, R58, R27, PT ;  /* 0x0000001b3a00720c */ /* 0x000fc60003f24270 */
[----:B------:R-:W-:-:S10]  /*c5b0*/  IMAD.IADD R12, R13, 0x1, R44 ;  /* 0x000000010d0c7824 */ /* 0x000fd400078e022c */
[----:B------:R-:W-:Y:S05]  /*c5c0*/  WARPSYNC.COLLECTIVE R24, `(.L_x_967) ;  /* 0x0000000018087348 */ /* 0x000fea0003c00000 */
[----:B------:R0:W1:Y:S02]  /*c5d0*/  SHFL.DOWN P5, R44, R14, R15, R27 ;  /* 0x0800000f0e2c7389 */ /* 0x00006400000a001b */
[----:B01----:R-:W-:Y:S05]  /*c5e0*/  ENDCOLLECTIVE ;  /* 0x000000000000791b */ /* 0x003fea0003800000 */
.L_x_967:
[----:B------:R-:W-:Y:S02]  /*c5f0*/  IMAD.MOV.U32 R14, RZ, RZ, R12 ;  /* 0x000000ffff0e7224 */ /* 0x000fe400078e000c */
[----:B------:R-:W-:-:S07]  /*c600*/  IMAD.MOV.U32 R13, RZ, RZ, R44 ;  /* 0x000000ffff0d7224 */ /* 0x000fce00078e002c */
[----:B------:R-:W-:Y:S05]  /*c610*/  WARPSYNC.COLLECTIVE R24, `(.L_x_968) ;  /* 0x0000000018087348 */ /* 0x000fea0003c00000 */
[----:B------:R0:W1:Y:S02]  /*c620*/  SHFL.DOWN P5, R44, R14, R15, R27 ;  /* 0x0800000f0e2c7389 */ /* 0x00006400000a001b */
[----:B01----:R-:W-:Y:S05]  /*c630*/  ENDCOLLECTIVE ;  /* 0x000000000000791b */ /* 0x003fea0003800000 */
.L_x_968:
        /* <DEDUP_REMOVED lines=10> */
.L_x_969:
[----:B------:R-:W-:Y:S01]  /*c6e0*/  ISETP.GT.AND P1, PT, R22, R27, PT ;  /* 0x0000001b1600720c */ /* 0x000fe20003f24270 */
[----:B------:R-:W-:-:S04]  /*c6f0*/  IMAD.IADD R13, R12, 0x1, R13 ;  /* 0x000000010c0d7824 */ /* 0x000fc800078e020d */
[----:B------:R-:W-:Y:S02]  /*c700*/  IMAD.MOV.U32 R14, RZ, RZ, R13 ;  /* 0x000000ffff0e7224 */ /* 0x000fe400078e000d */
[----:B------:R-:W-:-:S07]  /*c710*/  IMAD.MOV.U32 R12, RZ, RZ, R44 ;  /* 0x000000ffff0c7224 */ /* 0x000fce00078e002c */
[----:B------:R-:W-:Y:S05]  /*c720*/  WARPSYNC.COLLECTIVE R24, `(.L_x_970) ;  /* 0x0000000018087348 */ /* 0x000fea0003c00000 */
[----:B------:R0:W1:Y:S02]  /*c730*/  SHFL.DOWN P5, R44, R14, R15, R27 ;  /* 0x0800000f0e2c7389 */ /* 0x00006400000a001b */
[----:B01----:R-:W-:Y:S05]  /*c740*/  ENDCOLLECTIVE ;  /* 0x000000000000791b */ /* 0x003fea0003800000 */
.L_x_970:
[----:B------:R-:W-:-:S05]  /*c750*/  SEL R59, R12, RZ, !P1 ;  /* 0x000000ff0c3b7207 */ /* 0x000fca0004800000 */
        /* <DEDUP_REMOVED lines=11> */
.L_x_971:
[----:B------:R-:W-:Y:S02]  /*c810*/  IMAD.MOV.U32 R14, RZ, RZ, R59 ;  /* 0x000000ffff0e7224 */ /* 0x000fe400078e003b */
[----:B------:R-:W-:-:S07]  /*c820*/  IMAD.MOV.U32 R12, RZ, RZ, R44 ;  /* 0x000000ffff0c7224 */ /* 0x000fce00078e002c */
[----:B------:R-:W-:Y:S05]  /*c830*/  WARPSYNC.COLLECTIVE R24, `(.L_x_972) ;  /* 0x0000000018087348 */ /* 0x000fea0003c00000 */
[----:B------:R0:W1:Y:S02]  /*c840*/  SHFL.DOWN P5, R44, R14, R15, R27 ;  /* 0x0800000f0e2c7389 */ /* 0x00006400000a001b */
[----:B01----:R-:W-:Y:S05]  /*c850*/  ENDCOLLECTIVE ;  /* 0x000000000000791b */ /* 0x003fea0003800000 */
.L_x_972:
        /* <DEDUP_REMOVED lines=12> */
.L_x_973:
[----:B------:R-:W-:Y:S02]  /*c920*/  IMAD.MOV.U32 R14, RZ, RZ, R12 ;  /* 0x000000ffff0e7224 */ /* 0x000fe400078e000c */
[----:B------:R-:W-:-:S07]  /*c930*/  IMAD.MOV.U32 R58, RZ, RZ, R44 ;  /* 0x000000ffff3a7224 */ /* 0x000fce00078e002c */
[----:B------:R-:W-:Y:S05]  /*c940*/  WARPSYNC.COLLECTIVE R24, `(.L_x_974) ;  /* 0x0000000018087348 */ /* 0x000fea0003c00000 */
[----:B------:R0:W1:Y:S02]  /*c950*/  SHFL.DOWN P5, R44, R14, R15, R27 ;  /* 0x0800000f0e2c7389 */ /* 0x00006400000a001b */
[----:B01----:R-:W-:Y:S05]  /*c960*/  ENDCOLLECTIVE ;  /* 0x000000000000791b */ /* 0x003fea0003800000 */
.L_x_974:
[----:B------:R-:W-:Y:S05]  /*c970*/  WARPSYNC.COLLECTIVE R24, `(.L_x_975) ;  /* 0x0000000018087348 */ /* 0x000fea0003c00000 */
[----:B------:R-:W-:Y:S01]  /*c980*/  VOTE.ALL P3, P3 ;  /* 0x0000000000ff7806 */ /* 0x000fe20001860000 */
[----:B------:R-:W-:-:S12]  /*c990*/  ENDCOLLECTIVE ;  /* 0x000000000000791b */ /* 0x000fd80003800000 */
.L_x_975:
[----:B------:R-:W-:Y:S02]  /*c9a0*/  SEL R58, R58, RZ, !P1 ;  /* 0x000000ff3a3a7207 */ /* 0x000fe40004800000 */
[----:B------:R-:W-:-:S04]  /*c9b0*/  SEL R44, R44, RZ, !P2 ;  /* 0x000000ff2c2c7207 */ /* 0x000fc80005000000 */
[----:B------:R-:W-:Y:S02]  /*c9c0*/  SEL R59, R44, RZ, !P1 ;  /* 0x000000ff2c3b7207 */ /* 0x000fe40004800000 */
[----:B------:R-:W-:Y:S02]  /*c9d0*/  ISETP.NE.AND P1, PT, R16, RZ, PT ;  /* 0x000000ff1000720c */ /* 0x000fe40003f25270 */
[----:B------:R-:W-:Y:S01]  /*c9e0*/  IADD3 R16, PT, PT, R13, R58, R16 ;  /* 0x0000003a0d107210 */ /* 0x000fe20007ffe010 */
[----:B------:R-:W-:-:S05]  /*c9f0*/  IMAD.IADD R59, R12, 0x1, R59 ;  /* 0x000000010c3b7824 */ /* 0x000fca00078e023b */
[----:B------:R-:W-:-:S05]  /*ca00*/  SEL R59, R59, RZ, !P1 ;  /* 0x000000ff3b3b7207 */ /* 0x000fca0004800000 */
[----:B------:R-:W-:Y:S01]  /*ca10*/  IMAD.IADD R18, R59, 0x1, R18 ;  /* 0x000000013b127824 */ /* 0x000fe200078e0212 */
[----:B------:R-:W-:Y:S06]  /*ca20*/  BRA `(.L_x_976) ;  /* 0xffffff7400507947 */ /* 0x000fec000383ffff */
.L_x_921:
[----:B------:R-:W-:Y:S01]  /*ca30*/  BSSY B0, `(.L_x_977) ;  /* 0x0000006000007945 */ /* 0x000fe20003800000 */
[----:B------:R-:W-:Y:S01]  /*ca40*/  PLOP3.LUT P3, PT, P3, PT, PT, 0x8, 0x80 ;  /* 0x000000000080781c */ /* 0x000fe20001f6e170 */
[----:B------:R-:W-:-:S12]  /*ca50*/  IMAD.MOV.U32 R24, RZ, RZ, -0x1 ;  /* 0xffffffffff187424 */ /* 0x000fd800078e00ff */
[----:B------:R-:W-:Y:S05]  /*ca60*/  WARPSYNC.COLLECTIVE R24, `(.L_x_978) ;  /* 0x0000000018087348 */ /* 0x000fea0003c00000 */
[----:B------:R-:W-:Y:S01]  /*ca70*/  VOTE.ANY P3, P3 ;  /* 0x0000000000ff7806 */ /* 0x000fe20001860100 */
[----:B------:R-:W-:-:S12]  /*ca80*/  ENDCOLLECTIVE ;  /* 0x000000000000791b */ /* 0x000fd80003800000 */
.L_x_978:
[----:B------:R-:W-:Y:S05]  /*ca90*/  BSYNC B0 ;  /* 0x0000000000007941 */ /* 0x000fea0003800000 */
.L_x_977:
[----:B------:R-:W-:Y:S05]  /*caa0*/  BRA `(.L_x_979) ;  /* 0xffffffcc00347947 */ /* 0x000fea000383ffff */
.L_x_923:
[----:B------:R-:W0:Y:S01]  /*cab0*/  S2R R21, SR_GEMASK ;  /* 0x0000000000157919 */ /* 0x000e220000003c00 */
[----:B------:R-:W-:Y:S01]  /*cac0*/  BSSY B0, `(.L_x_980) ;  /* 0x0000006000007945 */ /* 0x000fe20003800000 */
[----:B------:R-:W-:Y:S01]  /*cad0*/  PLOP3.LUT P5, PT, P5, PT, PT, 0x8, 0x80 ;  /* 0x000000000080781c */ /* 0x000fe20002fae170 */
[----:B------:R-:W-:-:S12]  /*cae0*/  IMAD.MOV.U32 R24, RZ, RZ, -0x1 ;  /* 0xffffffffff187424 */ /* 0x000fd800078e00ff */
[----:B0-----:R-:W-:Y:S05]  /*caf0*/  WARPSYNC.COLLECTIVE R24, `(.L_x_981) ;  /* 0x0000000018087348 */ /* 0x001fea0003c00000 */
[----:B------:R-:W-:Y:S01]  /*cb00*/  VOTE.ANY R24, PT, P5 ;  /* 0x0000000000187806 */ /* 0x000fe200028e0100 */
[----:B0-----:R-:W-:Y:S06]  /*cb10*/  ENDCOLLECTIVE ;  /* 0x000000000000791b */ /* 0x001fec0003800000 */
.L_x_981:
[----:B------:R-:W-:Y:S05]  /*cb20*/  BSYNC B0 ;  /* 0x0000000000007941 */ /* 0x000fea0003800000 */
.L_x_980:
[----:B------:R-:W-:Y:S01]  /*cb30*/  LOP3.LUT R24, R24, 0x80000000, R21, 0xec, !PT ;  /* 0x8000000018187812 */ /* 0x000fe200078eec15 */
[----:B------:R-:W-:Y:S01]  /*cb40*/  IMAD.MOV.U32 R14, RZ, RZ, R8 ;  /* 0x000000ffff0e7224 */ /* 0x000fe200078e0008 */
[----:B------:R-:W-:-:S03]  /*cb50*/  LOP3.LUT R55, RZ, R0, RZ, 0x33, !PT ;  /* 0x00000000ff377212 */ /* 0x000fc600078e33ff */
[----:B------:R-:W-:Y:S02]  /*cb60*/  VIADD R15, R24, 0xffffffff ;  /* 0xffffffff180f7836 */ /* 0x000fe40000000000 */
[----:B------:R-:W-:-:S03]  /*cb70*/  IMAD.IADD R55, R55, 0x1, R50 ;  /* 0x0000000137377824 */ /* 0x000fc600078e0232 */
[----:B------:R-:W-:Y:S01]  /*cb80*/  LOP3.LUT R22, R24, R15, RZ, 0xc, !PT ;  /* 0x0000000f18167212 */ /* 0x000fe200078e0cff */
[----:B------:R-:W-:Y:S02]  /*cb90*/  IMAD.MOV.U32 R15, RZ, RZ, 0x1 ;  /* 0x00000001ff0f7424 */ /* 0x000fe400078e00ff */
[----:B------:R-:W-:Y:S01]  /*cba0*/  IMAD.MOV.U32 R24, RZ, RZ, -0x1 ;  /* 0xffffffffff187424 */ /* 0x000fe200078e00ff */
[----:B------:R0:W1:Y:S06]  /*cbb0*/  POPC R27, R22 ;  /* 0x00000016001b7309 */ /* 0x00006c0000000000 */
[----:B01----:R-:W-:Y:S05]  /*cbc0*/  WARPSYNC.COLLECTIVE R24, `(.L_x_982) ;  /* 0x0000000018087348 */ /* 0x003fea0003c00000 */
[----:B-1----:R1:W2:Y:S02]  /*cbd0*/  SHFL.DOWN P5, R44, R14, R15, R27 ;  /* 0x0800000f0e2c7389 */ /* 0x0022a400000a001b */
[----:B012---:R-:W-:Y:S05]  /*cbe0*/  ENDCOLLECTIVE ;  /* 0x000000000000791b */ /* 0x007fea0003800000 */
.L_x_982:
[----:B------:R-:W-:Y:S01]  /*cbf0*/  ISETP.GE.AND P3, PT, R41, R27, PT ;  /* 0x0000001b2900720c */ /* 0x000fe20003f66270 */
[----:B------:R-:W-:Y:S02]  /*cc00*/  IMAD.MOV.U32 R14, RZ, RZ, R9 ;  /* 0x000000ffff0e7224 */ /* 0x000fe400078e0009 */
[----:B------:R-:W-:-:S10]  /*cc10*/  IMAD.MOV.U32 R20, RZ, RZ, R44 ;  /* 0x000000ffff147224 */ /* 0x000fd400078e002c */
[----:B------:R-:W-:Y:S05]  /*cc20*/  WARPSYNC.COLLECTIVE R24, `(.L_x_983) ;  /* 0x0000000018087348 */ /* 0x000fea0003c00000 */
[----:B------:R0:W1:Y:S02]  /*cc30*/  SHFL.DOWN P5, R44, R14, R15, R27 ;  /* 0x0800000f0e2c7389 */ /* 0x00006400000a001b */
[----:B01----:R-:W-:Y:S05]  /*cc40*/  ENDCOLLECTIVE ;  /* 0x000000000000791b */ /* 0x003fea0003800000 */
.L_x_983:
[----:B------:R-:W-:-:S05]  /*cc50*/  SEL R23, R20, RZ, !P3 ;  /* 0x000000ff14177207 */ /* 0x000fca0005800000 */
[----:B------:R-:W-:-:S04]  /*cc60*/  IMAD.IADD R20, R8, 0x1, R23 ;  /* 0x0000000108147824 */ /* 0x000fc800078e0217 */
[----:B------:R-:W-:Y:S02]  /*cc70*/  IMAD.MOV.U32 R14, RZ, RZ, R20 ;  /* 0x000000ffff0e7224 */ /* 0x000fe400078e0014 */
[----:B------:R-:W-:Y:S01]  /*cc80*/  IMAD.MOV.U32 R15, RZ, RZ, 0x2 ;  /* 0x00000002ff0f7424 */ /* 0x000fe200078e00ff */
[----:B------:R-:W-:Y:S01]  /*cc90*/  ISETP.NE.AND P5, PT, R8, RZ, PT ;  /* 0x000000ff0800720c */ /* 0x000fe20003fa5270 */
[----:B------:R-:W-:-:S03]  /*cca0*/  VIADD R8, R41, 0x2 ;  /* 0x0000000229087836 */ /* 0x000fc60000000000 */
[----:B------:R-:W-:-:S04]  /*ccb0*/  SEL R44, R44, RZ, !P5 ;  /* 0x000000ff2c2c7207 */ /* 0x000fc80006800000 */
[----:B------:R-:W-:Y:S02]  /*ccc0*/  SEL R45, R44, RZ, !P3 ;  /* 0x000000ff2c2d7207 */ /* 0x000fe40005800000 */
[----:B------:R-:W-:-:S13]  /*ccd0*/  ISETP.GT.AND P3, PT, R8, R27, PT ;  /* 0x0000001b0800720c */ /* 0x000fda0003f64270 */
[----:B------:R-:W-:Y:S05]  /*cce0*/  WARPSYNC.COLLECTIVE R24, `(.L_x_984) ;  /* 0x0000000018087348 */ /* 0x000fea0003c00000 */
[----:B------:R0:W1:Y:S02]  /*ccf0*/  SHFL.DOWN P5, R44, R14, R15, R27 ;  /* 0x0800000f0e2c7389 */ /* 0x00006400000a001b */
[----:B01----:R-:W-:Y:S05]  /*cd00*/  ENDCOLLECTIVE ;  /* 0x000000000000791b */ /* 0x003fea0003800000 */
.L_x_984:
[----:B------:R-:W-:-:S04]  /*cd10*/  IMAD.IADD R22, R9, 0x1, R45 ;  /* 0x0000000109167824 */ /* 0x000fc800078e022d */
[----:B------:R-:W-:Y:S02]  /*cd20*/  IMAD.MOV.U32 R14, RZ, RZ, R22 ;  /* 0x000000ffff0e7224 */ /* 0x000fe400078e0016 */
[----:B------:R-:W-:-:S07]  /*cd30*/  IMAD.MOV.U32 R23, RZ, RZ, R44 ;  /* 0x000000ffff177224 */ /* 0x000fce00078e002c */
[----:B------:R-:W-:Y:S05]  /*cd40*/  WARPSYNC.COLLECTIVE R24, `(.L_x_985) ;  /* 0x0000000018087348 */ /* 0x000fea0003c00000 */
[----:B------:R0:W1:Y:S02]  /*cd50*/  SHFL.DOWN P5, R44, R14, R15, R27 ;  /* 0x0800000f0e2c7389 */ /* 0x00006400000a001b */
[----:B01----:R-:W-:Y:S05]  /*cd60*/  ENDCOLLECTIVE ;  /* 0x000000000000791b */ /* 0x003fea0003800000 */
.L_x_985:
        /* <DEDUP_REMOVED lines=12> */
.L_x_986:
[----:B------:R-:W-:-:S04]  /*ce30*/  IMAD.IADD R54, R22, 0x1, R9 ;  /* 0x0000000116367824 */ /* 0x000fc800078e0209 */
[----:B------:R-:W-:Y:S02]  /*ce40*/  IMAD.MOV.U32 R14, RZ, RZ, R54 ;  /* 0x000000ffff0e7224 */ /* 0x000fe400078e0036 */
[----:B------:R-:W-:-:S07]  /*ce50*/  IMAD.MOV.U32 R9, RZ, RZ, R44 ;  /* 0x000000ffff097224 */ /* 0x000fce00078e002c */
[----:B------:R-:W-:Y:S05]  /*ce60*/  WARPSYNC.COLLECTIVE R24, `(.L_x_987) ;  /* 0x0000000018087348 */ /* 0x000fea0003c00000 */
[----:B------:R0:W1:Y:S02]  /*ce70*/  SHFL.DOWN P5, R44, R14, R15, R27 ;  /* 0x0800000f0e2c7389 */ /* 0x00006400000a001b */
[----:B01----:R-:W-:Y:S05]  /*ce80*/  ENDCOLLECTIVE ;  /* 0x000000000000791b */ /* 0x003fea0003800000 */
.L_x_987:
[----:B------:R-:W-:-:S05]  /*ce90*/  SEL R9, R9, RZ, !P3 ;  /* 0x000000ff09097207 */ /* 0x000fca0005800000 */
[----:B------:R-:W-:-:S04]  /*cea0*/  IMAD.IADD R58, R8, 0x1, R9 ;  /* 0x00000001083a7824 */ /* 0x000fc800078e0209 */
[----:B------:R-:W-:Y:S02]  /*ceb0*/  IMAD.MOV.U32 R14, RZ, RZ, R58 ;  /* 0x000000ffff0e7224 */ /* 0x000fe400078e003a */
[----:B------:R-:W-:Y:S01]  /*cec0*/  IMAD.MOV.U32 R15, RZ, RZ, 0x8 ;  /* 0x00000008ff0f7424 */ /* 0x000fe200078e00ff */
[----:B------:R-:W-:-:S04]  /*ced0*/  ISETP.NE.AND P5, PT, R8, RZ, PT ;  /* 0x000000ff0800720c */ /* 0x000fc80003fa5270 */
[----:B------:R-:W-:-:S04]  /*cee0*/  SEL R44, R44, RZ, !P5 ;  /* 0x000000ff2c2c7207 */ /* 0x000fc80006800000 */
[----:B------:R-:W-:-:S07]  /*cef0*/  SEL R23, R44, RZ, !P3 ;  /* 0x000000ff2c177207 */ /* 0x000fce0005800000 */
[----:B------:R-:W-:Y:S05]  /*cf00*/  WARPSYNC.COLLECTIVE R24, `(.L_x_988) ;  /* 0x0000000018087348 */ /* 0x000fea0003c00000 */
[----:B------:R0:W1:Y:S02]  /*cf10*/  SHFL.DOWN P5, R44, R14, R15, R27 ;  /* 0x0800000f0e2c7389 */ /* 0x00006400000a001b */
[----:B01----:R-:W-:Y:S05]  /*cf20*/  ENDCOLLECTIVE ;  /* 0x000000000000791b */ /* 0x003fea0003800000 */
.L_x_988:
[----:B------:R-:W-:Y:S02]  /*cf30*/  IMAD.IADD R56, R54, 0x1, R23 ;  /* 0x0000000136387824 */ /* 0x000fe400078e0217 */
[----:B------:R-:W-:-:S05]  /*cf40*/  VIADD R23, R41, 0x8 ;  /* 0x0000000829177836 */ /* 0x000fca0000000000 */
[----:B------:R-:W-:Y:S01]  /*cf50*/  ISETP.GT.AND P3, PT, R23, R27, PT ;  /* 0x0000001b1700720c */ /* 0x000fe20003f64270 */
[----:B------:R-:W-:Y:S02]  /*cf60*/  IMAD.MOV.U32 R14, RZ, RZ, R56 ;  /* 0x000000ffff0e7224 */ /* 0x000fe400078e0038 */
[----:B------:R-:W-:-:S10]  /*cf70*/  IMAD.MOV.U32 R9, RZ, RZ, R44 ;  /* 0x000000ffff097224 */ /* 0x000fd400078e002c */
[----:B------:R-:W-:Y:S05]  /*cf80*/  WARPSYNC.COLLECTIVE R24, `(.L_x_989) ;  /* 0x0000000018087348 */ /* 0x000fea0003c00000 */
[----:B------:R0:W1:Y:S02]  /*cf90*/  SHFL.DOWN P5, R44, R14, R15, R27 ;  /* 0x0800000f0e2c7389 */ /* 0x00006400000a001b */
[----:B01----:R-:W-:Y:S05]  /*cfa0*/  ENDCOLLECTIVE ;  /* 0x000000000000791b */ /* 0x003fea0003800000 */
.L_x_989:
[----:B------:R-:W-:-:S05]  /*cfb0*/  SEL R9, R9, RZ, !P3 ;  /* 0x000000ff09097207 */ /* 0x000fca0005800000 */
[----:B------:R-:W-:Y:S02]  /*cfc0*/  IMAD.IADD R20, R58, 0x1, R9 ;  /* 0x000000013a147824 */ /* 0x000fe400078e0209 */
[----:B------:R-:W0:Y:S03]  /*cfd0*/  LDC.64 R8, c[0x0][0x3b0] ;  /* 0x0000ec00ff087b82 */ /* 0x000e260000000a00 */
[----:B------:R-:W-:Y:S01]  /*cfe0*/  ISETP.NE.AND P6, PT, R20, RZ, PT ;  /* 0x000000ff1400720c */ /* 0x000fe20003fc5270 */
[----:B------:R-:W-:Y:S02]  /*cff0*/  IMAD.MOV.U32 R14, RZ, RZ, R20 ;  /* 0x000000ffff0e7224 */ /* 0x000fe400078e0014 */
[----:B------:R-:W-:Y:S01]  /*d000*/  IMAD.MOV.U32 R15, RZ, RZ, 0x10 ;  /* 0x00000010ff0f7424 */ /* 0x000fe200078e00ff */
[----:B------:R-:W-:-:S04]  /*d010*/  ISETP.NE.AND P5, PT, R58, RZ, PT ;  /* 0x000000ff3a00720c */ /* 0x000fc80003fa5270 */
[----:B------:R-:W-:-:S04]  /*d020*/  SEL R44, R44, RZ, !P5 ;  /* 0x000000ff2c2c7207 */ /* 0x000fc80006800000 */
[----:B------:R-:W-:Y:S02]  /*d030*/  SEL R45, R44, RZ, !P3 ;  /* 0x000000ff2c2d7207 */ /* 0x000fe40005800000 */
[----:B------:R-:W-:-:S13]  /*d040*/  ISETP.NE.U32.AND P3, PT, R10, 0x65, PT ;  /* 0x000000650a00780c */ /* 0x000fda0003f65070 */
[----:B0-----:R-:W-:Y:S05]  /*d050*/  WARPSYNC.COLLECTIVE R24, `(.L_x_990) ;  /* 0x0000000018087348 */ /* 0x001fea0003c00000 */
[----:B------:R1:W2:Y:S02]  /*d060*/  SHFL.DOWN P5, R44, R14, R15, R27 ;  /* 0x0800000f0e2c7389 */ /* 0x0002a400000a001b */
[----:B012---:R-:W-:Y:S05]  /*d070*/  ENDCOLLECTIVE ;  /* 0x000000000000791b */ /* 0x007fea0003800000 */
.L_x_990:
[----:B------:R-:W-:Y:S01]  /*d080*/  IMAD.IADD R22, R56, 0x1, R45 ;  /* 0x0000000138167824 */ /* 0x000fe200078e022d */
[----:B------:R-:W-:Y:S01]  /*d090*/  ISETP.NE.AND.EX P3, PT, R11, RZ, PT, P3 ;  /* 0x000000ff0b00720c */ /* 0x000fe20003f65330 */
[----:B------:R-:W-:Y:S02]  /*d0a0*/  VIADD R45, R41, 0x10 ;  /* 0x00000010292d7836 */ /* 0x000fe40000000000 */
[----:B------:R-:W-:Y:S02]  /*d0b0*/  IMAD.MOV.U32 R14, RZ, RZ, R22 ;  /* 0x000000ffff0e7224 */ /* 0x000fe400078e0016 */
[----:B------:R-:W-:-:S08]  /*d0c0*/  IMAD.MOV.U32 R54, RZ, RZ, R44 ;  /* 0x000000ffff367224 */ /* 0x000fd000078e002c */
[----:B------:R-:W-:Y:S05]  /*d0d0*/  WARPSYNC.COLLECTIVE R24, `(.L_x_991) ;  /* 0x0000000018087348 */ /* 0x000fea0003c00000 */
[----:B------:R0:W1:Y:S02]  /*d0e0*/  SHFL.DOWN P5, R44, R14, R15, R27 ;  /* 0x0800000f0e2c7389 */ /* 0x00006400000a001b */
[----:B01----:R-:W-:Y:S05]  /*d0f0*/  ENDCOLLECTIVE ;  /* 0x000000000000791b */ /* 0x003fea0003800000 */
.L_x_991:
[----:B------:R-:W-:Y:S05]  /*d100*/  WARPSYNC.COLLECTIVE R24, `(.L_x_992) ;  /* 0x0000000018087348 */ /* 0x000fea0003c00000 */
[----:B------:R-:W-:Y:S01]  /*d110*/  VOTE.ALL P3, P3 ;  /* 0x0000000000ff7806 */ /* 0x000fe20001860000 */
[----:B------:R-:W-:-:S12]  /*d120*/  ENDCOLLECTIVE ;  /* 0x000000000000791b */ /* 0x000fd80003800000 */
.L_x_992:
[----:B------:R-:W-:Y:S02]  /*d130*/  ISETP.GT.AND P5, PT, R45, R27, PT ;  /* 0x0000001b2d00720c */ /* 0x000fe40003fa4270 */
[----:B------:R-:W-:Y:S02]  /*d140*/  SEL R44, R44, RZ, !P6 ;  /* 0x000000ff2c2c7207 */ /* 0x000fe40007000000 */
[----:B------:R-:W-:Y:S02]  /*d150*/  SEL R11, R54, RZ, !P5 ;  /* 0x000000ff360b7207 */ /* 0x000fe40006800000 */
[----:B------:R-:W-:-:S03]  /*d160*/  SEL R51, R44, RZ, !P5 ;  /* 0x000000ff2c337207 */ /* 0x000fc60006800000 */
[----:B------:R-:W-:Y:S02]  /*d170*/  IMAD.IADD R20, R20, 0x1, R11 ;  /* 0x0000000114147824 */ /* 0x000fe400078e020b */
[----:B------:R-:W-:Y:S01]  /*d180*/  IMAD.IADD R22, R22, 0x1, R51 ;  /* 0x0000000116167824 */ /* 0x000fe200078e0233 */
[----:B------:R-:W-:-:S05]  /*d190*/  IADD3 R51, P5, PT, R8, 0x200, RZ ;  /* 0x0000020008337810 */ /* 0x000fca0007fbe0ff */
[----:B------:R-:W-:Y:S01]  /*d1a0*/  IMAD.X R50, RZ, RZ, R9, P5 ;  /* 0x000000ffff327224 */ /* 0x000fe200028e0609 */
[----:B------:R-:W-:Y:S07]  /*d1b0*/  BRA `(.L_x_993) ;  /* 0xffffffc800807947 */ /* 0x000fee000383ffff */
.L_x_925:
[----:B------:R-:W-:Y:S01]  /*d1c0*/  BSSY B0, `(.L_x_994) ;  /* 0x0000006000007945 */ /* 0x000fe20003800000 */
[----:B------:R-:W-:Y:S01]  /*d1d0*/  PLOP3.LUT P3, PT, P3, PT, PT, 0x8, 0x80 ;  /* 0x000000000080781c */ /* 0x000fe20001f6e170 */
[----:B------:R-:W-:-:S12]  /*d1e0*/  IMAD.MOV.U32 R24, RZ, RZ, -0x1 ;  /* 0xffffffffff187424 */ /* 0x000fd800078e00ff */
[----:B------:R-:W-:Y:S05]  /*d1f0*/  WARPSYNC.COLLECTIVE R24, `(.L_x_995) ;  /* 0x0000000018087348 */ /* 0x000fea0003c00000 */
[----:B------:R-:W-:Y:S01]  /*d200*/  VOTE.ANY P3, P3 ;  /* 0x0000000000ff7806 */ /* 0x000fe20001860100 */
[----:B------:R-:W-:-:S12]  /*d210*/  ENDCOLLECTIVE ;  /* 0x000000000000791b */ /* 0x000fd80003800000 */
.L_x_995:
[----:B------:R-:W-:Y:S05]  /*d220*/  BSYNC B0 ;  /* 0x0000000000007941 */ /* 0x000fea0003800000 */
.L_x_994:
[----:B------:R-:W-:Y:S05]  /*d230*/  BRA `(.L_x_996) ;  /* 0xffffffc8008c7947 */ /* 0x000fea000383ffff */
.L_x_927:
        /* <DEDUP_REMOVED lines=8> */
.L_x_998:
[----:B------:R-:W-:Y:S05]  /*d2c0*/  BSYNC B0 ;  /* 0x0000000000007941 */ /* 0x000fea0003800000 */
.L_x_997:
[----:B------:R-:W-:Y:S01]  /*d2d0*/  LOP3.LUT R24, R24, 0x80000000, R21, 0xec, !PT ;  /* 0x8000000018187812 */ /* 0x000fe200078eec15 */
[----:B------:R-:W-:Y:S01]  /*d2e0*/  IMAD.MOV.U32 R14, RZ, RZ, R8 ;  /* 0x000000ffff0e7224 */ /* 0x000fe200078e0008 */
[----:B------:R-:W-:Y:S01]  /*d2f0*/  ISETP.NE.AND P6, PT, R8, RZ, PT ;  /* 0x000000ff0800720c */ /* 0x000fe20003fc5270 */
[----:B------:R-:W-:Y:S02]  /*d300*/  IMAD.MOV.U32 R15, RZ, RZ, 0x1 ;  /* 0x00000001ff0f7424 */ /* 0x000fe400078e00ff */
[C---:B------:R-:W-:Y:S02]  /*d310*/  VIADD R11, R24.reuse, 0xffffffff ;  /* 0xffffffff180b7836 */ /* 0x040fe40000000000 */
[----:B------:R-:W-:Y:S02]  /*d320*/  VIADD R10, R41, 0x4 ;  /* 0x00000004290a7836 */ /* 0x000fe40000000000 */
[----:B------:R-:W-:Y:S01]  /*d330*/  VIADD R55, R55, 0xffffffe0 ;  /* 0xffffffe037377836 */ /* 0x000fe20000000000 */
[----:B------:R-:W-:Y:S01]  /*d340*/  LOP3.LUT R11, R24, R11, RZ, 0xc, !PT ;  /* 0x0000000b180b7212 */ /* 0x000fe200078e0cff */
[----:B------:R-:W-:-:S03]  /*d350*/  IMAD.MOV.U32 R24, RZ, RZ, -0x1 ;  /* 0xffffffffff187424 */ /* 0x000fc600078e00ff */
[----:B------:R0:W1:Y:S04]  /*d360*/  POPC R27, R11 ;  /* 0x0000000b001b7309 */ /* 0x0000680000000000 */
[----:B01----:R-:W-:Y:S05]  /*d370*/  WARPSYNC.COLLECTIVE R24, `(.L_x_999) ;  /* 0x0000000018087348 */ /* 0x003fea0003c00000 */
[----:B-1----:R1:W2:Y:S02]  /*d380*/  SHFL.DOWN P5, R44, R14, R15, R27 ;  /* 0x0800000f0e2c7389 */ /* 0x0022a400000a001b */
[----:B012---:R-:W-:Y:S05]  /*d390*/  ENDCOLLECTIVE ;  /* 0x000000000000791b */ /* 0x007fea0003800000 */
.L_x_999:
[----:B------:R-:W-:Y:S02]  /*d3a0*/  IMAD.MOV.U32 R14, RZ, RZ, R9 ;  /* 0x000000ffff0e7224 */ /* 0x000fe400078e0009 */
[----:B------:R-:W-:-:S07]  /*d3b0*/  IMAD.MOV.U32 R56, RZ, RZ, R44 ;  /* 0x000000ffff387224 */ /* 0x000fce00078e002c */
[----:B------:R-:W-:Y:S05]  /*d3c0*/  WARPSYNC.COLLECTIVE R24, `(.L_x_1000) ;  /* 0x0000000018087348 */ /* 0x000fea0003c00000 */
[----:B------:R0:W1:Y:S02]  /*d3d0*/  SHFL.DOWN P5, R44, R14, R15, R27 ;  /* 0x0800000f0e2c7389 */ /* 0x00006400000a001b */
[----:B01----:R-:W-:Y:S05]  /*d3e0*/  ENDCOLLECTIVE ;  /* 0x000000000000791b */ /* 0x003fea0003800000 */
.L_x_1000:
[----:B------:R-:W-:Y:S01]  /*d3f0*/  IMAD.MOV.U32 R15, RZ, RZ, 0x2 ;  /* 0x00000002ff0f7424 */ /* 0x000fe200078e00ff */
[----:B------:R-:W-:Y:S02]  /*d400*/  ISETP.GE.AND P5, PT, R41, R27, PT ;  /* 0x0000001b2900720c */ /* 0x000fe40003fa6270 */
[----:B------:R-:W-:Y:S02]  /*d410*/  SEL R44, R44, RZ, !P6 ;  /* 0x000000ff2c2c7207 */ /* 0x000fe40007000000 */
[----:B------:R-:W-:Y:S02]  /*d420*/  SEL R11, R56, RZ, !P5 ;  /* 0x000000ff380b7207 */ /* 0x000fe40006800000 */
[----:B------:R-:W-:-:S03]  /*d430*/  SEL R57, R44, RZ, !P5 ;  /* 0x000000ff2c397207 */ /* 0x000fc60006800000 */
[----:B------:R-:W-:Y:S02]  /*d440*/  IMAD.IADD R56, R8, 0x1, R11 ;  /* 0x0000000108387824 */ /* 0x000fe400078e020b */
[----:B------:R-:W-:Y:S02]  /*d450*/  IMAD.IADD R54, R9, 0x1, R57 ;  /* 0x0000000109367824 */ /* 0x000fe400078e0239 */
[----:B------:R-:W-:Y:S01]  /*d460*/  IMAD.MOV.U32 R14, RZ, RZ, R56 ;  /* 0x000000ffff0e7224 */ /* 0x000fe200078e0038 */
[----:B------:R-:W-:Y:S01]  /*d470*/  ISETP.NE.AND P6, PT, R56, RZ, PT ;  /* 0x000000ff3800720c */ /* 0x000fe20003fc5270 */
[----:B------:R-:W-:-:S12]  /*d480*/  VIADD R8, R41, 0x2 ;  /* 0x0000000229087836 */ /* 0x000fd80000000000 */
[----:B------:R-:W-:Y:S05]  /*d490*/  WARPSYNC.COLLECTIVE R24, `(.L_x_1001) ;  /* 0x0000000018087348 */ /* 0x000fea0003c00000 */
[----:B------:R0:W1:Y:S02]  /*d4a0*/  SHFL.DOWN P5, R44, R14, R15, R27 ;  /* 0x0800000f0e2c7389 */ /* 0x00006400000a001b */
[----:B01----:R-:W-:Y:S05]  /*d4b0*/  ENDCOLLECTIVE ;  /* 0x000000000000791b */ /* 0x003fea0003800000 */
.L_x_1001:
[----:B------:R-:W-:Y:S02]  /*d4c0*/  IMAD.MOV.U32 R14, RZ, RZ, R54 ;  /* 0x000000ffff0e7224 */ /* 0x000fe400078e0036 */
[----:B------:R-:W-:-:S07]  /*d4d0*/  IMAD.MOV.U32 R9, RZ, RZ, R44 ;  /* 0x000000ffff097224 */ /* 0x000fce00078e002c */
[----:B------:R-:W-:Y:S05]  /*d4e0*/  WARPSYNC.COLLECTIVE R24, `(.L_x_1002) ;  /* 0x0000000018087348 */ /* 0x000fea0003c00000 */
[----:B------:R0:W1:Y:S02]  /*d4f0*/  SHFL.DOWN P5, R44, R14, R15, R27 ;  /* 0x0800000f0e2c7389 */ /* 0x00006400000a001b */
[----:B01----:R-:W-:Y:S05]  /*d500*/  ENDCOLLECTIVE ;  /* 0x000000000000791b */ /* 0x003fea0003800000 */
.L_x_1002:
[----:B------:R-:W-:Y:S01]  /*d510*/  IMAD.MOV.U32 R15, RZ, RZ, 0x4 ;  /* 0x00000004ff0f7424 */ /* 0x000fe200078e00ff */
[----:B------:R-:W-:Y:S02]  /*d520*/  ISETP.GT.AND P5, PT, R8, R27, PT ;  /* 0x0000001b0800720c */ /* 0x000fe40003fa4270 */
[----:B------:R-:W-:Y:S02]  /*d530*/  SEL R44, R44, RZ, !P6 ;  /* 0x000000ff2c2c7207 */ /* 0x000fe40007000000 */
[----:B------:R-:W-:-:S05]  /*d540*/  SEL R9, R9, RZ, !P5 ;  /* 0x000000ff09097207 */ /* 0x000fca0006800000 */
[----:B------:R-:W-:Y:S01]  /*d550*/  IMAD.IADD R58, R56, 0x1, R9 ;  /* 0x00000001383a7824 */ /* 0x000fe200078e0209 */
[----:B------:R-:W-:-:S03]  /*d560*/  SEL R9, R44, RZ, !P5 ;  /* 0x000000ff2c097207 */ /* 0x000fc60006800000 */
[----:B------:R-:W-:Y:S01]  /*d570*/  IMAD.MOV.U32 R14, RZ, RZ, R58 ;  /* 0x000000ffff0e7224 */ /* 0x000fe200078e003a */
[----:B------:R-:W-:Y:S01]  /*d580*/  ISETP.NE.AND P6, PT, R58, RZ, PT ;  /* 0x000000ff3a00720c */ /* 0x000fe20003fc5270 */
[----:B------:R-:W-:-:S12]  /*d590*/  IMAD.IADD R8, R54, 0x1, R9 ;  /* 0x0000000136087824 */ /* 0x000fd800078e0209 */
[----:B------:R-:W-:Y:S05]  /*d5a0*/  WARPSYNC.COLLECTIVE R24, `(.L_x_1003) ;  /* 0x0000000018087348 */ /* 0x000fea0003c00000 */
[----:B------:R0:W1:Y:S02]  /*d5b0*/  SHFL.DOWN P5, R44, R14, R15, R27 ;  /* 0x0800000f0e2c7389 */ /* 0x00006400000a001b */
[----:B01----:R-:W-:Y:S05]  /*d5c0*/  ENDCOLLECTIVE ;  /* 0x000000000000791b */ /* 0x003fea0003800000 */
.L_x_1003:
[----:B------:R-:W-:Y:S02]  /*d5d0*/  IMAD.MOV.U32 R14, RZ, RZ, R8 ;  /* 0x000000ffff0e7224 */ /* 0x000fe400078e0008 */
[----:B------:R-:W-:-:S07]  /*d5e0*/  IMAD.MOV.U32 R9, RZ, RZ, R44 ;  /* 0x000000ffff097224 */ /* 0x000fce00078e002c */
[----:B------:R-:W-:Y:S05]  /*d5f0*/  WARPSYNC.COLLECTIVE R24, `(.L_x_1004) ;  /* 0x0000000018087348 */ /* 0x000fea0003c00000 */
[----:B------:R0:W1:Y:S02]  /*d600*/  SHFL.DOWN P5, R44, R14, R15, R27 ;  /* 0x0800000f0e2c7389 */ /* 0x00006400000a001b */
[----:B01----:R-:W-:Y:S05]  /*d610*/  ENDCOLLECTIVE ;  /* 0x000000000000791b */ /* 0x003fea0003800000 */
.L_x_1004:
        /* <DEDUP_REMOVED lines=12> */
.L_x_1005:
[----:B------:R-:W-:Y:S02]  /*d6e0*/  IMAD.MOV.U32 R14, RZ, RZ, R54 ;  /* 0x000000ffff0e7224 */ /* 0x000fe400078e0036 */
[----:B------:R-:W-:-:S07]  /*d6f0*/  IMAD.MOV.U32 R9, RZ, RZ, R44 ;  /* 0x000000ffff097224 */ /* 0x000fce00078e002c */
[----:B------:R-:W-:Y:S05]  /*d700*/  WARPSYNC.COLLECTIVE R24, `(.L_x_1006) ;  /* 0x0000000018087348 */ /* 0x000fea0003c00000 */
[----:B------:R0:W1:Y:S02]  /*d710*/  SHFL.DOWN P5, R44, R14, R15, R27 ;  /* 0x0800000f0e2c7389 */ /* 0x00006400000a001b */
[----:B01----:R-:W-:Y:S05]  /*d720*/  ENDCOLLECTIVE ;  /* 0x000000000000791b */ /* 0x003fea0003800000 */
.L_x_1006:
[----:B------:R-:W-:Y:S01]  /*d730*/  IMAD.MOV.U32 R15, RZ, RZ, 0x10 ;  /* 0x00000010ff0f7424 */ /* 0x000fe200078e00ff */
[----:B------:R-:W-:Y:S02]  /*d740*/  ISETP.GT.AND P5, PT, R23, R27, PT ;  /* 0x0000001b1700720c */ /* 0x000fe40003fa4270 */
[----:B------:R-:W-:Y:S02]  /*d750*/  SEL R44, R44, RZ, !P6 ;  /* 0x000000ff2c2c7207 */ /* 0x000fe40007000000 */
[----:B------:R-:W-:Y:S02]  /*d760*/  SEL R9, R9, RZ, !P5 ;  /* 0x000000ff09097207 */ /* 0x000fe40006800000 */
[----:B------:R-:W-:-:S03]  /*d770*/  SEL R11, R44, RZ, !P5 ;  /* 0x000000ff2c0b7207 */ /* 0x000fc60006800000 */
[----:B------:R-:W-:Y:S02]  /*d780*/  IMAD.IADD R9, R56, 0x1, R9 ;  /* 0x0000000138097824 */ /* 0x000fe400078e0209 */
[----:B------:R-:W-:Y:S02]  /*d790*/  IMAD.IADD R8, R54, 0x1, R11 ;  /* 0x0000000136087824 */ /* 0x000fe400078e020b */
[----:B------:R-:W-:Y:S01]  /*d7a0*/  IMAD.MOV.U32 R14, RZ, RZ, R9 ;  /* 0x000000ffff0e7224 */ /* 0x000fe200078e0009 */
[----:B------:R-:W-:-:S13]  /*d7b0*/  ISETP.NE.AND P6, PT, R9, RZ, PT ;  /* 0x000000ff0900720c */ /* 0x000fda0003fc5270 */
[----:B------:R-:W-:Y:S05]  /*d7c0*/  WARPSYNC.COLLECTIVE R24, `(.L_x_1007) ;  /* 0x0000000018087348 */ /* 0x000fea0003c00000 */
[----:B------:R0:W1:Y:S02]  /*d7d0*/  SHFL.DOWN P5, R44, R14, R15, R27 ;  /* 0x0800000f0e2c7389 */ /* 0x00006400000a001b */
[----:B01----:R-:W-:Y:S05]  /*d7e0*/  ENDCOLLECTIVE ;  /* 0x000000000000791b */ /* 0x003fea0003800000 */
.L_x_1007:
[----:B------:R-:W-:Y:S02]  /*d7f0*/  IMAD.MOV.U32 R14, RZ, RZ, R8 ;  /* 0x000000ffff0e7224 */ /* 0x000fe400078e0008 */
[----:B------:R-:W-:-:S07]  /*d800*/  IMAD.MOV.U32 R54, RZ, RZ, R44 ;  /* 0x000000ffff367224 */ /* 0x000fce00078e002c */
[----:B------:R-:W-:Y:S05]  /*d810*/  WARPSYNC.COLLECTIVE R24, `(.L_x_1008) ;  /* 0x0000000018087348 */ /* 0x000fea0003c00000 */
[----:B------:R0:W1:Y:S02]  /*d820*/  SHFL.DOWN P5, R44, R14, R15, R27 ;  /* 0x0800000f0e2c7389 */ /* 0x00006400000a001b */
[----:B01----:R-:W-:Y:S05]  /*d830*/  ENDCOLLECTIVE ;  /* 0x000000000000791b */ /* 0x003fea0003800000 */
.L_x_1008:
[----:B------:R-:W-:Y:S05]  /*d840*/  WARPSYNC.COLLECTIVE R24, `(.L_x_1009) ;  /* 0x0000000018087348 */ /* 0x000fea0003c00000 */
[----:B------:R-:W-:Y:S01]  /*d850*/  VOTE.ALL P3, P3 ;  /* 0x0000000000ff7806 */ /* 0x000fe20001860000 */
[----:B------:R-:W-:-:S12]  /*d860*/  ENDCOLLECTIVE ;  /* 0x000000000000791b */ /* 0x000fd80003800000 */
.L_x_1009:
[----:B------:R-:W-:Y:S02]  /*d870*/  ISETP.GT.AND P5, PT, R45, R27, PT ;  /* 0x0000001b2d00720c */ /* 0x000fe40003fa4270 */
[----:B------:R-:W-:Y:S02]  /*d880*/  SEL R44, R44, RZ, !P6 ;  /* 0x000000ff2c2c7207 */ /* 0x000fe40007000000 */
[----:B------:R-:W-:Y:S02]  /*d890*/  SEL R54, R54, RZ, !P5 ;  /* 0x000000ff36367207 */ /* 0x000fe40006800000 */
[----:B------:R-:W-:Y:S02]  /*d8a0*/  SEL R11, R44, RZ, !P5 ;  /* 0x000000ff2c0b7207 */ /* 0x000fe40006800000 */
[----:B------:R-:W-:Y:S02]  /*d8b0*/  ISETP.NE.AND P5, PT, R20, RZ, PT ;  /* 0x000000ff1400720c */ /* 0x000fe40003fa5270 */
[----:B------:R-:W-:Y:S01]  /*d8c0*/  IADD3 R20, PT, PT, R9, R54, R20 ;  /* 0x0000003609147210 */ /* 0x000fe20007ffe014 */
[----:B------:R-:W-:-:S05]  /*d8d0*/  IMAD.IADD R11, R8, 0x1, R11 ;  /* 0x00000001080b7824 */ /* 0x000fca00078e020b */
[----:B------:R-:W-:-:S05]  /*d8e0*/  SEL R11, R11, RZ, !P5 ;  /* 0x000000ff0b0b7207 */ /* 0x000fca0006800000 */
[----:B------:R-:W-:Y:S01]  /*d8f0*/  IMAD.IADD R22, R11, 0x1, R22 ;  /* 0x000000010b167824 */ /* 0x000fe200078e0216 */
[----:B------:R-:W-:Y:S06]  /*d900*/  BRA `(.L_x_1010) ;  /* 0xffffffc400d87947 */ /* 0x000fec000383ffff */
.L_x_1011:
        /* <DEDUP_REMOVED lines=15> */
.L_x_1182:


//--------------------- .text._ZN6thrust24THRUST_300001_SM_1000_NS8cuda_cub4core6detail13_kernel_agentINS1_15__reduce_by_key9InitAgentIN3cub18CUB_300001_SM_100024ReduceByKeyScanTileStateIiiLb1EEEiPiEEJSA_iSB_EEEvDpT0_ --------------------------
	.section	.text._ZN6thrust24THRUST_300001_SM_1000_NS8cuda_cub4core6detail13_kernel_agentINS1_15__reduce_by_key9InitAgentIN3cub18CUB_300001_SM_100024ReduceByKeyScanTileStateIiiLb1EEEiPiEEJSA_iSB_EEEvDpT0_,"ax",@progbits
	.align	128
        .global         _ZN6thrust24THRUST_300001_SM_1000_NS8cuda_cub4core6detail13_kernel_agentINS1_15__reduce_by_key9InitAgentIN3cub18CUB_300001_SM_100024ReduceByKeyScanTileStateIiiLb1EEEiPiEEJSA_iSB_EEEvDpT0_
        .type           _ZN6thrust24THRUST_300001_SM_1000_NS8cuda_cub4core6detail13_kernel_agentINS1_15__reduce_by_key9InitAgentIN3cub18CUB_300001_SM_100024ReduceByKeyScanTileStateIiiLb1EEEiPiEEJSA_iSB_EEEvDpT0_,@function
        .size           _ZN6thrust24THRUST_300001_SM_1000_NS8cuda_cub4core6detail13_kernel_agentINS1_15__reduce_by_key9InitAgentIN3cub18CUB_300001_SM_100024ReduceByKeyScanTileStateIiiLb1EEEiPiEEJSA_iSB_EEEvDpT0_,(.L_x_1183 - _ZN6thrust24THRUST_300001_SM_1000_NS8cuda_cub4core6detail13_kernel_agentINS1_15__reduce_by_key9InitAgentIN3cub18CUB_300001_SM_100024ReduceByKeyScanTileStateIiiLb1EEEiPiEEJSA_iSB_EEEvDpT0_)
        .other          _ZN6thrust24THRUST_300001_SM_1000_NS8cuda_cub4core6detail13_kernel_agentINS1_15__reduce_by_key9InitAgentIN3cub18CUB_300001_SM_100024ReduceByKeyScanTileStateIiiLb1EEEiPiEEJSA_iSB_EEEvDpT0_,@"STO_CUDA_ENTRY STV_DEFAULT"
_ZN6thrust24THRUST_300001_SM_1000_NS8cuda_cub4core6detail13_kernel_agentINS1_15__reduce_by_key9InitAgentIN3cub18CUB_300001_SM_100024ReduceByKeyScanTileStateIiiLb1EEEiPiEEJSA_iSB_EEEvDpT0_:
.text._ZN6thrust24THRUST_300001_SM_1000_NS8cuda_cub4core6detail13_kernel_agentINS1_15__reduce_by_key9InitAgentIN3cub18CUB_300001_SM_100024ReduceByKeyScanTileStateIiiLb1EEEiPiEEJSA_iSB_EEEvDpT0_:
        /* <DEDUP_REMOVED lines=22> */
[----:B0-----:R-:W-:Y:S01]  /*0160*/  STG.E desc[UR4][R2.64], RZ ;  /* 0x000000ff02007986 */ /* 0x001fe2000c101904 */
[----:B------:R-:W-:Y:S05]  /*0170*/  EXIT ;  /* 0x000000000000794d */ /* 0x000fea0003800000 */
.L_x_1012:
        /* <DEDUP_REMOVED lines=16> */
.L_x_1183:


//--------------------- .text._ZN6thrust24THRUST_300001_SM_1000_NS8cuda_cub4core6detail13_kernel_agentINS1_8__unique11UniqueAgentIPyS7_N4cuda3std3__48equal_toIyEEiPiEEJS7_S7_SC_SD_iN3cub18CUB_300001_SM_100013ScanTileStateIiLb1EEEmEEEvDpT0_ --------------------------
	.section	.text._ZN6thrust24THRUST_300001_SM_1000_NS8cuda_cub4core6detail13_kernel_agentINS1_8__unique11UniqueAgentIPyS7_N4cuda3std3__48equal_toIyEEiPiEEJS7_S7_SC_SD_iN3cub18CUB_300001_SM_100013ScanTileStateIiLb1EEEmEEEvDpT0_,"ax",@progbits
	.align	128
        .global         _ZN6thrust24THRUST_300001_SM_1000_NS8cuda_cub4core6detail13_kernel_agentINS1_8__unique11UniqueAgentIPyS7_N4cuda3std3__48equal_toIyEEiPiEEJS7_S7_SC_SD_iN3cub18CUB_300001_SM_100013ScanTileStateIiLb1EEEmEEEvDpT0_
        .type           _ZN6thrust24THRUST_300001_SM_1000_NS8cuda_cub4core6detail13_kernel_agentINS1_8__unique11UniqueAgentIPyS7_N4cuda3std3__48equal_toIyEEiPiEEJS7_S7_SC_SD_iN3cub18CUB_300001_SM_100013ScanTileStateIiLb1EEEmEEEvDpT0_,@function
        .size           _ZN6thrust24THRUST_300001_SM_1000_NS8cuda_cub4core6detail13_kernel_agentINS1_8__unique11UniqueAgentIPyS7_N4cuda3std3__48equal_toIyEEiPiEEJS7_S7_SC_SD_iN3cub18CUB_300001_SM_100013ScanTileStateIiLb1EEEmEEEvDpT0_,(.L_x_1184 - _ZN6thrust24THRUST_300001_SM_1000_NS8cuda_cub4core6detail13_kernel_agentINS1_8__unique11UniqueAgentIPyS7_N4cuda3std3__48equal_toIyEEiPiEEJS7_S7_SC_SD_iN3cub18CUB_300001_SM_100013ScanTileStateIiLb1EEEmEEEvDpT0_)
        .other          _ZN6thrust24THRUST_300001_SM_1000_NS8cuda_cub4core6detail13_kernel_agentINS1_8__unique11UniqueAgentIPyS7_N4cuda3std3__48equal_toIyEEiPiEEJS7_S7_SC_SD_iN3cub18CUB_300001_SM_100013ScanTileStateIiLb1EEEmEEEvDpT0_,@"STO_CUDA_ENTRY STV_DEFAULT"
_ZN6thrust24THRUST_300001_SM_1000_NS8cuda_cub4core6detail13_kernel_agentINS1_8__unique11UniqueAgentIPyS7_N4cuda3std3__48equal_toIyEEiPiEEJS7_S7_SC_SD_iN3cub18CUB_300001_SM_100013ScanTileStateIiLb1EEEmEEEvDpT0_:
.text._ZN6thrust24THRUST_300001_SM_1000_NS8cuda_cub4core6detail13_kernel_agentINS1_8__unique11UniqueAgentIPyS7_N4cuda3std3__48equal_toIyEEiPiEEJS7_S7_SC_SD_iN3cub18CUB_300001_SM_100013ScanTileStateIiLb1EEEmEEEvDpT0_:
[----:B------:R-:W-:Y:S01]  /*0000*/  LDC R1, c[0x0][0x37c] ;  /* 0x0000df00ff017b82 */ /* 0x000fe20000000800 */
[----:B------:R-:W0:Y:S01]  /*0010*/  S2R R0, SR_CTAID.X ;  /* 0x0000000000007919 */ /* 0x000e220000002500 */
[----:B------:R-:W1:Y:S01]  /*0020*/  LDCU UR4, c[0x0][0x3b0] ;  /* 0x00007600ff0477ac */ /* 0x000e620008000800 */
[----:B------:R-:W2:Y:S01]  /*0030*/  LDCU.64 UR8, c[0x0][0x358] ;  /* 0x00006b00ff0877ac */ /* 0x000ea20008000a00 */
[----:B-1----:R-:W-:-:S06]  /*0040*/  UIADD3 UR4, UPT, UPT, UR4, -0x1, URZ ;  /* 0xffffffff04047890 */ /* 0x002fcc000fffe0ff */
[C---:B0-----:R-:W-:Y:S01]  /*0050*/  ISETP.GE.AND P0, PT, R0.reuse, UR4, PT ;  /* 0x0000000400007c0c */ /* 0x041fe2000bf06270 */
[----:B------:R-:W-:-:S12]  /*0060*/  IMAD R7, R0, 0x140, RZ ;  /* 0x0000014000077824 */ /* 0x000fd800078e02ff */
[----:B--2---:R-:W-:Y:S05]  /*0070*/  @P0 BRA `(.L_x_1013) ;  /* 0x0000002400fc0947 */ /* 0x004fea0003800000 */
[----:B------:R-:W-:-:S13]  /*0080*/  ISETP.NE.AND P0, PT, R0, RZ, PT ;  /* 0x000000ff0000720c */ /* 0x000fda0003f05270 */
[----:B------:R-:W-:Y:S05]  /*0090*/  @P0 BRA `(.L_x_1014) ;  /* 0x0000000c00ac0947 */ /* 0x000fea0003800000 */
        /* <DEDUP_REMOVED lines=11> */
[----:B------:R-:W5:Y:S01]  /*0150*/  LDG.E.64.CONSTANT R20, desc[UR8][R2.64+0x400] ;  /* 0x0004000802147981 */ /* 0x000f62000c1e9b00 */
[----:B------:R-:W0:Y:S01]  /*0160*/  S2UR UR5, SR_CgaCtaId ;  /* 0x00000000000579c3 */ /* 0x000e220000008800 */
[----:B------:R-:W-:Y:S01]  /*0170*/  SHF.R.U32.HI R5, RZ, 0x5, R0 ;  /* 0x00000005ff057819 */ /* 0x000fe20000011600 */
[----:B------:R-:W-:Y:S01]  /*0180*/  UMOV UR4, 0x400 ;  /* 0x0000040000047882 */ /* 0x000fe20000000000 */
[----:B------:R-:W1:Y:S01]  /*0190*/  S2R R4, SR_LANEID ;  /* 0x0000000000047919 */ /* 0x000e620000000000 */
[C---:B------:R-:W-:Y:S01]  /*01a0*/  ISETP.NE.AND P3, PT, R0.reuse, RZ, PT ;  /* 0x000000ff0000720c */ /* 0x040fe20003f65270 */
[----:B------:R-:W-:Y:S01]  /*01b0*/  BSSY.RECONVERGENT B0, `(.L_x_1015) ;  /* 0x00000d7000007945 */ /* 0x000fe20003800200 */
[----:B------:R-:W-:-:S02]  /*01c0*/  ISETP.NE.AND P6, PT, R0, RZ, PT ;  /* 0x000000ff0000720c */ /* 0x000fc40003fc5270 */
[----:B------:R-:W-:Y:S01]  /*01d0*/  ISETP.GE.U32.AND P5, PT, R0, 0x20, PT ;  /* 0x000000200000780c */ /* 0x000fe20003fa6070 */
[----:B0-----:R-:W-:-:S06]  /*01e0*/  ULEA UR4, UR5, UR4, 0x18 ;  /* 0x0000000405047291 */ /* 0x001fcc000f8ec0ff */
[----:B------:R-:W-:Y:S01]  /*01f0*/  LEA R15, R0, UR4, 0x3 ;  /* 0x00000004000f7c11 */ /* 0x000fe2000f8e18ff */
[----:B-1----:R-:W-:Y:S01]  /*0200*/  IMAD R8, R5, 0xa0, R4 ;  /* 0x000000a005087824 */ /* 0x002fe200078e0204 */
[----:B------:R-:W-:-:S04]  /*0210*/  ISETP.NE.AND P4, PT, R4, RZ, PT ;  /* 0x000000ff0400720c */ /* 0x000fc80003f85270 */
[----:B------:R-:W-:-:S05]  /*0220*/  LEA R23, R8, UR4, 0x3 ;  /* 0x0000000408177c11 */ /* 0x000fca000f8e18ff */
[----:B------:R-:W-:Y:S01]  /*0230*/  IMAD R14, R4, 0x20, R23 ;  /* 0x00000020040e7824 */ /* 0x000fe200078e0217 */
[----:B--2---:R-:W-:Y:S04]  /*0240*/  STS.64 [R23], R6 ;  /* 0x0000000617007388 */ /* 0x004fe80000000a00 */
[----:B---3--:R-:W-:Y:S04]  /*0250*/  STS.64 [R23+0x100], R12 ;  /* 0x0001000c17007388 */ /* 0x008fe80000000a00 */
[----:B----4-:R-:W-:Y:S04]  /*0260*/  STS.64 [R23+0x200], R16 ;  /* 0x0002001017007388 */ /* 0x010fe80000000a00 */
[----:B-----5:R-:W-:Y:S04]  /*0270*/  STS.64 [R23+0x300], R18 ;  /* 0x0003001217007388 */ /* 0x020fe80000000a00 */
[----:B------:R0:W-:Y:S01]  /*0280*/  STS.64 [R23+0x400], R20 ;  /* 0x0004001417007388 */ /* 0x0001e20000000a00 */
[----:B------:R-:W-:-:S03]  /*0290*/  NOP ;  /* 0x0000000000007918 */ /* 0x000fc60000000000 */
[----:B------:R-:W1:Y:S04]  /*02a0*/  LDS.64 R2, [R14+0x20] ;  /* 0x000020000e027984 */ /* 0x000e680000000a00 */
[----:B------:R-:W-:Y:S01]  /*02b0*/  LDS.64 R10, [R14] ;  /* 0x000000000e0a7984 */ /* 0x000fe20000000a00 */
[----:B0-----:R-:W-:-:S03]  /*02c0*/  IMAD.MOV.U32 R21, RZ, RZ, 0x1 ;  /* 0x00000001ff157424 */ /* 0x001fc600078e00ff */
[----:B------:R-:W0:Y:S04]  /*02d0*/  LDS.64 R8, [R14+0x8] ;  /* 0x000008000e087984 */ /* 0x000e280000000a00 */
[----:B------:R-:W2:Y:S04]  /*02e0*/  LDS.64 R6, [R14+0x10] ;  /* 0x000010000e067984 */ /* 0x000ea80000000a00 */
[----:B------:R-:W-:Y:S01]  /*02f0*/  LDS.64 R12, [R14+0x18] ;  /* 0x000018000e0c7984 */ /* 0x000fe20000000a00 */
[----:B------:R-:W-:Y:S06]  /*0300*/  BAR.SYNC.DEFER_BLOCKING 0x0 ;  /* 0x0000000000007b1d */ /* 0x000fec0000010000 */
[----:B-1----:R-:W-:Y:S02]  /*0310*/  STS.64 [R15+0x230], R2 ;  /* 0x000230020f007388 */ /* 0x002fe40000000a00 */
[----:B------:R-:W-:Y:S01]  /*0320*/  BAR.SYNC.DEFER_BLOCKING 0x0 ;  /* 0x0000000000007b1d */ /* 0x000fe20000010000 */
[----:B0-----:R-:W-:-:S02]  /*0330*/  ISETP.NE.U32.AND P1, PT, R10, R8, PT ;  /* 0x000000080a00720c */ /* 0x001fc40003f25070 */
[----:B--2---:R-:W-:Y:S02]  /*0340*/  ISETP.NE.U32.AND P2, PT, R8, R6, PT ;  /* 0x000000060800720c */ /* 0x004fe40003f45070 */
[----:B------:R-:W-:Y:S01]  /*0350*/  ISETP.NE.AND.EX P1, PT, R11, R9, PT, P1 ;  /* 0x000000090b00720c */ /* 0x000fe20003f25310 */
[----:B------:R-:W0:Y:S02]  /*0360*/  @P3 LDS.64 R16, [R15+0x228] ;  /* 0x000228000f103984 */ /* 0x000e240000000a00 */
[----:B------:R-:W-:Y:S01]  /*0370*/  BAR.SYNC.DEFER_BLOCKING 0x0 ;  /* 0x0000000000007b1d */ /* 0x000fe20000010000 */
[----:B0-----:R-:W-:-:S04]  /*0380*/  @P3 ISETP.NE.U32.AND P0, PT, R16, R10, PT ;  /* 0x0000000a1000320c */ /* 0x001fc80003f05070 */
[----:B------:R-:W-:-:S04]  /*0390*/  @P3 ISETP.NE.AND.EX P0, PT, R17, R11, PT, P0 ;  /* 0x0000000b1100320c */ /* 0x000fc80003f05300 */
[----:B------:R-:W-:Y:S02]  /*03a0*/  @P3 SEL R21, RZ, 0x1, !P0 ;  /* 0x00000001ff153807 */ /* 0x000fe40004000000 */
[----:B------:R-:W-:Y:S02]  /*03b0*/  ISETP.NE.AND.EX P0, PT, R9, R7, PT, P2 ;  /* 0x000000070900720c */ /* 0x000fe40003f05320 */
[CC--:B------:R-:W-:Y:S01]  /*03c0*/  ISETP.NE.U32.AND P2, PT, R6.reuse, R12.reuse, PT ;  /* 0x0000000c0600720c */ /* 0x0c0fe20003f45070 */
[----:B------:R-:W-:Y:S01]  /*03d0*/  VIADD R22, R21, 0x1 ;  /* 0x0000000115167836 */ /* 0x000fe20000000000 */
[----:B------:R-:W-:Y:S01]  /*03e0*/  ISETP.NE.U32.AND P3, PT, R6, R12, PT ;  /* 0x0000000c0600720c */ /* 0x000fe20003f65070 */
[----:B------:R-:W-:Y:S01]  /*03f0*/  @!P1 IMAD.MOV R22, RZ, RZ, R21 ;  /* 0x000000ffff169224 */ /* 0x000fe200078e0215 */
[CC--:B------:R-:W-:Y:S02]  /*0400*/  ISETP.NE.AND.EX P1, PT, R7.reuse, R13.reuse, PT, P2 ;  /* 0x0000000d0700720c */ /* 0x0c0fe40003f25320 */
[----:B------:R-:W-:Y:S01]  /*0410*/  ISETP.NE.U32.AND P2, PT, R12, R2, PT ;  /* 0x000000020c00720c */ /* 0x000fe20003f45070 */
[----:B------:R-:W-:Y:S01]  /*0420*/  VIADD R20, R22, 0x1 ;  /* 0x0000000116147836 */ /* 0x000fe20000000000 */
[----:B------:R-:W-:-:S03]  /*0430*/  ISETP.NE.AND.EX P3, PT, R7, R13, PT, P3 ;  /* 0x0000000d0700720c */ /* 0x000fc60003f65330 */
[----:B------:R-:W-:Y:S01]  /*0440*/  @!P0 IMAD.MOV R20, RZ, RZ, R22 ;  /* 0x000000ffff148224 */ /* 0x000fe200078e0216 */
[CC--:B------:R-:W-:Y:S02]  /*0450*/  ISETP.NE.AND.EX P0, PT, R13.reuse, R3.reuse, PT, P2 ;  /* 0x000000030d00720c */ /* 0x0c0fe40003f05320 */
[----:B------:R-:W-:Y:S01]  /*0460*/  ISETP.NE.U32.AND P2, PT, R12, R2, PT ;  /* 0x000000020c00720c */ /* 0x000fe20003f45070 */
[----:B------:R-:W-:Y:S02]  /*0470*/  VIADD R14, R20, 0x1 ;  /* 0x00000001140e7836 */ /* 0x000fe40000000000 */
[----:B------:R-:W-:Y:S01]  /*0480*/  @!P1 IMAD.MOV R14, RZ, RZ, R20 ;  /* 0x000000ffff0e9224 */ /* 0x000fe200078e0214 */
[----:B------:R-:W-:Y:S01]  /*0490*/  ISETP.NE.AND P1, PT, R4, 0x1f, PT ;  /* 0x0000001f0400780c */ /* 0x000fe20003f25270 */
[----:B------:R-:W-:Y:S01]  /*04a0*/  @!P6 IMAD.MOV.U32 R4, RZ, RZ, 0x65 ;  /* 0x00000065ff04e424 */ /* 0x000fe200078e00ff */
[----:B------:R-:W-:Y:S01]  /*04b0*/  ISETP.NE.AND.EX P2, PT, R13, R3, PT, P2 ;  /* 0x000000030d00720c */ /* 0x000fe20003f45320 */
[----:B------:R-:W-:-:S04]  /*04c0*/  VIADD R23, R14, 0x1 ;  /* 0x000000010e177836 */ /* 0x000fc80000000000 */
[----:B------:R-:W-:-:S05]  /*04d0*/  @!P0 IMAD.MOV R23, RZ, RZ, R14 ;  /* 0x000000ffff178224 */ /* 0x000fca00078e020e */
[----:B------:R-:W0:Y:S01]  /*04e0*/  SHFL.UP P0, R16, R23, 0x1, RZ ;  /* 0x0420000017107989 */ /* 0x000e2200000000ff */
[----:B------:R-:W-:Y:S01]  /*04f0*/  @!P1 LEA R5, R5, UR4, 0x2 ;  /* 0x0000000405059c11 */ /* 0x000fe2000f8e10ff */
[----:B0-----:R-:W-:-:S05]  /*0500*/  @P0 IMAD.IADD R16, R16, 0x1, R23 ;  /* 0x0000000110100824 */ /* 0x001fca00078e0217 */
[----:B------:R-:W0:Y:S02]  /*0510*/  SHFL.UP P0, R17, R16, 0x2, RZ ;  /* 0x0440000010117989 */ /* 0x000e2400000000ff */
[----:B0-----:R-:W-:-:S05]  /*0520*/  @P0 IMAD.IADD R17, R16, 0x1, R17 ;  /* 0x0000000110110824 */ /* 0x001fca00078e0211 */
[----:B------:R-:W0:Y:S02]  /*0530*/  SHFL.UP P0, R24, R17, 0x4, RZ ;  /* 0x0480000011187989 */ /* 0x000e2400000000ff */
[----:B0-----:R-:W-:Y:S02]  /*0540*/  @P0 IMAD.IADD R24, R17, 0x1, R24 ;  /* 0x0000000111180824 */ /* 0x001fe400078e0218 */
[----:B------:R-:W0:Y:S03]  /*0550*/  @!P6 LDC.64 R16, c[0x0][0x3a8] ;  /* 0x0000ea00ff10eb82 */ /* 0x000e260000000a00 */
[----:B------:R-:W1:Y:S02]  /*0560*/  SHFL.UP P0, R25, R24, 0x8, RZ ;  /* 0x0500000018197989 */ /* 0x000e6400000000ff */
[----:B-1----:R-:W-:-:S05]  /*0570*/  @P0 IMAD.IADD R25, R24, 0x1, R25 ;  /* 0x0000000118190824 */ /* 0x002fca00078e0219 */
[----:B------:R-:W1:Y:S02]  /*0580*/  SHFL.UP P0, R26, R25, 0x10, RZ ;  /* 0x06000000191a7989 */ /* 0x000e6400000000ff */
[----:B-1----:R-:W-:Y:S01]  /*0590*/  @P0 IMAD.IADD R26, R25, 0x1, R26 ;  /* 0x00000001191a0824 */ /* 0x002fe200078e021a */
[----:B------:R-:W-:-:S03]  /*05a0*/  ISETP.NE.U32.AND P0, PT, R8, R6, PT ;  /* 0x000000060800720c */ /* 0x000fc60003f05070 */
[----:B------:R-:W-:Y:S01]  /*05b0*/  IMAD.IADD R23, R26, 0x1, -R23 ;  /* 0x000000011a177824 */ /* 0x000fe200078e0a17 */
[----:B------:R-:W-:Y:S01]  /*05c0*/  @!P1 STS [R5], R26 ;  /* 0x0000001a05009388 */ /* 0x000fe20000000800 */
[----:B------:R-:W-:Y:S01]  /*05d0*/  BAR.SYNC.DEFER_BLOCKING 0x0 ;  /* 0x0000000000007b1d */ /* 0x000fe20000010000 */
[----:B------:R-:W-:Y:S02]  /*05e0*/  ISETP.NE.U32.AND P1, PT, R10, R8, PT ;  /* 0x000000080a00720c */ /* 0x000fe40003f25070 */
[----:B------:R-:W-:Y:S02]  /*05f0*/  ISETP.NE.AND.EX P0, PT, R9, R7, PT, P0 ;  /* 0x000000070900720c */ /* 0x000fe40003f05300 */
[----:B------:R-:W-:Y:S02]  /*0600*/  ISETP.NE.AND.EX P1, PT, R11, R9, PT, P1 ;  /* 0x000000090b00720c */ /* 0x000fe40003f25310 */
[----:B------:R-:W-:Y:S02]  /*0610*/  SEL R24, R23, RZ, P4 ;  /* 0x000000ff17187207 */ /* 0x000fe40002000000 */
[----:B------:R-:W-:Y:S01]  /*0620*/  ISETP.NE.AND P4, PT, R21, RZ, PT ;  /* 0x000000ff1500720c */ /* 0x000fe20003f85270 */
[----:B------:R-:W1:Y:S02]  /*0630*/  LDS.64 R18, [UR4] ;  /* 0x00000004ff127984 */ /* 0x000e640008000a00 */
[C---:B-1----:R-:W-:Y:S01]  /*0640*/  IMAD.IADD R5, R18.reuse, 0x1, R19 ;  /* 0x0000000112057824 */ /* 0x042fe200078e0213 */
[----:B------:R-:W-:-:S04]  /*0650*/  SEL R23, R18, RZ, P5 ;  /* 0x000000ff12177207 */ /* 0x000fc80002800000 */
[----:B0-----:R0:W-:Y:S01]  /*0660*/  @!P6 ST.E.64.STRONG.GPU desc[UR8][R16.64+0x100], R4 ;  /* 0x000100041000e985 */ /* 0x0011e2000c10fb08 */
[----:B------:R-:W-:-:S04]  /*0670*/  IMAD.IADD R23, R23, 0x1, R24 ;  /* 0x0000000117177824 */ /* 0x000fc800078e0218 */
[C---:B------:R-:W-:Y:S01]  /*0680*/  @P1 IMAD.IADD R21, R23.reuse, 0x1, R21 ;  /* 0x0000000117151824 */ /* 0x040fe200078e0215 */
[----:B------:R-:W-:Y:S01]  /*0690*/  @P4 LEA R19, R23, UR4, 0x3 ;  /* 0x0000000417134c11 */ /* 0x000fe2000f8e18ff */
[----:B------:R-:W-:Y:S01]  /*06a0*/  BAR.SYNC.DEFER_BLOCKING 0x0 ;  /* 0x0000000000007b1d */ /* 0x000fe20000010000 */
[--C-:B------:R-:W-:Y:S02]  /*06b0*/  @P0 IMAD.IADD R22, R22, 0x1, R23.reuse ;  /* 0x0000000116160824 */ /* 0x100fe400078e0217 */
[--C-:B------:R-:W-:Y:S01]  /*06c0*/  @P3 IMAD.IADD R20, R20, 0x1, R23.reuse ;  /* 0x0000000114143824 */ /* 0x100fe200078e0217 */
[----:B------:R-:W-:Y:S01]  /*06d0*/  @P1 LEA R21, R21, UR4, 0x3 ;  /* 0x0000000415151c11 */ /* 0x000fe2000f8e18ff */
[----:B------:R-:W-:Y:S01]  /*06e0*/  @P2 IMAD.IADD R14, R14, 0x1, R23 ;  /* 0x000000010e0e2824 */ /* 0x000fe200078e0217 */
[----:B------:R-:W-:Y:S02]  /*06f0*/  @P0 LEA R23, R22, UR4, 0x3 ;  /* 0x0000000416170c11 */ /* 0x000fe4000f8e18ff */
[----:B------:R-:W-:-:S02]  /*0700*/  @P3 LEA R25, R20, UR4, 0x3 ;  /* 0x0000000414193c11 */ /* 0x000fc4000f8e18ff */
[----:B------:R-:W-:Y:S01]  /*0710*/  @P2 LEA R27, R14, UR4, 0x3 ;  /* 0x000000040e1b2c11 */ /* 0x000fe2000f8e18ff */
[----:B------:R0:W-:Y:S04]  /*0720*/  @P4 STS.64 [R19], R10 ;  /* 0x0000000a13004388 */ /* 0x0001e80000000a00 */
[----:B------:R0:W-:Y:S04]  /*0730*/  @P1 STS.64 [R21], R8 ;  /* 0x0000000815001388 */ /* 0x0001e80000000a00 */
[----:B------:R0:W-:Y:S01]  /*0740*/  @P0 STS.64 [R23], R6 ;  /* 0x0000000617000388 */ /* 0x0001e20000000a00 */
[----:B------:R-:W-:-:S03]  /*0750*/  ISETP.GE.AND P0, PT, R0, R5, PT ;  /* 0x000000050000720c */ /* 0x000fc60003f06270 */
[----:B------:R0:W-:Y:S04]  /*0760*/  @P3 STS.64 [R25], R12 ;  /* 0x0000000c19003388 */ /* 0x0001e80000000a00 */
[----:B------:R0:W-:Y:S01]  /*0770*/  @P2 STS.64 [R27], R2 ;  /* 0x000000021b002388 */ /* 0x0001e20000000a00 */
[----:B------:R-:W-:Y:S06]  /*0780*/  BAR.SYNC.DEFER_BLOCKING 0x0 ;  /* 0x0000000000007b1d */ /* 0x000fec0000010000 */
[----:B------:R-:W-:Y:S05]  /*0790*/  @P0 BRA `(.L_x_1016) ;  /* 0x0000000400e00947 */ /* 0x000fea0003800000 */
[----:B0-----:R-:W-:Y:S01]  /*07a0*/  LOP3.LUT R2, RZ, R0, RZ, 0x33, !PT ;  /* 0x00000000ff027212 */ /* 0x001fe200078e33ff */
[----:B------:R-:W-:Y:S04]  /*07b0*/  BSSY.RECONVERGENT B1, `(.L_x_1017) ;  /* 0x000001a000017945 */ /* 0x000fe80003800200 */
[----:B------:R-:W-:-:S05]  /*07c0*/  IMAD.IADD R4, R5, 0x1, R2 ;  /* 0x0000000105047824 */ /* 0x000fca00078e0202 */
[C---:B------:R-:W-:Y:S02]  /*07d0*/  LOP3.LUT R2, R4.reuse, 0xc0, RZ, 0xc0, !PT ;  /* 0x000000c004027812 */ /* 0x040fe400078ec0ff */
[----:B------:R-:W-:Y:S02]  /*07e0*/  ISETP.GE.U32.AND P1, PT, R4, 0xc0, PT ;  /* 0x000000c00400780c */ /* 0x000fe40003f26070 */
[----:B------:R-:W-:-:S13]  /*07f0*/  ISETP.NE.AND P0, PT, R2, 0xc0, PT ;  /* 0x000000c00200780c */ /* 0x000fda0003f05270 */
[----:B------:R-:W-:Y:S05]  /*0800*/  @!P0 BRA `(.L_x_1018) ;  /* 0x0000000000508947 */ /* 0x000fea0003800000 */
[----:B------:R-:W0:Y:S01]  /*0810*/  LDC.64 R2, c[0x0][0x388] ;  /* 0x0000e200ff027b82 */ /* 0x000e220000000a00 */
[----:B------:R-:W-:-:S05]  /*0820*/  LEA.HI R4, R4, 0x1, RZ, 0x1a ;  /* 0x0000000104047811 */ /* 0x000fca00078fd0ff */
[C---:B------:R-:W-:Y:S01]  /*0830*/  IMAD.SHL.U32 R6, R4.reuse, 0x40, RZ ;  /* 0x0000004004067824 */ /* 0x040fe200078e00ff */
[----:B------:R-:W-:-:S04]  /*0840*/  LOP3.LUT R4, R4, 0x3, RZ, 0xc0, !PT ;  /* 0x0000000304047812 */ /* 0x000fc800078ec0ff */
[----:B------:R-:W-:Y:S01]  /*0850*/  LOP3.LUT R7, R6, 0xc0, RZ, 0xc0, !PT ;  /* 0x000000c006077812 */ /* 0x000fe200078ec0ff */
[----:B------:R-:W-:Y:S02]  /*0860*/  IMAD.MOV R4, RZ, RZ, -R4 ;  /* 0x000000ffff047224 */ /* 0x000fe400078e0a04 */
[----:B0-----:R-:W-:-:S04]  /*0870*/  IMAD.WIDE.U32 R2, R0, 0x8, R2 ;  /* 0x0000000800027825 */ /* 0x001fc800078e0002 */
[----:B------:R-:W-:Y:S02]  /*0880*/  IMAD.MOV.U32 R8, RZ, RZ, R2 ;  /* 0x000000ffff087224 */ /* 0x000fe400078e0002 */
[----:B------:R-:W-:Y:S02]  /*0890*/  IMAD.MOV.U32 R9, RZ, RZ, R3 ;  /* 0x000000ffff097224 */ /* 0x000fe400078e0003 */
[----:B------:R-:W-:-:S07]  /*08a0*/  IMAD.IADD R0, R0, 0x1, R7 ;  /* 0x0000000100007824 */ /* 0x000fce00078e0207 */
.L_x_1019:
[----:B0-----:R0:W1:Y:S01]  /*08b0*/  LDS.64 R2, [R15] ;  /* 0x000000000f027984 */ /* 0x0010620000000a00 */
[----:B------:R-:W-:Y:S01]  /*08c0*/  IMAD.MOV.U32 R6, RZ, RZ, R8 ;  /* 0x000000ffff067224 */ /* 0x000fe200078e0008 */
[----:B------:R-:W-:Y:S01]  /*08d0*/  IADD3 R8, P2, PT, R8, 0x200, RZ ;  /* 0x0000020008087810 */ /* 0x000fe20007f5e0ff */
[--C-:B------:R-:W-:Y:S02]  /*08e0*/  IMAD.MOV.U32 R7, RZ, RZ, R9.reuse ;  /* 0x000000ffff077224 */ /* 0x100fe400078e0009 */
[----:B------:R-:W-:Y:S02]  /*08f0*/  VIADD R4, R4, 0x1 ;  /* 0x0000000104047836 */ /* 0x000fe40000000000 */
[----:B------:R-:W-:Y:S02]  /*0900*/  IMAD.X R9, RZ, RZ, R9, P2 ;  /* 0x000000ffff097224 */ /* 0x000fe400010e0609 */
[----:B0-----:R-:W-:Y:S01]  /*0910*/  VIADD R15, R15, 0x200 ;  /* 0x000002000f0f7836 */ /* 0x001fe20000000000 */
[----:B------:R-:W-:Y:S01]  /*0920*/  ISETP.NE.AND P0, PT, R4, RZ, PT ;  /* 0x000000ff0400720c */ /* 0x000fe20003f05270 */
[----:B-1----:R0:W-:-:S12]  /*0930*/  STG.E.64 desc[UR8][R6.64], R2 ;  /* 0x0000000206007986 */ /* 0x0021d8000c101b08 */
[----:B------:R-:W-:Y:S05]  /*0940*/  @P0 BRA `(.L_x_1019) ;  /* 0xfffffffc00d80947 */ /* 0x000fea000383ffff */
.L_x_1018:
[----:B------:R-:W-:Y:S05]  /*0950*/  BSYNC.RECONVERGENT B1 ;  /* 0x0000000000017941 */ /* 0x000fea0003800200 */
.L_x_1017:
[----:B------:R-:W-:Y:S05]  /*0960*/  @!P1 BRA `(.L_x_1016) ;  /* 0x00000004006c9947 */ /* 0x000fea0003800000 */
[----:B0-----:R-:W0:Y:S01]  /*0970*/  LDC.64 R2, c[0x0][0x388] ;  /* 0x0000e200ff027b82 */ /* 0x001e220000000a00 */
[----:B------:R-:W-:Y:S01]  /*0980*/  IMAD.IADD R4, R5, 0x1, -R0 ;  /* 0x0000000105047824 */ /* 0x000fe200078e0a00 */
[----:B------:R-:W-:Y:S04]  /*0990*/  BSSY.RECONVERGENT B1, `(.L_x_1020) ;  /* 0x0000033000017945 */ /* 0x000fe80003800200 */
[----:B------:R-:W-:Y:S02]  /*09a0*/  ISETP.GT.AND P1, PT, R4, 0x300, PT ;  /* 0x000003000400780c */ /* 0x000fe40003f24270 */
[----:B------:R-:W-:-:S05]  /*09b0*/  LEA R4, R0, UR4, 0x3 ;  /* 0x0000000400047c11 */ /* 0x000fca000f8e18ff */
[----:B------:R-:W-:Y:S02]  /*09c0*/  VIADD R4, R4, 0x400 ;  /* 0x0000040004047836 */ /* 0x000fe40000000000 */
[----:B0-----:R-:W-:-:S03]  /*09d0*/  IMAD.WIDE.U32 R2, R0, 0x8, R2 ;  /* 0x0000000800027825 */ /* 0x001fc600078e0002 */
[----:B------:R-:W-:-:S05]  /*09e0*/  IADD3 R2, P0, PT, R2, 0x400, RZ ;  /* 0x0000040002027810 */ /* 0x000fca0007f1e0ff */
[----:B------:R-:W-:Y:S01]  /*09f0*/  IMAD.X R3, RZ, RZ, R3, P0 ;  /* 0x000000ffff037224 */ /* 0x000fe200000e0603 */
[----:B------:R-:W-:Y:S01]  /*0a00*/  PLOP3.LUT P0, PT, PT, PT, PT, 0x80, 0x8 ;  /* 0x000000000008781c */ /* 0x000fe20003f0f070 */
[----:B------:R-:W-:-:S12]  /*0a10*/  @!P1 BRA `(.L_x_1021) ;  /* 0x0000000000a89947 */ /* 0x000fd80003800000 */
[----:B------:R-:W-:Y:S01]  /*0a20*/  PLOP3.LUT P0, PT, PT, PT, PT, 0x8, 0x80 ;  /* 0x000000000080781c */ /* 0x000fe20003f0e170 */
[----:B------:R-:W-:-:S12]  /*0a30*/  VIADD R35, R5, 0xfffffd00 ;  /* 0xfffffd0005237836 */ /* 0x000fd80000000000 */
.L_x_1022:
[----:B------:R-:W0:Y:S01]  /*0a40*/  LDS.64 R26, [R4+-0x400] ;  /* 0xfffc0000041a7984 */ /* 0x000e220000000a00 */
[----:B------:R-:W-:-:S03]  /*0a50*/  VIADD R0, R0, 0x400 ;  /* 0x0000040000007836 */ /* 0x000fc60000000000 */
[----:B------:R-:W1:Y:S02]  /*0a60*/  LDS.64 R28, [R4+-0x200] ;  /* 0xfffe0000041c7984 */ /* 0x000e640000000a00 */
[----:B------:R-:W-:Y:S02]  /*0a70*/  ISETP.GE.AND P1, PT, R0, R35, PT ;  /* 0x000000230000720c */ /* 0x000fe40003f26270 */
[----:B------:R-:W2:Y:S04]  /*0a80*/  LDS.64 R6, [R4] ;  /* 0x0000000004067984 */ /* 0x000ea80000000a00 */
[----:B------:R-:W3:Y:S04]  /*0a90*/  LDS.64 R8, [R4+0x200] ;  /* 0x0002000004087984 */ /* 0x000ee80000000a00 */
[----:B------:R-:W4:Y:S04]  /*0aa0*/  LDS.64 R10, [R4+0x400] ;  /* 0x00040000040a7984 */ /* 0x000f280000000a00 */
[----:B------:R-:W5:Y:S04]  /*0ab0*/  LDS.64 R12, [R4+0x600] ;  /* 0x00060000040c7984 */ /* 0x000f680000000a00 */
[----:B------:R-:W5:Y:S04]  /*0ac0*/  LDS.64 R14, [R4+0x800] ;  /* 0x00080000040e7984 */ /* 0x000f680000000a00 */
[----:B------:R-:W5:Y:S04]  /*0ad0*/  LDS.64 R16, [R4+0xa00] ;  /* 0x000a000004107984 */ /* 0x000f680000000a00 */
[----:B------:R-:W5:Y:S04]  /*0ae0*/  LDS.64 R18, [R4+0xc00] ;  /* 0x000c000004127984 */ /* 0x000f680000000a00 */
[----:B------:R-:W5:Y:S04]  /*0af0*/  LDS.64 R20, [R4+0xe00] ;  /* 0x000e000004147984 */ /* 0x000f680000000a00 */
[----:B0-----:R-:W-:Y:S04]  /*0b00*/  STG.E.64 desc[UR8][R2.64+-0x400], R26 ;  /* 0xfffc001a02007986 */ /* 0x001fe8000c101b08 */
[----:B-1----:R-:W-:Y:S04]  /*0b10*/  STG.E.64 desc[UR8][R2.64+-0x200], R28 ;  /* 0xfffe001c02007986 */ /* 0x002fe8000c101b08 */
[----:B------:R-:W0:Y:S04]  /*0b20*/  LDS.64 R22, [R4+0x1000] ;  /* 0x0010000004167984 */ /* 0x000e280000000a00 */
[----:B------:R-:W1:Y:S04]  /*0b30*/  LDS.64 R24, [R4+0x1200] ;  /* 0x0012000004187984 */ /* 0x000e680000000a00 */
[----:B------:R-:W1:Y:S04]  /*0b40*/  LDS.64 R26, [R4+0x1400] ;  /* 0x00140000041a7984 */ /* 0x000e680000000a00 */
[----:B------:R-:W1:Y:S04]  /*0b50*/  LDS.64 R28, [R4+0x1600] ;  /* 0x00160000041c7984 */ /* 0x000e680000000a00 */
[----:B------:R-:W1:Y:S04]  /*0b60*/  LDS.64 R30, [R4+0x1800] ;  /* 0x00180000041e7984 */ /* 0x000e680000000a00 */
[----:B------:R4:W1:Y:S04]  /*0b70*/  LDS.64 R32, [R4+0x1a00] ;  /* 0x001a000004207984 */ /* 0x0008680000000a00 */
[----:B--2---:R2:W-:Y:S04]  /*0b80*/  STG.E.64 desc[UR8][R2.64], R6 ;  /* 0x0000000602007986 */ /* 0x0045e8000c101b08 */
[----:B---3--:R-:W-:Y:S01]  /*0b90*/  STG.E.64 desc[UR8][R2.64+0x200], R8 ;  /* 0x0002000802007986 */ /* 0x008fe2000c101b08 */
[----:B----4-:R-:W-:-:S03]  /*0ba0*/  VIADD R4, R4, 0x2000 ;  /* 0x0000200004047836 */ /* 0x010fc60000000000 */
[----:B------:R-:W-:Y:S04]  /*0bb0*/  STG.E.64 desc[UR8][R2.64+0x400], R10 ;  /* 0x0004000a02007986 */ /* 0x000fe8000c101b08 */
[----:B-----5:R-:W-:Y:S01]  /*0bc0*/  STG.E.64 desc[UR8][R2.64+0x600], R12 ;  /* 0x0006000c02007986 */ /* 0x020fe2000c101b08 */
[----:B--2---:R-:W-:-:S03]  /*0bd0*/  IADD3 R6, P2, PT, R2, 0x2000, RZ ;  /* 0x0000200002067810 */ /* 0x004fc60007f5e0ff */
[----:B------:R-:W-:Y:S02]  /*0be0*/  STG.E.64 desc[UR8][R2.64+0x800], R14 ;  /* 0x0008000e02007986 */ /* 0x000fe4000c101b08 */
[----:B------:R-:W-:Y:S02]  /*0bf0*/  IMAD.X R7, RZ, RZ, R3, P2 ;  /* 0x000000ffff077224 */ /* 0x000fe400010e0603 */
[----:B------:R-:W-:Y:S04]  /*0c00*/  STG.E.64 desc[UR8][R2.64+0xa00], R16 ;  /* 0x000a001002007986 */ /* 0x000fe8000c101b08 */
[----:B------:R-:W-:Y:S04]  /*0c10*/  STG.E.64 desc[UR8][R2.64+0xc00], R18 ;  /* 0x000c001202007986 */ /* 0x000fe8000c101b08 */
[----:B------:R-:W-:Y:S04]  /*0c20*/  STG.E.64 desc[UR8][R2.64+0xe00], R20 ;  /* 0x000e001402007986 */ /* 0x000fe8000c101b08 */
[----:B0-----:R-:W-:Y:S04]  /*0c30*/  STG.E.64 desc[UR8][R2.64+0x1000], R22 ;  /* 0x0010001602007986 */ /* 0x001fe8000c101b08 */
[----:B-1----:R-:W-:Y:S04]  /*0c40*/  STG.E.64 desc[UR8][R2.64+0x1200], R24 ;  /* 0x0012001802007986 */ /* 0x002fe8000c101b08 */
[----:B------:R-:W-:Y:S04]  /*0c50*/  STG.E.64 desc[UR8][R2.64+0x1400], R26 ;  /* 0x0014001a02007986 */ /* 0x000fe8000c101b08 */
[----:B------:R-:W-:Y:S04]  /*0c60*/  STG.E.64 desc[UR8][R2.64+0x1600], R28 ;  /* 0x0016001c02007986 */ /* 0x000fe8000c101b08 */
[----:B------:R-:W-:Y:S04]  /*0c70*/  STG.E.64 desc[UR8][R2.64+0x1800], R30 ;  /* 0x0018001e02007986 */ /* 0x000fe8000c101b08 */
[----:B------:R0:W-:Y:S02]  /*0c80*/  STG.E.64 desc[UR8][R2.64+0x1a00], R32 ;  /* 0x001a002002007986 */ /* 0x0001e4000c101b08 */
[----:B0-----:R-:W-:-:S02]  /*0c90*/  IMAD.MOV.U32 R2, RZ, RZ, R6 ;  /* 0x000000ffff027224 */ /* 0x001fc400078e0006 */
[----:B------:R-:W-:Y:S01]  /*0ca0*/  IMAD.MOV.U32 R3, RZ, RZ, R7 ;  /* 0x000000ffff037224 */ /* 0x000fe200078e0007 */
[----:B------:R-:W-:Y:S06]  /*0cb0*/  @!P1 BRA `(.L_x_1022) ;  /* 0xfffffffc00609947 */ /* 0x000fec000383ffff */
.L_x_1021:
[----:B------:R-:W-:Y:S05]  /*0cc0*/  BSYNC.RECONVERGENT B1 ;  /* 0x0000000000017941 */ /* 0x000fea0003800200 */
.L_x_1020:
[----:B------:R-:W-:Y:S01]  /*0cd0*/  IMAD.IADD R6, R5, 0x1, -R0 ;  /* 0x0000000105067824 */ /* 0x000fe200078e0a00 */
[----:B------:R-:W-:Y:S04]  /*0ce0*/  BSSY.RECONVERGENT B1, `(.L_x_1023) ;  /* 0x000001a000017945 */ /* 0x000fe80003800200 */
[----:B------:R-:W-:-:S13]  /*0cf0*/  ISETP.GT.AND P1, PT, R6, 0x100, PT ;  /* 0x000001000600780c */ /* 0x000fda0003f24270 */
[----:B------:R-:W-:Y:S05]  /*0d00*/  @!P1 BRA `(.L_x_1024) ;  /* 0x00000000005c9947 */ /* 0x000fea0003800000 */
[----:B------:R-:W0:Y:S01]  /*0d10*/  LDS.64 R6, [R4+-0x400] ;  /* 0xfffc000004067984 */ /* 0x000e220000000a00 */
[----:B------:R-:W-:Y:S01]  /*0d20*/  IADD3 R22, P1, PT, R2, 0x1000, RZ ;  /* 0x0000100002167810 */ /* 0x000fe20007f3e0ff */
[----:B------:R-:W-:Y:S01]  /*0d30*/  VIADD R0, R0, 0x200 ;  /* 0x0000020000007836 */ /* 0x000fe20000000000 */
[----:B------:R-:W-:Y:S01]  /*0d40*/  PLOP3.LUT P0, PT, PT, PT, PT, 0x8, 0x80 ;  /* 0x000000000080781c */ /* 0x000fe20003f0e170 */
[----:B------:R-:W1:Y:S02]  /*0d50*/  LDS.64 R8, [R4+-0x200] ;  /* 0xfffe000004087984 */ /* 0x000e640000000a00 */
[----:B------:R-:W-:Y:S02]  /*0d60*/  IMAD.X R23, RZ, RZ, R3, P1 ;  /* 0x000000ffff177224 */ /* 0x000fe400008e0603 */
[----:B------:R-:W2:Y:S04]  /*0d70*/  LDS.64 R10, [R4] ;  /* 0x00000000040a7984 */ /* 0x000ea80000000a00 */
[----:B------:R-:W3:Y:S04]  /*0d80*/  LDS.64 R12, [R4+0x200] ;  /* 0x00020000040c7984 */ /* 0x000ee80000000a00 */
[----:B------:R-:W4:Y:S04]  /*0d90*/  LDS.64 R14, [R4+0x400] ;  /* 0x00040000040e7984 */ /* 0x000f280000000a00 */
[----:B------:R-:W5:Y:S04]  /*0da0*/  LDS.64 R16, [R4+0x600] ;  /* 0x0006000004107984 */ /* 0x000f680000000a00 */
[----:B------:R-:W5:Y:S04]  /*0db0*/  LDS.64 R18, [R4+0x800] ;  /* 0x0008000004127984 */ /* 0x000f680000000a00 */
[----:B------:R0:W5:Y:S02]  /*0dc0*/  LDS.64 R20, [R4+0xa00] ;  /* 0x000a000004147984 */ /* 0x0001640000000a00 */
[----:B0-----:R-:W-:-:S02]  /*0dd0*/  VIADD R4, R4, 0x1000 ;  /* 0x0000100004047836 */ /* 0x001fc40000000000 */
[----:B------:R-:W-:Y:S04]  /*0de0*/  STG.E.64 desc[UR8][R2.64+-0x400], R6 ;  /* 0xfffc000602007986 */ /* 0x000fe8000c101b08 */
[----:B-1----:R-:W-:Y:S04]  /*0df0*/  STG.E.64 desc[UR8][R2.64+-0x200], R8 ;  /* 0xfffe000802007986 */ /* 0x002fe8000c101b08 */
[----:B--2---:R-:W-:Y:S04]  /*0e00*/  STG.E.64 desc[UR8][R2.64], R10 ;  /* 0x0000000a02007986 */ /* 0x004fe8000c101b08 */
[----:B---3--:R-:W-:Y:S04]  /*0e10*/  STG.E.64 desc[UR8][R2.64+0x200], R12 ;  /* 0x0002000c02007986 */ /* 0x008fe8000c101b08 */
[----:B----4-:R-:W-:Y:S04]  /*0e20*/  STG.E.64 desc[UR8][R2.64+0x400], R14 ;  /* 0x0004000e02007986 */ /* 0x010fe8000c101b08 */
[----:B-----5:R-:W-:Y:S04]  /*0e30*/  STG.E.64 desc[UR8][R2.64+0x600], R16 ;  /* 0x0006001002007986 */ /* 0x020fe8000c101b08 */
[----:B------:R-:W-:Y:S04]  /*0e40*/  STG.E.64 desc[UR8][R2.64+0x800], R18 ;  /* 0x0008001202007986 */ /* 0x000fe8000c101b08 */
[----:B------:R0:W-:Y:S02]  /*0e50*/  STG.E.64 desc[UR8][R2.64+0xa00], R20 ;  /* 0x000a001402007986 */ /* 0x0001e4000c101b08 */
[----:B0-----:R-:W-:-:S02]  /*0e60*/  IMAD.MOV.U32 R2, RZ, RZ, R22 ;  /* 0x000000ffff027224 */ /* 0x001fc400078e0016 */
[----:B------:R-:W-:-:S07]  /*0e70*/  IMAD.MOV.U32 R3, RZ, RZ, R23 ;  /* 0x000000ffff037224 */ /* 0x000fce00078e0017 */
.L_x_1024:
[----:B------:R-:W-:Y:S05]  /*0e80*/  BSYNC.RECONVERGENT B1 ;  /* 0x0000000000017941 */ /* 0x000fea0003800200 */
.L_x_1023:
[----:B------:R-:W-:-:S13]  /*0e90*/  ISETP.LT.OR P0, PT, R0, R5, P0 ;  /* 0x000000050000720c */ /* 0x000fda0000701670 */
[----:B------:R-:W0:Y:S04]  /*0ea0*/  @P0 LDS.64 R6, [R4+-0x400] ;  /* 0xfffc000004060984 */ /* 0x000e280000000a00 */
[----:B------:R-:W1:Y:S04]  /*0eb0*/  @P0 LDS.64 R8, [R4+-0x200] ;  /* 0xfffe000004080984 */ /* 0x000e680000000a00 */
[----:B------:R-:W2:Y:S04]  /*0ec0*/  @P0 LDS.64 R10, [R4] ;  /* 0x00000000040a0984 */ /* 0x000ea80000000a00 */
[----:B------:R-:W3:Y:S04]  /*0ed0*/  @P0 LDS.64 R12, [R4+0x200] ;  /* 0x00020000040c0984 */ /* 0x000ee80000000a00 */
[----:B0-----:R4:W-:Y:S04]  /*0ee0*/  @P0 STG.E.64 desc[UR8][R2.64+-0x400], R6 ;  /* 0xfffc000602000986 */ /* 0x0019e8000c101b08 */
[----:B-1----:R4:W-:Y:S04]  /*0ef0*/  @P0 STG.E.64 desc[UR8][R2.64+-0x200], R8 ;  /* 0xfffe000802000986 */ /* 0x0029e8000c101b08 */
[----:B--2---:R4:W-:Y:S04]  /*0f00*/  @P0 STG.E.64 desc[UR8][R2.64], R10 ;  /* 0x0000000a02000986 */ /* 0x0049e8000c101b08 */
[----:B---3--:R4:W-:Y:S02]  /*0f10*/  @P0 STG.E.64 desc[UR8][R2.64+0x200], R12 ;  /* 0x0002000c02000986 */ /* 0x0089e4000c101b08 */
.L_x_1016:
[----:B------:R-:W-:Y:S05]  /*0f20*/  BSYNC.RECONVERGENT B0 ;  /* 0x0000000000007941 */ /* 0x000fea0003800200 */
.L_x_1015:
[----:B------:R-:W-:Y:S06]  /*0f30*/  BAR.SYNC.DEFER_BLOCKING 0x0 ;  /* 0x0000000000007b1d */ /* 0x000fec0000010000 */
[----:B------:R-:W-:Y:S05]  /*0f40*/  EXIT ;  /* 0x000000000000794d */ /* 0x000fea0003800000 */
.L_x_1014:
        /* <DEDUP_REMOVED lines=11> */
[----:B------:R0:W5:Y:S01]  /*1000*/  LDG.E.64.CONSTANT R26, desc[UR8][R2.64+0x400] ;  /* 0x00040008021a7981 */ /* 0x000162000c1e9b00 */
[----:B------:R-:W-:-:S06]  /*1010*/  IMAD.WIDE R24, R7, 0x8, R24 ;  /* 0x0000000807187825 */ /* 0x000fcc00078e0218 */
[----:B------:R-:W5:Y:S01]  /*1020*/  LDG.E.64.CONSTANT R24, desc[UR8][R24.64+-0x8] ;  /* 0xfffff80818187981 */ /* 0x000f62000c1e9b00 */
[----:B------:R-:W1:Y:S01]  /*1030*/  S2UR UR5, SR_CgaCtaId ;  /* 0x00000000000579c3 */ /* 0x000e620000008800 */
[----:B------:R-:W-:Y:S01]  /*1040*/  SHF.R.U32.HI R6, RZ, 0x5, R0 ;  /* 0x00000005ff067819 */ /* 0x000fe20000011600 */
[----:B------:R-:W-:Y:S01]  /*1050*/  UMOV UR4, 0x400 ;  /* 0x0000040000047882 */ /* 0x000fe20000000000 */
[----:B------:R-:W0:Y:S01]  /*1060*/  S2R R33, SR_LANEID ;  /* 0x0000000000217919 */ /* 0x000e220000000000 */
[----:B------:R-:W-:Y:S01]  /*1070*/  ISETP.NE.AND P0, PT, R0, RZ, PT ;  /* 0x000000ff0000720c */ /* 0x000fe20003f05270 */
[----:B-1----:R-:W-:-:S06]  /*1080*/  ULEA UR4, UR5, UR4, 0x18 ;  /* 0x0000000405047291 */ /* 0x002fcc000f8ec0ff */
[----:B------:R-:W-:Y:S01]  /*1090*/  LEA R29, R0, UR4, 0x3 ;  /* 0x00000004001d7c11 */ /* 0x000fe2000f8e18ff */
[----:B0-----:R-:W-:-:S05]  /*10a0*/  IMAD R7, R6, 0xa0, R33 ;  /* 0x000000a006077824 */ /* 0x001fca00078e0221 */
[----:B------:R-:W-:-:S05]  /*10b0*/  LEA R7, R7, UR4, 0x3 ;  /* 0x0000000407077c11 */ /* 0x000fca000f8e18ff */
[----:B------:R-:W-:Y:S01]  /*10c0*/  IMAD R3, R33, 0x20, R7 ;  /* 0x0000002021037824 */ /* 0x000fe200078e0207 */
[----:B--2---:R-:W-:Y:S04]  /*10d0*/  STS.64 [R7], R4 ;  /* 0x0000000407007388 */ /* 0x004fe80000000a00 */
[----:B---3--:R-:W-:Y:S04]  /*10e0*/  STS.64 [R7+0x100], R8 ;  /* 0x0001000807007388 */ /* 0x008fe80000000a00 */
[----:B----4-:R-:W-:Y:S04]  /*10f0*/  STS.64 [R7+0x200], R10 ;  /* 0x0002000a07007388 */ /* 0x010fe80000000a00 */
[----:B-----5:R-:W-:Y:S04]  /*1100*/  STS.64 [R7+0x300], R12 ;  /* 0x0003000c07007388 */ /* 0x020fe80000000a00 */
[----:B------:R-:W-:Y:S01]  /*1110*/  STS.64 [R7+0x400], R26 ;  /* 0x0004001a07007388 */ /* 0x000fe20000000a00 */
[----:B------:R-:W-:-:S03]  /*1120*/  NOP ;  /* 0x0000000000007918 */ /* 0x000fc60000000000 */
[----:B------:R-:W0:Y:S04]  /*1130*/  LDS.64 R22, [R3+0x20] ;  /* 0x0000200003167984 */ /* 0x000e280000000a00 */
[----:B------:R-:W-:Y:S04]  /*1140*/  LDS.64 R20, [R3] ;  /* 0x0000000003147984 */ /* 0x000fe80000000a00 */
[----:B------:R-:W1:Y:S04]  /*1150*/  LDS.64 R18, [R3+0x8] ;  /* 0x0000080003127984 */ /* 0x000e680000000a00 */
[----:B------:R-:W2:Y:S04]  /*1160*/  LDS.64 R16, [R3+0x10] ;  /* 0x0000100003107984 */ /* 0x000ea80000000a00 */
[----:B------:R-:W-:Y:S01]  /*1170*/  LDS.64 R14, [R3+0x18] ;  /* 0x00001800030e7984 */ /* 0x000fe20000000a00 */
[----:B------:R-:W-:Y:S06]  /*1180*/  BAR.SYNC.DEFER_BLOCKING 0x0 ;  /* 0x0000000000007b1d */ /* 0x000fec0000010000 */
[----:B0-----:R-:W-:Y:S02]  /*1190*/  STS.64 [R29+0x230], R22 ;  /* 0x000230161d007388 */ /* 0x001fe40000000a00 */
[----:B------:R-:W-:Y:S01]  /*11a0*/  BAR.SYNC.DEFER_BLOCKING 0x0 ;  /* 0x0000000000007b1d */ /* 0x000fe20000010000 */
[----:B-1----:R-:W-:-:S02]  /*11b0*/  ISETP.NE.U32.AND P1, PT, R20, R18, PT ;  /* 0x000000121400720c */ /* 0x002fc40003f25070 */
[----:B--2---:R-:W-:Y:S02]  /*11c0*/  ISETP.NE.U32.AND P2, PT, R18, R16, PT ;  /* 0x000000101200720c */ /* 0x004fe40003f45070 */
[----:B------:R-:W-:Y:S01]  /*11d0*/  ISETP.NE.AND.EX P1, PT, R21, R19, PT, P1 ;  /* 0x000000131500720c */ /* 0x000fe20003f25310 */
[----:B------:R-:W0:Y:S02]  /*11e0*/  @P0 LDS.64 R24, [R29+0x228] ;  /* 0x000228001d180984 */ /* 0x000e240000000a00 */
[----:B------:R-:W-:Y:S01]  /*11f0*/  BAR.SYNC.DEFER_BLOCKING 0x0 ;  /* 0x0000000000007b1d */ /* 0x000fe20000010000 */
[----:B0-----:R-:W-:-:S04]  /*1200*/  ISETP.NE.U32.AND P0, PT, R24, R20, PT ;  /* 0x000000141800720c */ /* 0x001fc80003f05070 */
[----:B------:R-:W-:-:S04]  /*1210*/  ISETP.NE.AND.EX P0, PT, R25, R21, PT, P0 ;  /* 0x000000151900720c */ /* 0x000fc80003f05300 */
[----:B------:R-:W-:Y:S02]  /*1220*/  SEL R2, RZ, 0x1, !P0 ;  /* 0x00000001ff027807 */ /* 0x000fe40004000000 */
[----:B------:R-:W-:Y:S02]  /*1230*/  ISETP.NE.AND.EX P0, PT, R19, R17, PT, P2 ;  /* 0x000000111300720c */ /* 0x000fe40003f05320 */
[----:B------:R-:W-:Y:S01]  /*1240*/  ISETP.NE.U32.AND P2, PT, R16, R14, PT ;  /* 0x0000000e1000720c */ /* 0x000fe20003f45070 */
[----:B------:R-:W-:Y:S02]  /*1250*/  VIADD R4, R2, 0x1 ;  /* 0x0000000102047836 */ /* 0x000fe40000000000 */
[----:B------:R-:W-:Y:S01]  /*1260*/  @!P1 IMAD.MOV R4, RZ, RZ, R2 ;  /* 0x000000ffff049224 */ /* 0x000fe200078e0202 */
[----:B------:R-:W-:Y:S02]  /*1270*/  ISETP.NE.AND.EX P1, PT, R17, R15, PT, P2 ;  /* 0x0000000f1100720c */ /* 0x000fe40003f25320 */
[----:B------:R-:W-:Y:S01]  /*1280*/  ISETP.NE.U32.AND P2, PT, R14, R22, PT ;  /* 0x000000160e00720c */ /* 0x000fe20003f45070 */
[----:B------:R-:W-:-:S04]  /*1290*/  VIADD R3, R4, 0x1 ;  /* 0x0000000104037836 */ /* 0x000fc80000000000 */
[----:B------:R-:W-:Y:S01]  /*12a0*/  @!P0 IMAD.MOV R3, RZ, RZ, R4 ;  /* 0x000000ffff038224 */ /* 0x000fe200078e0204 */
[----:B------:R-:W-:-:S03]  /*12b0*/  ISETP.NE.AND.EX P0, PT, R15, R23, PT, P2 ;  /* 0x000000170f00720c */ /* 0x000fc60003f05320 */
[----:B------:R-:W-:Y:S02]  /*12c0*/  VIADD R2, R3, 0x1 ;  /* 0x0000000103027836 */ /* 0x000fe40000000000 */
[----:B------:R-:W-:Y:S01]  /*12d0*/  @!P1 IMAD.MOV R2, RZ, RZ, R3 ;  /* 0x000000ffff029224 */ /* 0x000fe200078e0203 */
[----:B------:R-:W-:-:S03]  /*12e0*/  ISETP.NE.AND P1, PT, R33, 0x1f, PT ;  /* 0x0000001f2100780c */ /* 0x000fc60003f25270 */
        /* <DEDUP_REMOVED lines=13> */
[----:B------:R-:W-:-:S03]  /*13c0*/  ISETP.NE.AND P0, PT, R33, RZ, PT ;  /* 0x000000ff2100720c */ /* 0x000fc60003f05270 */
[----:B------:R-:W-:Y:S01]  /*13d0*/  IMAD.IADD R5, R12, 0x1, -R5 ;  /* 0x000000010c057824 */ /* 0x000fe200078e0a05 */
[----:B------:R-:W-:Y:S01]  /*13e0*/  @!P1 STS [R11], R12 ;  /* 0x0000000c0b009388 */ /* 0x000fe20000000800 */
[----:B------:R-:W-:Y:S01]  /*13f0*/  BAR.SYNC.DEFER_BLOCKING 0x0 ;  /* 0x0000000000007b1d */ /* 0x000fe20000010000 */
[C---:B------:R-:W-:Y:S02]  /*1400*/  ISETP.GT.U32.AND P1, PT, R0.reuse, 0x1f, PT ;  /* 0x0000001f0000780c */ /* 0x040fe40003f24070 */
[----:B------:R-:W-:Y:S02]  /*1410*/  SEL R9, R5, RZ, P0 ;  /* 0x000000ff05097207 */ /* 0x000fe40000000000 */
[----:B------:R-:W-:Y:S01]  /*1420*/  ISETP.GE.U32.AND P0, PT, R0, 0x20, PT ;  /* 0x000000200000780c */ /* 0x000fe20003f06070 */
[----:B------:R-:W0:Y:S02]  /*1430*/  LDS.64 R6, [UR4] ;  /* 0x00000004ff067984 */ /* 0x000e240008000a00 */
[----:B0-----:R-:W-:-:S02]  /*1440*/  IMAD.IADD R8, R6, 0x1, R9 ;  /* 0x0000000106087824 */ /* 0x001fc400078e0209 */
[----:B------:R-:W-:-:S03]  /*1450*/  IMAD.IADD R7, R6, 0x1, R7 ;  /* 0x0000000106077824 */ /* 0x000fc600078e0207 */
[----:B------:R-:W-:Y:S01]  /*1460*/  SEL R32, R5, R8, !P0 ;  /* 0x0000000805207207 */ /* 0x000fe20004000000 */
[----:B------:R-:W-:Y:S06]  /*1470*/  @P1 BRA `(.L_x_1025) ;  /* 0x0000000800441947 */ /* 0x000fec0003800000 */
[----:B------:R-:W0:Y:S01]  /*1480*/  S2R R28, SR_CTAID.X ;  /* 0x00000000001c7919 */ /* 0x000e220000002500 */
[----:B------:R-:W0:Y:S01]  /*1490*/  LDC.64 R34, c[0x0][0x3a8] ;  /* 0x0000ea00ff227b82 */ /* 0x000e220000000a00 */
[----:B------:R-:W-:Y:S02]  /*14a0*/  ISETP.NE.AND P0, PT, R0, RZ, PT ;  /* 0x000000ff0000720c */ /* 0x000fe40003f05270 */
[----:B------:R-:W-:-:S05]  /*14b0*/  LOP3.LUT R29, RZ, R0, RZ, 0x33, !PT ;  /* 0x00000000ff1d7212 */ /* 0x000fca00078e33ff */
[----:B------:R-:W1:Y:S06]  /*14c0*/  LDC R5, c[0x0][0x370] ;  /* 0x0000dc00ff057b82 */ /* 0x000e6c0000000800 */
[----:B------:R-:W-:Y:S01]  /*14d0*/  @!P0 IMAD.MOV.U32 R6, RZ, RZ, 0x64 ;  /* 0x00000064ff068424 */ /* 0x000fe200078e00ff */
[----:B------:R2:W-:Y:S01]  /*14e0*/  @!P0 STS [UR4+0x2c], R7 ;  /* 0x00002c07ff008988 */ /* 0x0005e20008000804 */
[----:B0-----:R-:W-:Y:S01]  /*14f0*/  IMAD.WIDE.U32 R34, R28, 0x8, R34 ;  /* 0x000000081c227825 */ /* 0x001fe200078e0022 */
[----:B-1----:R-:W-:-:S04]  /*1500*/  ISETP.GT.U32.AND P1, PT, R5, 0x1f3, PT ;  /* 0x000001f30500780c */ /* 0x002fc80003f24070 */
[----:B------:R2:W-:Y:S09]  /*1510*/  @!P0 ST.E.64.STRONG.GPU desc[UR8][R34.64+0x100], R6 ;  /* 0x0001000622008985 */ /* 0x0005f2000c10fb08 */
[----:B------:R-:W-:Y:S05]  /*1520*/  @P1 BRA `(.L_x_1026) ;  /* 0x0000000000081947 */ /* 0x000fea0003800000 */
[----:B------:R0:W-:Y:S06]  /*1530*/  MEMBAR.SC.CTA ;  /* 0x0000000000007992 */ /* 0x0001ec0000000000 */
[----:B0-----:R-:W-:Y:S05]  /*1540*/  BRA `(.L_x_1027) ;  /* 0x0000000000087947 */ /* 0x001fea0003800000 */
.L_x_1026:
[----:B------:R-:W-:Y:S05]  /*1550*/  NANOSLEEP 0x1c2 ;  /* 0x000001c20000795d */ /* 0x000fea0003800000 */
[----:B------:R-:W-:Y:S01]  /*1560*/  NOP ;  /* 0x0000000000007918 */ /* 0x000fe20000000000 */
.L_x_1027:
[----:B------:R-:W-:-:S05]  /*1570*/  IMAD.WIDE R8, R29, 0x8, R34 ;  /* 0x000000081d087825 */ /* 0x000fca00078e0222 */
[----:B------:R-:W3:Y:S01]  /*1580*/  LD.E.64.STRONG.GPU R26, desc[UR8][R8.64+0x100] ;  /* 0x00010008081a7980 */ /* 0x000ee2000c10fb00 */
[----:B------:R-:W-:Y:S01]  /*1590*/  UMOV UR5, 0xffffffff ;  /* 0xffffffff00057882 */ /* 0x000fe20000000000 */
[----:B---3--:R-:W-:Y:S02]  /*15a0*/  ISETP.NE.AND P0, PT, R26, 0x63, PT ;  /* 0x000000631a00780c */ /* 0x008fe40003f05270 */
[----:B------:R-:W-:Y:S11]  /*15b0*/  BRA.DIV UR5, `(.L_x_1028) ;  /* 0x0000003e058c7947 */ /* 0x000ff6000b800000 */
[----:B------:R-:W-:-:S13]  /*15c0*/  VOTE.ANY P0, !P0 ;  /* 0x0000000000ff7806 */ /* 0x000fda0004000100 */
.L_x_1097:
[----:B------:R-:W-:Y:S05]  /*15d0*/  @!P0 BRA `(.L_x_1029) ;  /* 0x0000000000308947 */ /* 0x000fea0003800000 */
.L_x_1033:
[----:B------:R-:W-:Y:S05]  /*15e0*/  YIELD ;  /* 0x0000000000007946 */ /* 0x000fea0003800000 */
[----:B------:R-:W-:Y:S05]  /*15f0*/  @P1 BRA `(.L_x_1030) ;  /* 0x0000000000081947 */ /* 0x000fea0003800000 */
[----:B------:R0:W-:Y:S06]  /*1600*/  MEMBAR.SC.CTA ;  /* 0x0000000000007992 */ /* 0x0001ec0000000000 */
[----:B0-----:R-:W-:Y:S05]  /*1610*/  BRA `(.L_x_1031) ;  /* 0x0000000000087947 */ /* 0x001fea0003800000 */
.L_x_1030:
[----:B------:R-:W-:Y:S05]  /*1620*/  NANOSLEEP 0x15e ;  /* 0x0000015e0000795d */ /* 0x000fea0003800000 */
[----:B------:R-:W-:Y:S01]  /*1630*/  NOP ;  /* 0x0000000000007918 */ /* 0x000fe20000000000 */
.L_x_1031:
[----:B------:R-:W3:Y:S01]  /*1640*/  LD.E.64.STRONG.GPU R26, desc[UR8][R8.64+0x100] ;  /* 0x00010008081a7980 */ /* 0x000ee2000c10fb00 */
[----:B------:R-:W-:Y:S01]  /*1650*/  UMOV UR5, 0xffffffff ;  /* 0xffffffff00057882 */ /* 0x000fe20000000000 */
[----:B---3--:R-:W-:Y:S02]  /*1660*/  ISETP.NE.AND P0, PT, R26, 0x63, PT ;  /* 0x000000631a00780c */ /* 0x008fe40003f05270 */
[----:B------:R-:W-:Y:S11]  /*1670*/  BRA.DIV UR5, `(.L_x_1032) ;  /* 0x0000003e057c7947 */ /* 0x000ff6000b800000 */
[----:B------:R-:W-:-:S13]  /*1680*/  VOTE.ANY P0, !P0 ;  /* 0x0000000000ff7806 */ /* 0x000fda0004000100 */
.L_x_1100:
[----:B------:R-:W-:Y:S05]  /*1690*/  @P0 BRA `(.L_x_1033) ;  /* 0xfffffffc00d00947 */ /* 0x000fea000383ffff */
.L_x_1029:
[----:B------:R-:W-:Y:S01]  /*16a0*/  UMOV UR5, 0xffffffff ;  /* 0xffffffff00057882 */ /* 0x000fe20000000000 */
[----:B------:R-:W-:Y:S02]  /*16b0*/  ISETP.NE.AND P6, PT, R26, 0x65, PT ;  /* 0x000000651a00780c */ /* 0x000fe40003fc5270 */
[----:B------:R-:W-:Y:S11]  /*16c0*/  BRA.DIV UR5, `(.L_x_1034) ;  /* 0x0000003e05887947 */ /* 0x000ff6000b800000 */
[----:B------:R-:W0:Y:S01]  /*16d0*/  S2R R36, SR_GEMASK ;  /* 0x0000000000247919 */ /* 0x000e220000003c00 */
[----:B------:R-:W-:Y:S01]  /*16e0*/  VOTE.ANY R30, PT, !P6 ;  /* 0x00000000001e7806 */ /* 0x000fe200070e0100 */
[C---:B------:R-:W-:Y:S01]  /*16f0*/  VIADD R8, R33.reuse, 0x2 ;  /* 0x0000000221087836 */ /* 0x040fe20000000000 */
[----:B------:R-:W1:Y:S01]  /*1700*/  LDC.64 R12, c[0x0][0x3a8] ;  /* 0x0000ea00ff0c7b82 */ /* 0x000e620000000a00 */
[C---:B------:R-:W-:Y:S01]  /*1710*/  VIADD R9, R33.reuse, 0x4 ;  /* 0x0000000421097836 */ /* 0x040fe20000000000 */
[----:B------:R-:W3:Y:S01]  /*1720*/  S2R R37, SR_CTAID.X ;  /* 0x0000000000257919 */ /* 0x000ee20000002500 */
[----:B------:R-:W-:Y:S01]  /*1730*/  VIADD R10, R33, 0x8 ;  /* 0x00000008210a7836 */ /* 0x000fe20000000000 */
[----:B0-----:R-:W-:-:S05]  /*1740*/  LOP3.LUT R30, R30, 0x80000000, R36, 0xec, !PT ;  /* 0x800000001e1e7812 */ /* 0x001fca00078eec24 */
[----:B------:R-:W-:Y:S02]  /*1750*/  VIADD R5, R30, 0xffffffff ;  /* 0xffffffff1e057836 */ /* 0x000fe40000000000 */
[----:B---3--:R-:W-:-:S03]  /*1760*/  IMAD.IADD R29, R29, 0x1, R37 ;  /* 0x000000011d1d7824 */ /* 0x008fc600078e0225 */
[----:B------:R-:W-:-:S06]  /*1770*/  LOP3.LUT R5, R30, R5, RZ, 0xc, !PT ;  /* 0x000000051e057212 */ /* 0x000fcc00078e0cff */
[----:B------:R-:W0:Y:S02]  /*1780*/  POPC R5, R5 ;  /* 0x0000000500057309 */ /* 0x000e240000000000 */
[----:B0-----:R-:W2:Y:S01]  /*1790*/  SHFL.DOWN PT, R31, R27, 0x1, R5 ;  /* 0x082000001b1f7989 */ /* 0x001ea200000e0005 */
[----:B------:R-:W-:-:S04]  /*17a0*/  ISETP.GE.AND P0, PT, R33, R5, PT ;  /* 0x000000052100720c */ /* 0x000fc80003f06270 */
[----:B--2---:R-:W-:Y:S02]  /*17b0*/  SEL R6, R31, RZ, !P0 ;  /* 0x000000ff1f067207 */ /* 0x004fe40004000000 */
[----:B------:R-:W-:-:S03]  /*17c0*/  ISETP.GT.AND P0, PT, R8, R5, PT ;  /* 0x000000050800720c */ /* 0x000fc60003f04270 */
[----:B------:R-:W-:-:S05]  /*17d0*/  IMAD.IADD R6, R6, 0x1, R27 ;  /* 0x0000000106067824 */ /* 0x000fca00078e021b */
[----:B------:R-:W0:Y:S02]  /*17e0*/  SHFL.DOWN PT, R31, R6, 0x2, R5 ;  /* 0x08400000061f7989 */ /* 0x000e2400000e0005 */
[----:B0-----:R-:W-:Y:S02]  /*17f0*/  SEL R31, R31, RZ, !P0 ;  /* 0x000000ff1f1f7207 */ /* 0x001fe40004000000 */
[----:B------:R-:W-:-:S03]  /*1800*/  ISETP.GT.AND P0, PT, R9, R5, PT ;  /* 0x000000050900720c */ /* 0x000fc60003f04270 */
[----:B------:R-:W-:Y:S02]  /*1810*/  IMAD.IADD R11, R6, 0x1, R31 ;  /* 0x00000001060b7824 */ /* 0x000fe400078e021f */
[----:B------:R-:W-:-:S03]  /*1820*/  VIADD R6, R33, 0x10 ;  /* 0x0000001021067836 */ /* 0x000fc60000000000 */
[----:B------:R-:W0:Y:S02]  /*1830*/  SHFL.DOWN PT, R31, R11, 0x4, R5 ;  /* 0x088000000b1f7989 */ /* 0x000e2400000e0005 */
[-C--:B------:R-:W-:Y:S02]  /*1840*/  ISETP.GT.AND P2, PT, R6, R5.reuse, PT ;  /* 0x000000050600720c */ /* 0x080fe40003f44270 */
[----:B0-----:R-:W-:Y:S02]  /*1850*/  SEL R28, R31, RZ, !P0 ;  /* 0x000000ff1f1c7207 */ /* 0x001fe40004000000 */
[----:B------:R-:W-:-:S03]  /*1860*/  ISETP.GT.AND P0, PT, R10, R5, PT ;  /* 0x000000050a00720c */ /* 0x000fc60003f04270 */
[----:B------:R-:W-:Y:S01]  /*1870*/  IMAD.IADD R28, R11, 0x1, R28 ;  /* 0x000000010b1c7824 */ /* 0x000fe200078e021c */
[----:B-1----:R-:W-:-:S04]  /*1880*/  IADD3 R11, P3, PT, R12, 0x100, RZ ;  /* 0x000001000c0b7810 */ /* 0x002fc80007f7e0ff */
[----:B------:R-:W0:Y:S02]  /*1890*/  SHFL.DOWN PT, R31, R28, 0x8, R5 ;  /* 0x090000001c1f7989 */ /* 0x000e2400000e0005 */
[----:B0-----:R-:W-:Y:S02]  /*18a0*/  SEL R27, R31, RZ, !P0 ;  /* 0x000000ff1f1b7207 */ /* 0x001fe40004000000 */
[----:B------:R-:W-:-:S03]  /*18b0*/  ISETP.NE.AND P0, PT, R26, 0x65, PT ;  /* 0x000000651a00780c */ /* 0x000fc60003f05270 */
[----:B------:R-:W-:Y:S02]  /*18c0*/  IMAD.IADD R27, R28, 0x1, R27 ;  /* 0x000000011c1b7824 */ /* 0x000fe400078e021b */
[----:B------:R-:W-:-:S03]  /*18d0*/  IMAD.X R28, RZ, RZ, R13, P3 ;  /* 0x000000ffff1c7224 */ /* 0x000fc600018e060d */
[----:B------:R-:W0:Y:S05]  /*18e0*/  SHFL.DOWN PT, R31, R27, 0x10, R5 ;  /* 0x0a0000001b1f7989 */ /* 0x000e2a00000e0005 */
[----:B------:R-:W-:Y:S02]  /*18f0*/  VOTE.ALL P0, P0 ;  /* 0x0000000000ff7806 */ /* 0x000fe40000000000 */
[----:B0-----:R-:W-:-:S05]  /*1900*/  SEL R12, R31, RZ, !P2 ;  /* 0x000000ff1f0c7207 */ /* 0x001fca0005000000 */
[----:B------:R-:W-:-:S07]  /*1910*/  IMAD.IADD R5, R27, 0x1, R12 ;  /* 0x000000011b057824 */ /* 0x000fce00078e020c */
.L_x_1109:
[----:B------:R-:W-:Y:S05]  /*1920*/  @!P0 BRA `(.L_x_1035) ;  /* 0x0000000000d88947 */ /* 0x000fea0003800000 */
.L_x_1043:
[----:B------:R-:W-:Y:S02]  /*1930*/  IMAD.MOV.U32 R12, RZ, RZ, R11 ;  /* 0x000000ffff0c7224 */ /* 0x000fe400078e000b */
[----:B------:R-:W-:Y:S02]  /*1940*/  IMAD.MOV.U32 R13, RZ, RZ, R28 ;  /* 0x000000ffff0d7224 */ /* 0x000fe400078e001c */
[----:B------:R-:W-:-:S05]  /*1950*/  IMAD.WIDE R12, R29, 0x8, R12 ;  /* 0x000000081d0c7825 */ /* 0x000fca00078e020c */
[----:B------:R-:W2:Y:S01]  /*1960*/  LD.E.64.STRONG.GPU R26, desc[UR8][R12.64+-0x100] ;  /* 0xffff00080c1a7980 */ /* 0x000ea2000c10fb00 */
[----:B------:R-:W-:Y:S05]  /*1970*/  YIELD ;  /* 0x0000000000007946 */ /* 0x000fea0003800000 */
[----:B------:R-:W-:Y:S01]  /*1980*/  UMOV UR5, 0xffffffff ;  /* 0xffffffff00057882 */ /* 0x000fe20000000000 */
[----:B--2---:R-:W-:Y:S02]  /*1990*/  ISETP.NE.AND P0, PT, R26, 0x63, PT ;  /* 0x000000631a00780c */ /* 0x004fe40003f05270 */
[----:B------:R-:W-:Y:S11]  /*19a0*/  BRA.DIV UR5, `(.L_x_1036) ;  /* 0x0000003e05d87947 */ /* 0x000ff6000b800000 */
[----:B------:R-:W-:-:S13]  /*19b0*/  VOTE.ANY P0, !P0 ;  /* 0x0000000000ff7806 */ /* 0x000fda0004000100 */
.L_x_1112:
[----:B------:R-:W-:Y:S05]  /*19c0*/  @!P0 BRA `(.L_x_1037) ;  /* 0x0000000000308947 */ /* 0x000fea0003800000 */
.L_x_1041:
[----:B------:R-:W-:Y:S05]  /*19d0*/  YIELD ;  /* 0x0000000000007946 */ /* 0x000fea0003800000 */
[----:B------:R-:W-:Y:S05]  /*19e0*/  @P1 BRA `(.L_x_1038) ;  /* 0x0000000000081947 */ /* 0x000fea0003800000 */
[----:B------:R0:W-:Y:S06]  /*19f0*/  MEMBAR.SC.CTA ;  /* 0x0000000000007992 */ /* 0x0001ec0000000000 */
[----:B0-----:R-:W-:Y:S05]  /*1a00*/  BRA `(.L_x_1039) ;  /* 0x0000000000087947 */ /* 0x001fea0003800000 */
.L_x_1038:
[----:B------:R-:W-:Y:S05]  /*1a10*/  NANOSLEEP 0x15e ;  /* 0x0000015e0000795d */ /* 0x000fea0003800000 */
[----:B------:R-:W-:Y:S01]  /*1a20*/  NOP ;  /* 0x0000000000007918 */ /* 0x000fe20000000000 */
.L_x_1039:
[----:B------:R-:W2:Y:S01]  /*1a30*/  LD.E.64.STRONG.GPU R26, desc[UR8][R12.64+-0x100] ;  /* 0xffff00080c1a7980 */ /* 0x000ea2000c10fb00 */
[----:B------:R-:W-:Y:S01]  /*1a40*/  UMOV UR5, 0xffffffff ;  /* 0xffffffff00057882 */ /* 0x000fe20000000000 */
[----:B--2---:R-:W-:Y:S02]  /*1a50*/  ISETP.NE.AND P0, PT, R26, 0x63, PT ;  /* 0x000000631a00780c */ /* 0x004fe40003f05270 */
[----:B------:R-:W-:Y:S11]  /*1a60*/  BRA.DIV UR5, `(.L_x_1040) ;  /* 0x0000003e05c87947 */ /* 0x000ff6000b800000 */
[----:B------:R-:W-:-:S13]  /*1a70*/  VOTE.ANY P0, !P0 ;  /* 0x0000000000ff7806 */ /* 0x000fda0004000100 */
.L_x_1115:
[----:B------:R-:W-:Y:S05]  /*1a80*/  @P0 BRA `(.L_x_1041) ;  /* 0xfffffffc00d00947 */ /* 0x000fea000383ffff */
.L_x_1037:
[----:B------:R-:W-:Y:S01]  /*1a90*/  UMOV UR5, 0xffffffff ;  /* 0xffffffff00057882 */ /* 0x000fe20000000000 */
[----:B------:R-:W-:Y:S02]  /*1aa0*/  ISETP.NE.AND P6, PT, R26, 0x65, PT ;  /* 0x000000651a00780c */ /* 0x000fe40003fc5270 */
[----:B------:R-:W-:Y:S11]  /*1ab0*/  BRA.DIV UR5, `(.L_x_1042) ;  /* 0x0000003e05d47947 */ /* 0x000ff6000b800000 */
[----:B------:R-:W-:Y:S01]  /*1ac0*/  VOTE.ANY R30, PT, !P6 ;  /* 0x00000000001e7806 */ /* 0x000fe200070e0100 */
[----:B------:R-:W-:-:S03]  /*1ad0*/  VIADD R29, R29, 0xffffffe0 ;  /* 0xffffffe01d1d7836 */ /* 0x000fc60000000000 */
[----:B------:R-:W-:-:S05]  /*1ae0*/  LOP3.LUT R30, R30, 0x80000000, R36, 0xec, !PT ;  /* 0x800000001e1e7812 */ /* 0x000fca00078eec24 */
[----:B------:R-:W-:-:S05]  /*1af0*/  VIADD R13, R30, 0xffffffff ;  /* 0xffffffff1e0d7836 */ /* 0x000fca0000000000 */
[----:B------:R-:W-:-:S04]  /*1b00*/  LOP3.LUT R13, R30, R13, RZ, 0xc, !PT ;  /* 0x0000000d1e0d7212 */ /* 0x000fc800078e0cff */
[----:B------:R-:W0:Y:S02]  /*1b10*/  POPC R12, R13 ;  /* 0x0000000d000c7309 */ /* 0x000e240000000000 */
[----:B0-----:R-:W0:Y:S01]  /*1b20*/  SHFL.DOWN PT, R31, R27, 0x1, R12 ;  /* 0x082000001b1f7989 */ /* 0x001e2200000e000c */
[-C--:B------:R-:W-:Y:S02]  /*1b30*/  ISETP.GE.AND P0, PT, R33, R12.reuse, PT ;  /* 0x0000000c2100720c */ /* 0x080fe40003f06270 */
[-C--:B------:R-:W-:Y:S02]  /*1b40*/  ISETP.GT.AND P2, PT, R6, R12.reuse, PT ;  /* 0x0000000c0600720c */ /* 0x080fe40003f44270 */
[----:B0-----:R-:W-:Y:S02]  /*1b50*/  SEL R30, R31, RZ, !P0 ;  /* 0x000000ff1f1e7207 */ /* 0x001fe40004000000 */
[----:B------:R-:W-:-:S03]  /*1b60*/  ISETP.GT.AND P0, PT, R8, R12, PT ;  /* 0x0000000c0800720c */ /* 0x000fc60003f04270 */
[----:B------:R-:W-:-:S05]  /*1b70*/  IMAD.IADD R37, R30, 0x1, R27 ;  /* 0x000000011e257824 */ /* 0x000fca00078e021b */
[----:B------:R-:W0:Y:S02]  /*1b80*/  SHFL.DOWN PT, R31, R37, 0x2, R12 ;  /* 0x08400000251f7989 */ /* 0x000e2400000e000c */
        /* <DEDUP_REMOVED lines=9> */
[----:B------:R-:W-:-:S03]  /*1c20*/  ISETP.NE.AND P0, PT, R26, 0x65, PT ;  /* 0x000000651a00780c */ /* 0x000fc60003f05270 */
[----:B------:R-:W-:-:S05]  /*1c30*/  IMAD.IADD R37, R27, 0x1, R30 ;  /* 0x000000011b257824 */ /* 0x000fca00078e021e */
[----:B------:R-:W0:Y:S05]  /*1c40*/  SHFL.DOWN PT, R31, R37, 0x10, R12 ;  /* 0x0a000000251f7989 */ /* 0x000e2a00000e000c */
[----:B------:R-:W-:Y:S02]  /*1c50*/  VOTE.ALL P0, P0 ;  /* 0x0000000000ff7806 */ /* 0x000fe40000000000 */
[----:B0-----:R-:W-:-:S04]  /*1c60*/  SEL R26, R31, RZ, !P2 ;  /* 0x000000ff1f1a7207 */ /* 0x001fc80005000000 */
[----:B------:R-:W-:-:S07]  /*1c70*/  IADD3 R5, PT, PT, R37, R26, R5 ;  /* 0x0000001a25057210 */ /* 0x000fce0007ffe005 */
.L_x_1124:
[----:B------:R-:W-:Y:S05]  /*1c80*/  @P0 BRA `(.L_x_1043) ;  /* 0xfffffffc00280947 */ /* 0x000fea000383ffff */
.L_x_1035:
[----:B------:R-:W-:Y:S02]  /*1c90*/  ISETP.NE.AND P1, PT, R0, RZ, PT ;  /* 0x000000ff0000720c */ /* 0x000fe40003f25270 */
[----:B------:R-:W-:-:S11]  /*1ca0*/  ISETP.NE.AND P0, PT, R33, RZ, PT ;  /* 0x000000ff2100720c */ /* 0x000fd60003f05270 */
[----:B------:R-:W0:Y:S01]  /*1cb0*/  @!P1 S2R R9, SR_CgaCtaId ;  /* 0x0000000000099919 */ /* 0x000e220000008800 */
[----:B------:R-:W-:Y:S01]  /*1cc0*/  @!P1 MOV R8, 0x400 ;  /* 0x0000040000089802 */ /* 0x000fe20000000f00 */
[----:B------:R-:W-:Y:S01]  /*1cd0*/  @!P1 IMAD.IADD R7, R7, 0x1, R5 ;  /* 0x0000000107079824 */ /* 0x000fe200078e0205 */
[----:B------:R-:W-:Y:S01]  /*1ce0*/  @!P0 MOV R11, 0x400 ;  /* 0x00000400000b8802 */ /* 0x000fe20000000f00 */
[----:B------:R-:W1:Y:S01]  /*1cf0*/  @!P0 S2R R12, SR_CgaCtaId ;  /* 0x00000000000c8919 */ /* 0x000e620000008800 */
[----:B------:R-:W-:-:S05]  /*1d00*/  @!P1 IMAD.MOV.U32 R6, RZ, RZ, 0x65 ;  /* 0x00000065ff069424 */ /* 0x000fca00078e00ff */
[----:B------:R2:W-:Y:S01]  /*1d10*/  @!P1 ST.E.64.STRONG.GPU desc[UR8][R34.64+0x100], R6 ;  /* 0x0001000622009985 */ /* 0x0005e2000c10fb08 */
[----:B0-----:R-:W-:Y:S01]  /*1d20*/  @!P1 LEA R10, R9, R8, 0x18 ;  /* 0x00000008090a9211 */ /* 0x001fe200078ec0ff */
[----:B------:R-:W-:Y:S02]  /*1d30*/  IMAD.MOV.U32 R8, RZ, RZ, R32 ;  /* 0x000000ffff087224 */ /* 0x000fe400078e0020 */
[----:B------:R-:W-:Y:S01]  /*1d40*/  @!P0 IMAD.MOV.U32 R8, RZ, RZ, R5 ;  /* 0x000000ffff088224 */ /* 0x000fe200078e0005 */
[----:B-1----:R-:W-:Y:S01]  /*1d50*/  @!P0 LEA R12, R12, R11, 0x18 ;  /* 0x0000000b0c0c8211 */ /* 0x002fe200078ec0ff */
[----:B------:R2:W-:Y:S04]  /*1d60*/  @!P1 STS [R10+0x28], R7 ;  /* 0x000028070a009388 */ /* 0x0005e80000000800 */
[----:B------:R2:W-:Y:S04]  /*1d70*/  @!P1 STS [R10+0x24], R5 ;  /* 0x000024050a009388 */ /* 0x0005e80000000800 */
[----:B------:R2:W-:Y:S02]  /*1d80*/  @!P0 STS [R12+0xc], R5 ;  /* 0x00000c050c008388 */ /* 0x0005e40000000800 */
.L_x_1025:
[-C--:B------:R-:W-:Y:S01]  /*1d90*/  ISETP.NE.U32.AND P0, PT, R24, R20.reuse, PT ;  /* 0x000000141800720c */ /* 0x080fe20003f05070 */
[----:B------:R-:W-:Y:S05]  /*1da0*/  WARPSYNC.ALL ;  /* 0x0000000000007948 */ /* 0x000fea0003800000 */
[----:B------:R-:W-:Y:S02]  /*1db0*/  ISETP.NE.AND.EX P0, PT, R25, R21, PT, P0 ;  /* 0x000000151900720c */ /* 0x000fe40003f05300 */
[----:B------:R-:W-:Y:S02]  /*1dc0*/  ISETP.NE.AND P4, PT, R0, RZ, PT ;  /* 0x000000ff0000720c */ /* 0x000fe40003f85270 */
[----:B------:R-:W-:Y:S01]  /*1dd0*/  SEL R9, RZ, 0x1, !P0 ;  /* 0x00000001ff097807 */ /* 0x000fe20004000000 */
[----:B------:R-:W0:Y:S08]  /*1de0*/  S2UR UR5, SR_CgaCtaId ;  /* 0x00000000000579c3 */ /* 0x000e300000008800 */
[----:B------:R-:W-:Y:S01]  /*1df0*/  BAR.SYNC.DEFER_BLOCKING 0x0 ;  /* 0x0000000000007b1d */ /* 0x000fe20000010000 */
[----:B------:R-:W-:-:S02]  /*1e00*/  ISETP.NE.U32.AND P0, PT, R24, R20, PT ;  /* 0x000000141800720c */ /* 0x000fc40003f05070 */
[----:B------:R-:W-:Y:S02]  /*1e10*/  ISETP.NE.U32.AND P1, PT, R20, R18, PT ;  /* 0x000000121400720c */ /* 0x000fe40003f25070 */
[----:B------:R-:W-:Y:S01]  /*1e20*/  ISETP.NE.AND.EX P0, PT, R25, R21, PT, P0 ;  /* 0x000000151900720c */ /* 0x000fe20003f05300 */
[----:B------:R-:W-:Y:S01]  /*1e30*/  UMOV UR4, 0x400 ;  /* 0x0000040000047882 */ /* 0x000fe20000000000 */
[----:B------:R-:W-:Y:S01]  /*1e40*/  ISETP.NE.U32.AND P5, PT, R18, R16, PT ;  /* 0x000000101200720c */ /* 0x000fe20003fa5070 */
[----:B------:R-:W-:Y:S01]  /*1e50*/  BSSY.RECONVERGENT B0, `(.L_x_1044) ;  /* 0x000009f000007945 */ /* 0x000fe20003800200 */
[----:B------:R-:W-:Y:S02]  /*1e60*/  ISETP.NE.U32.AND P2, PT, R16, R14, PT ;  /* 0x0000000e1000720c */ /* 0x000fe40003f45070 */
[----:B------:R-:W-:Y:S02]  /*1e70*/  ISETP.NE.U32.AND P3, PT, R14, R22, PT ;  /* 0x000000160e00720c */ /* 0x000fe40003f65070 */
[----:B------:R-:W-:-:S02]  /*1e80*/  ISETP.NE.AND.EX P1, PT, R21, R19, PT, P1 ;  /* 0x000000131500720c */ /* 0x000fc40003f25310 */
[----:B------:R-:W-:Y:S02]  /*1e90*/  ISETP.NE.AND.EX P2, PT, R17, R15, PT, P2 ;  /* 0x0000000f1100720c */ /* 0x000fe40003f45320 */
[----:B------:R-:W-:Y:S01]  /*1ea0*/  ISETP.NE.AND.EX P3, PT, R15, R23, PT, P3 ;  /* 0x000000170f00720c */ /* 0x000fe20003f65330 */
[----:B0-----:R-:W-:-:S09]  /*1eb0*/  ULEA UR6, UR5, UR4, 0x18 ;  /* 0x0000000405067291 */ /* 0x001fd2000f8ec0ff */
[----:B--2---:R-:W0:Y:S04]  /*1ec0*/  @P4 LDS R7, [UR6+0xc] ;  /* 0x00000c06ff074984 */ /* 0x004e280008000800 */
[----:B------:R-:W1:Y:S04]  /*1ed0*/  LDS R33, [UR6+0x24] ;  /* 0x00002406ff217984 */ /* 0x000e680008000800 */
[----:B------:R-:W2:Y:S01]  /*1ee0*/  LDS R5, [UR6+0x2c] ;  /* 0x00002c06ff057984 */ /* 0x000ea20008000800 */
[----:B0-----:R-:W-:Y:S01]  /*1ef0*/  @P4 IMAD.IADD R8, R8, 0x1, R7 ;  /* 0x0000000108084824 */ /* 0x001fe200078e0207 */
[----:B------:R-:W-:Y:S01]  /*1f00*/  BAR.SYNC.DEFER_BLOCKING 0x0 ;  /* 0x0000000000007b1d */ /* 0x000fe20000010000 */
[----:B------:R-:W-:-:S02]  /*1f10*/  ISETP.NE.AND.EX P4, PT, R19, R17, PT, P5 ;  /* 0x000000111300720c */ /* 0x000fc40003f85350 */
[--C-:B------:R-:W-:Y:S02]  /*1f20*/  IMAD.IADD R6, R3, 0x1, R8.reuse ;  /* 0x0000000103067824 */ /* 0x100fe400078e0208 */
[----:B-1----:R-:W-:Y:S02]  /*1f30*/  @P0 IMAD.IADD R3, R8, 0x1, -R33 ;  /* 0x0000000108030824 */ /* 0x002fe400078e0a21 */
[--C-:B------:R-:W-:Y:S02]  /*1f40*/  IMAD.IADD R4, R4, 0x1, R8.reuse ;  /* 0x0000000104047824 */ /* 0x100fe400078e0208 */
[----:B------:R-:W-:Y:S01]  /*1f50*/  IMAD.IADD R10, R2, 0x1, R8 ;  /* 0x00000001020a7824 */ /* 0x000fe200078e0208 */
[----:B------:R-:W-:Y:S02]  /*1f60*/  @P0 LEA R3, R3, UR6, 0x3 ;  /* 0x0000000603030c11 */ /* 0x000fe4000f8e18ff */
[----:B------:R-:W-:Y:S02]  /*1f70*/  @P1 IADD3 R8, PT, PT, -R33, R8, R9 ;  /* 0x0000000821081210 */ /* 0x000fe40007ffe109 */
[----:B------:R-:W-:-:S02]  /*1f80*/  @P4 IMAD.IADD R2, R4, 0x1, -R33 ;  /* 0x0000000104024824 */ /* 0x000fc400078e0a21 */
[--C-:B------:R-:W-:Y:S01]  /*1f90*/  @P2 IMAD.IADD R4, R6, 0x1, -R33.reuse ;  /* 0x0000000106042824 */ /* 0x100fe200078e0a21 */
[----:B------:R-:W-:Y:S01]  /*1fa0*/  @P1 LEA R7, R8, UR6, 0x3 ;  /* 0x0000000608071c11 */ /* 0x000fe2000f8e18ff */
[----:B------:R-:W-:Y:S01]  /*1fb0*/  @P3 IMAD.IADD R6, R10, 0x1, -R33 ;  /* 0x000000010a063824 */ /* 0x000fe200078e0a21 */
[----:B------:R-:W-:Y:S02]  /*1fc0*/  @P4 LEA R9, R2, UR6, 0x3 ;  /* 0x0000000602094c11 */ /* 0x000fe4000f8e18ff */
[----:B------:R-:W-:Y:S02]  /*1fd0*/  @P2 LEA R11, R4, UR6, 0x3 ;  /* 0x00000006040b2c11 */ /* 0x000fe4000f8e18ff */
[----:B------:R-:W-:Y:S01]  /*1fe0*/  @P3 LEA R13, R6, UR6, 0x3 ;  /* 0x00000006060d3c11 */ /* 0x000fe2000f8e18ff */
[----:B------:R0:W-:Y:S01]  /*1ff0*/  @P0 STS.64 [R3], R20 ;  /* 0x0000001403000388 */ /* 0x0001e20000000a00 */
[----:B--2---:R-:W-:-:S03]  /*2000*/  ISETP.GE.AND P0, PT, R0, R5, PT ;  /* 0x000000050000720c */ /* 0x004fc60003f06270 */
[----:B------:R0:W-:Y:S04]  /*2010*/  @P1 STS.64 [R7], R18 ;  /* 0x0000001207001388 */ /* 0x0001e80000000a00 */
[----:B------:R0:W-:Y:S04]  /*2020*/  @P4 STS.64 [R9], R16 ;  /* 0x0000001009004388 */ /* 0x0001e80000000a00 */
[----:B------:R0:W-:Y:S04]  /*2030*/  @P2 STS.64 [R11], R14 ;  /* 0x0000000e0b002388 */ /* 0x0001e80000000a00 */
[----:B------:R0:W-:Y:S01]  /*2040*/  @P3 STS.64 [R13], R22 ;  /* 0x000000160d003388 */ /* 0x0001e20000000a00 */
[----:B------:R-:W-:Y:S06]  /*2050*/  BAR.SYNC.DEFER_BLOCKING 0x0 ;  /* 0x0000000000007b1d */ /* 0x000fec0000010000 */
[----:B------:R-:W-:Y:S05]  /*2060*/  @P0 BRA `(.L_x_1045) ;  /* 0x0000000400f40947 */ /* 0x000fea0003800000 */
[----:B------:R-:W-:Y:S01]  /*2070*/  LOP3.LUT R2, RZ, R0, RZ, 0x33, !PT ;  /* 0x00000000ff027212 */ /* 0x000fe200078e33ff */
[----:B------:R-:W-:Y:S04]  /*2080*/  BSSY.RECONVERGENT B1, `(.L_x_1046) ;  /* 0x0000017000017945 */ /* 0x000fe80003800200 */
[----:B------:R-:W-:-:S05]  /*2090*/  IMAD.IADD R2, R5, 0x1, R2 ;  /* 0x0000000105027824 */ /* 0x000fca00078e0202 */
[C---:B0-----:R-:W-:Y:S02]  /*20a0*/  LOP3.LUT R3, R2.reuse, 0xc0, RZ, 0xc0, !PT ;  /* 0x000000c002037812 */ /* 0x041fe400078ec0ff */
        /* <DEDUP_REMOVED lines=8> */
[----:B------:R-:W-:-:S04]  /*2130*/  LOP3.LUT R2, R2, 0x3, RZ, 0xc0, !PT ;  /* 0x0000000302027812 */ /* 0x000fc800078ec0ff */
[----:B------:R-:W-:Y:S01]  /*2140*/  LOP3.LUT R3, R3, 0xc0, RZ, 0xc0, !PT ;  /* 0x000000c003037812 */ /* 0x000fe200078ec0ff */
[----:B------:R-:W-:-:S04]  /*2150*/  IMAD.MOV R10, RZ, RZ, -R2 ;  /* 0x000000ffff0a7224 */ /* 0x000fc800078e0a02 */
[----:B------:R-:W-:-:S07]  /*2160*/  IMAD.IADD R0, R0, 0x1, R3 ;  /* 0x0000000100007824 */ /* 0x000fce00078e0203 */
.L_x_1048:
[----:B-1----:R1:W2:Y:S01]  /*2170*/  LDS.64 R6, [R4] ;  /* 0x0000000004067984 */ /* 0x0022a20000000a00 */
[----:B0-----:R-:W-:-:S04]  /*2180*/  IMAD.WIDE R2, R11, 0x8, R8 ;  /* 0x000000080b027825 */ /* 0x001fc800078e0208 */
[----:B------:R-:W-:Y:S02]  /*2190*/  VIADD R10, R10, 0x1 ;  /* 0x000000010a0a7836 */ /* 0x000fe40000000000 */
[----:B------:R-:W-:Y:S02]  /*21a0*/  VIADD R11, R11, 0x40 ;  /* 0x000000400b0b7836 */ /* 0x000fe40000000000 */
[----:B-1----:R-:W-:Y:S01]  /*21b0*/  VIADD R4, R4, 0x200 ;  /* 0x0000020004047836 */ /* 0x002fe20000000000 */
[----:B------:R-:W-:Y:S01]  /*21c0*/  ISETP.NE.AND P0, PT, R10, RZ, PT ;  /* 0x000000ff0a00720c */ /* 0x000fe20003f05270 */
[----:B--2---:R1:W-:-:S12]  /*21d0*/  STG.E.64 desc[UR8][R2.64], R6 ;  /* 0x0000000602007986 */ /* 0x0043d8000c101b08 */
[----:B------:R-:W-:Y:S05]  /*21e0*/  @P0 BRA `(.L_x_1048) ;  /* 0xfffffffc00e00947 */ /* 0x000fea000383ffff */
.L_x_1047:
[----:B------:R-:W-:Y:S05]  /*21f0*/  BSYNC.RECONVERGENT B1 ;  /* 0x0000000000017941 */ /* 0x000fea0003800200 */
.L_x_1046:
[----:B------:R-:W-:Y:S05]  /*2200*/  @!P1 BRA `(.L_x_1045) ;  /* 0x00000004008c9947 */ /* 0x000fea0003800000 */
[----:B------:R-:W0:Y:S01]  /*2210*/  LDCU.64 UR4, c[0x0][0x388] ;  /* 0x00007100ff0477ac */ /* 0x000e220008000a00 */
[----:B-1----:R-:W-:Y:S01]  /*2220*/  IMAD.IADD R2, R5, 0x1, -R0 ;  /* 0x0000000105027824 */ /* 0x002fe200078e0a00 */
[C---:B------:R-:W-:Y:S01]  /*2230*/  LEA R4, R0.reuse, UR6, 0x3 ;  /* 0x0000000600047c11 */ /* 0x040fe2000f8e18ff */
[----:B------:R-:W-:Y:S01]  /*2240*/  BSSY.RECONVERGENT B1, `(.L_x_1049) ;  /* 0x0000038000017945 */ /* 0x000fe20003800200 */
[----:B------:R-:W-:Y:S01]  /*2250*/  IMAD.IADD R33, R0, 0x1, R33 ;  /* 0x0000000100217824 */ /* 0x000fe200078e0221 */
[----:B------:R-:W-:Y:S02]  /*2260*/  PLOP3.LUT P0, PT, PT, PT, PT, 0x80, 0x8 ;  /* 0x000000000008781c */ /* 0x000fe40003f0f070 */
[----:B------:R-:W-:Y:S01]  /*2270*/  ISETP.GT.AND P1, PT, R2, 0x300, PT ;  /* 0x000003000200780c */ /* 0x000fe20003f24270 */
[----:B------:R-:W-:Y:S01]  /*2280*/  VIADD R4, R4, 0x400 ;  /* 0x0000040004047836 */ /* 0x000fe20000000000 */
[----:B0-----:R-:W-:-:S04]  /*2290*/  UIADD3 UR4, UP0, UPT, UR4, 0x400, URZ ;  /* 0x0000040004047890 */ /* 0x001fc8000ff1e0ff */
[----:B------:R-:W-:Y:S02]  /*22a0*/  UIADD3.X UR5, UPT, UPT, URZ, UR5, URZ, UP0, !UPT ;  /* 0x00000005ff057290 */ /* 0x000fe400087fe4ff */
[----:B------:R-:W-:-:S04]  /*22b0*/  IMAD.U32 R2, RZ, RZ, UR4 ;  /* 0x00000004ff027e24 */ /* 0x000fc8000f8e00ff */
[----:B------:R-:W-:Y:S01]  /*22c0*/  IMAD.U32 R3, RZ, RZ, UR5 ;  /* 0x00000005ff037e24 */ /* 0x000fe2000f8e00ff */
[----:B------:R-:W-:Y:S06]  /*22d0*/  @!P1 BRA `(.L_x_1050) ;  /* 0x0000000000b89947 */ /* 0x000fec0003800000 */
[----:B------:R-:W-:Y:S01]  /*22e0*/  PLOP3.LUT P0, PT, PT, PT, PT, 0x8, 0x80 ;  /* 0x000000000080781c */ /* 0x000fe20003f0e170 */
[----:B------:R-:W-:-:S12]  /*22f0*/  VIADD R35, R5, 0xfffffd00 ;  /* 0xfffffd0005237836 */ /* 0x000fd80000000000 */
.L_x_1051:
[----:B-1----:R-:W0:Y:S01]  /*2300*/  LDS.64 R14, [R4+0x200] ;  /* 0x00020000040e7984 */ /* 0x002e220000000a00 */
[----:B------:R-:W-:-:S03]  /*2310*/  IMAD.WIDE R36, R33, 0x8, R2 ;  /* 0x0000000821247825 */ /* 0x000fc600078e0202 */
[----:B------:R-:W1:Y:S01]  /*2320*/  LDS.64 R24, [R4+-0x400] ;  /* 0xfffc000004187984 */ /* 0x000e620000000a00 */
[C---:B------:R-:W-:Y:S02]  /*2330*/  VIADD R31, R33.reuse, 0x100 ;  /* 0x00000100211f7836 */ /* 0x040fe40000000000 */
[----:B------:R-:W-:Y:S01]  /*2340*/  VIADD R32, R33, 0x300 ;  /* 0x0000030021207836 */ /* 0x000fe20000000000 */
[----:B------:R-:W2:Y:S01]  /*2350*/  LDS.64 R26, [R4+-0x200] ;  /* 0xfffe0000041a7984 */ /* 0x000ea20000000a00 */
[----:B------:R-:W-:-:S03]  /*2360*/  IMAD.WIDE R30, R31, 0x8, R2 ;  /* 0x000000081f1e7825 */ /* 0x000fc600078e0202 */
[----:B------:R-:W3:Y:S01]  /*2370*/  LDS.64 R28, [R4] ;  /* 0x00000000041c7984 */ /* 0x000ee20000000a00 */
[----:B------:R-:W-:-:S03]  /*2380*/  VIADD R0, R0, 0x400 ;  /* 0x0000040000007836 */ /* 0x000fc60000000000 */
[----:B------:R-:W4:Y:S02]  /*2390*/  LDS.64 R6, [R4+0x400] ;  /* 0x0004000004067984 */ /* 0x000f240000000a00 */
[----:B------:R-:W-:Y:S02]  /*23a0*/  ISETP.GE.AND P1, PT, R0, R35, PT ;  /* 0x000000230000720c */ /* 0x000fe40003f26270 */
[----:B------:R-:W5:Y:S04]  /*23b0*/  LDS.64 R8, [R4+0x600] ;  /* 0x0006000004087984 */ /* 0x000f680000000a00 */
[----:B------:R-:W5:Y:S04]  /*23c0*/  LDS.64 R10, [R4+0x800] ;  /* 0x00080000040a7984 */ /* 0x000f680000000a00 */
[----:B------:R-:W5:Y:S04]  /*23d0*/  LDS.64 R12, [R4+0xa00] ;  /* 0x000a0000040c7984 */ /* 0x000f680000000a00 */
[----:B------:R-:W-:Y:S04]  /*23e0*/  LDS.64 R16, [R4+0xe00] ;  /* 0x000e000004107984 */ /* 0x000fe80000000a00 */
[----:B------:R-:W-:Y:S04]  /*23f0*/  LDS.64 R18, [R4+0x1000] ;  /* 0x0010000004127984 */ /* 0x000fe80000000a00 */
[----:B0-----:R-:W-:Y:S04]  /*2400*/  STG.E.64 desc[UR8][R36.64+0x200], R14 ;  /* 0x0002000e24007986 */ /* 0x001fe8000c101b08 */
[----:B-1----:R-:W-:Y:S04]  /*2410*/  STG.E.64 desc[UR8][R36.64+-0x400], R24 ;  /* 0xfffc001824007986 */ /* 0x002fe8000c101b08 */
[----:B--2---:R-:W-:Y:S04]  /*2420*/  STG.E.64 desc[UR8][R36.64+-0x200], R26 ;  /* 0xfffe001a24007986 */ /* 0x004fe8000c101b08 */
[----:B---3--:R0:W-:Y:S04]  /*2430*/  STG.E.64 desc[UR8][R36.64], R28 ;  /* 0x0000001c24007986 */ /* 0x0081e8000c101b08 */
[----:B------:R-:W1:Y:S04]  /*2440*/  LDS.64 R14, [R4+0xc00] ;  /* 0x000c0000040e7984 */ /* 0x000e680000000a00 */
[----:B------:R-:W2:Y:S04]  /*2450*/  LDS.64 R20, [R4+0x1200] ;  /* 0x0012000004147984 */ /* 0x000ea80000000a00 */
[----:B------:R-:W3:Y:S01]  /*2460*/  LDS.64 R22, [R4+0x1400] ;  /* 0x0014000004167984 */ /* 0x000ee20000000a00 */
[----:B0-----:R-:W-:-:S03]  /*2470*/  VIADD R37, R33, 0x200 ;  /* 0x0000020021257836 */ /* 0x001fc60000000000 */
[----:B------:R-:W0:Y:S01]  /*2480*/  LDS.64 R24, [R4+0x1600] ;  /* 0x0016000004187984 */ /* 0x000e220000000a00 */
[----:B------:R-:W-:Y:S02]  /*2490*/  VIADD R33, R33, 0x400 ;  /* 0x0000040021217836 */ /* 0x000fe40000000000 */
[----:B------:R-:W-:Y:S01]  /*24a0*/  IMAD.WIDE R36, R37, 0x8, R2 ;  /* 0x0000000825247825 */ /* 0x000fe200078e0202 */
[----:B------:R-:W0:Y:S04]  /*24b0*/  LDS.64 R26, [R4+0x1800] ;  /* 0x00180000041a7984 */ /* 0x000e280000000a00 */
[----:B------:R5:W0:Y:S04]  /*24c0*/  LDS.64 R28, [R4+0x1a00] ;  /* 0x001a0000041c7984 */ /* 0x000a280000000a00 */
[----:B----4-:R4:W-:Y:S04]  /*24d0*/  STG.E.64 desc[UR8][R30.64+-0x400], R6 ;  /* 0xfffc00061e007986 */ /* 0x0109e8000c101b08 */
[----:B-----5:R0:W-:Y:S01]  /*24e0*/  STG.E.64 desc[UR8][R30.64+-0x200], R8 ;  /* 0xfffe00081e007986 */ /* 0x0201e2000c101b08 */
[----:B------:R-:W-:-:S03]  /*24f0*/  VIADD R4, R4, 0x2000 ;  /* 0x0000200004047836 */ /* 0x000fc60000000000 */
[----:B------:R0:W-:Y:S04]  /*2500*/  STG.E.64 desc[UR8][R30.64], R10 ;  /* 0x0000000a1e007986 */ /* 0x0001e8000c101b08 */
[----:B------:R0:W-:Y:S01]  /*2510*/  STG.E.64 desc[UR8][R30.64+0x200], R12 ;  /* 0x0002000c1e007986 */ /* 0x0001e2000c101b08 */
[----:B----4-:R-:W-:-:S03]  /*2520*/  IMAD.WIDE R6, R32, 0x8, R2 ;  /* 0x0000000820067825 */ /* 0x010fc600078e0202 */
[----:B-1----:R1:W-:Y:S04]  /*2530*/  STG.E.64 desc[UR8][R36.64+-0x400], R14 ;  /* 0xfffc000e24007986 */ /* 0x0023e8000c101b08 */
[----:B------:R1:W-:Y:S04]  /*2540*/  STG.E.64 desc[UR8][R36.64+-0x200], R16 ;  /* 0xfffe001024007986 */ /* 0x0003e8000c101b08 */
[----:B------:R1:W-:Y:S04]  /*2550*/  STG.E.64 desc[UR8][R36.64], R18 ;  /* 0x0000001224007986 */ /* 0x0003e8000c101b08 */
[----:B--2---:R1:W-:Y:S04]  /*2560*/  STG.E.64 desc[UR8][R36.64+0x200], R20 ;  /* 0x0002001424007986 */ /* 0x0043e8000c101b08 */
[----:B---3--:R1:W-:Y:S04]  /*2570*/  STG.E.64 desc[UR8][R6.64+-0x400], R22 ;  /* 0xfffc001606007986 */ /* 0x0083e8000c101b08 */
[----:B0-----:R1:W-:Y:S04]  /*2580*/  STG.E.64 desc[UR8][R6.64+-0x200], R24 ;  /* 0xfffe001806007986 */ /* 0x0013e8000c101b08 */
[----:B------:R1:W-:Y:S04]  /*2590*/  STG.E.64 desc[UR8][R6.64], R26 ;  /* 0x0000001a06007986 */ /* 0x0003e8000c101b08 */
[----:B------:R1:W-:Y:S01]  /*25a0*/  STG.E.64 desc[UR8][R6.64+0x200], R28 ;  /* 0x0002001c06007986 */ /* 0x0003e2000c101b08 */
[----:B------:R-:W-:Y:S05]  /*25b0*/  @!P1 BRA `(.L_x_1051) ;  /* 0xfffffffc00509947 */ /* 0x000fea000383ffff */
.L_x_1050:
[----:B------:R-:W-:Y:S05]  /*25c0*/  BSYNC.RECONVERGENT B1 ;  /* 0x0000000000017941 */ /* 0x000fea0003800200 */
.L_x_1049:
[----:B-1----:R-:W-:Y:S01]  /*25d0*/  IMAD.IADD R6, R5, 0x1, -R0 ;  /* 0x0000000105067824 */ /* 0x002fe200078e0a00 */
[----:B------:R-:W-:Y:S04]  /*25e0*/  BSSY.RECONVERGENT B1, `(.L_x_1052) ;  /* 0x000001a000017945 */ /* 0x000fe80003800200 */
[----:B------:R-:W-:-:S13]  /*25f0*/  ISETP.GT.AND P1, PT, R6, 0x100, PT ;  /* 0x000001000600780c */ /* 0x000fda0003f24270 */
[----:B------:R-:W-:Y:S05]  /*2600*/  @!P1 BRA `(.L_x_1053) ;  /* 0x00000000005c9947 */ /* 0x000fea0003800000 */
[----:B------:R-:W0:Y:S01]  /*2610*/  LDS.64 R8, [R4+-0x400] ;  /* 0xfffc000004087984 */ /* 0x000e220000000a00 */
[C---:B------:R-:W-:Y:S01]  /*2620*/  VIADD R17, R33.reuse, 0x100 ;  /* 0x0000010021117836 */ /* 0x040fe20000000000 */
[----:B------:R-:W-:Y:S01]  /*2630*/  PLOP3.LUT P0, PT, PT, PT, PT, 0x8, 0x80 ;  /* 0x000000000080781c */ /* 0x000fe20003f0e170 */
[--C-:B------:R-:W-:Y:S01]  /*2640*/  IMAD.WIDE R6, R33, 0x8, R2.reuse ;  /* 0x0000000821067825 */ /* 0x100fe200078e0202 */
[----:B------:R-:W1:Y:S03]  /*2650*/  LDS.64 R10, [R4+-0x200] ;  /* 0xfffe0000040a7984 */ /* 0x000e660000000a00 */
[----:B------:R-:W-:Y:S01]  /*2660*/  IMAD.WIDE R16, R17, 0x8, R2 ;  /* 0x0000000811107825 */ /* 0x000fe200078e0202 */
[----:B------:R-:W2:Y:S03]  /*2670*/  LDS.64 R12, [R4] ;  /* 0x00000000040c7984 */ /* 0x000ea60000000a00 */
[----:B------:R-:W-:Y:S01]  /*2680*/  VIADD R0, R0, 0x200 ;  /* 0x0000020000007836 */ /* 0x000fe20000000000 */
[----:B------:R-:W3:Y:S01]  /*2690*/  LDS.64 R14, [R4+0x200] ;  /* 0x00020000040e7984 */ /* 0x000ee20000000a00 */
[----:B------:R-:W-:-:S03]  /*26a0*/  VIADD R33, R33, 0x200 ;  /* 0x0000020021217836 */ /* 0x000fc60000000000 */
[----:B------:R-:W4:Y:S04]  /*26b0*/  LDS.64 R18, [R4+0x400] ;  /* 0x0004000004127984 */ /* 0x000f280000000a00 */
[----:B------:R-:W5:Y:S04]  /*26c0*/  LDS.64 R20, [R4+0x600] ;  /* 0x0006000004147984 */ /* 0x000f680000000a00 */
[----:B------:R-:W5:Y:S04]  /*26d0*/  LDS.64 R22, [R4+0x800] ;  /* 0x0008000004167984 */ /* 0x000f680000000a00 */
[----:B------:R0:W5:Y:S02]  /*26e0*/  LDS.64 R24, [R4+0xa00] ;  /* 0x000a000004187984 */ /* 0x0001640000000a00 */
[----:B0-----:R-:W-:-:S02]  /*26f0*/  VIADD R4, R4, 0x1000 ;  /* 0x0000100004047836 */ /* 0x001fc40000000000 */
[----:B------:R0:W-:Y:S04]  /*2700*/  STG.E.64 desc[UR8][R6.64+-0x400], R8 ;  /* 0xfffc000806007986 */ /* 0x0001e8000c101b08 */
[----:B-1----:R0:W-:Y:S04]  /*2710*/  STG.E.64 desc[UR8][R6.64+-0x200], R10 ;  /* 0xfffe000a06007986 */ /* 0x0021e8000c101b08 */
[----:B--2---:R0:W-:Y:S04]  /*2720*/  STG.E.64 desc[UR8][R6.64], R12 ;  /* 0x0000000c06007986 */ /* 0x0041e8000c101b08 */
[----:B---3--:R0:W-:Y:S04]  /*2730*/  STG.E.64 desc[UR8][R6.64+0x200], R14 ;  /* 0x0002000e06007986 */ /* 0x0081e8000c101b08 */
[----:B----4-:R0:W-:Y:S04]  /*2740*/  STG.E.64 desc[UR8][R16.64+-0x400], R18 ;  /* 0xfffc001210007986 */ /* 0x0101e8000c101b08 */
[----:B-----5:R0:W-:Y:S04]  /*2750*/  STG.E.64 desc[UR8][R16.64+-0x200], R20 ;  /* 0xfffe001410007986 */ /* 0x0201e8000c101b08 */
[----:B------:R0:W-:Y:S04]  /*2760*/  STG.E.64 desc[UR8][R16.64], R22 ;  /* 0x0000001610007986 */ /* 0x0001e8000c101b08 */
[----:B------:R0:W-:Y:S02]  /*2770*/  STG.E.64 desc[UR8][R16.64+0x200], R24 ;  /* 0x0002001810007986 */ /* 0x0001e4000c101b08 */
.L_x_1053:
[----:B------:R-:W-:Y:S05]  /*2780*/  BSYNC.RECONVERGENT B1 ;  /* 0x0000000000017941 */ /* 0x000fea0003800200 */
.L_x_1052:
[----:B------:R-:W-:-:S13]  /*2790*/  ISETP.LT.OR P0, PT, R0, R5, P0 ;  /* 0x000000050000720c */ /* 0x000fda0000701670 */
[----:B------:R-:W-:Y:S05]  /*27a0*/  @!P0 BRA `(.L_x_1045) ;  /* 0x0000000000248947 */ /* 0x000fea0003800000 */
[----:B0-----:R-:W0:Y:S01]  /*27b0*/  LDS.64 R6, [R4+-0x400] ;  /* 0xfffc000004067984 */ /* 0x001e220000000a00 */
[----:B------:R-:W-:-:S03]  /*27c0*/  IMAD.WIDE R2, R33, 0x8, R2 ;  /* 0x0000000821027825 */ /* 0x000fc600078e0202 */
[----:B------:R-:W1:Y:S04]  /*27d0*/  LDS.64 R8, [R4+-0x200] ;  /* 0xfffe000004087984 */ /* 0x000e680000000a00 */
[----:B------:R-:W2:Y:S04]  /*27e0*/  LDS.64 R10, [R4] ;  /* 0x00000000040a7984 */ /* 0x000ea80000000a00 */
[----:B------:R-:W3:Y:S04]  /*27f0*/  LDS.64 R12, [R4+0x200] ;  /* 0x00020000040c7984 */ /* 0x000ee80000000a00 */
[----:B0-----:R4:W-:Y:S04]  /*2800*/  STG.E.64 desc[UR8][R2.64+-0x400], R6 ;  /* 0xfffc000602007986 */ /* 0x0019e8000c101b08 */
[----:B-1----:R4:W-:Y:S04]  /*2810*/  STG.E.64 desc[UR8][R2.64+-0x200], R8 ;  /* 0xfffe000802007986 */ /* 0x0029e8000c101b08 */
[----:B--2---:R4:W-:Y:S04]  /*2820*/  STG.E.64 desc[UR8][R2.64], R10 ;  /* 0x0000000a02007986 */ /* 0x0049e8000c101b08 */
[----:B---3--:R4:W-:Y:S02]  /*2830*/  STG.E.64 desc[UR8][R2.64+0x200], R12 ;  /* 0x0002000c02007986 */ /* 0x0089e4000c101b08 */
.L_x_1045:
[----:B------:R-:W-:Y:S05]  /*2840*/  BSYNC.RECONVERGENT B0 ;  /* 0x0000000000007941 */ /* 0x000fea0003800200 */
.L_x_1044:
[----:B------:R-:W-:Y:S06]  /*2850*/  BAR.SYNC.DEFER_BLOCKING 0x0 ;  /* 0x0000000000007b1d */ /* 0x000fec0000010000 */
[----:B------:R-:W-:Y:S05]  /*2860*/  EXIT ;  /* 0x000000000000794d */ /* 0x000fea0003800000 */
.L_x_1013:
[----:B------:R-:W0:Y:S01]  /*2870*/  S2R R0, SR_CTAID.X ;  /* 0x0000000000007919 */ /* 0x000e220000002500 */
[----:B------:R-:W1:Y:S01]  /*2880*/  LDCU UR6, c[0x0][0x3a0] ;  /* 0x00007400ff0677ac */ /* 0x000e620008000800 */
[C---:B0-----:R-:W-:Y:S01]  /*2890*/  ISETP.NE.AND P0, PT, R0.reuse, RZ, PT ;  /* 0x000000ff0000720c */ /* 0x041fe20003f05270 */
[----:B------:R-:W-:-:S05]  /*28a0*/  IMAD R0, R0, 0x140, RZ ;  /* 0x0000014000007824 */ /* 0x000fca00078e02ff */
[----:B-1----:R-:W-:-:S07]  /*28b0*/  IADD3 R33, PT, PT, -R0, UR6, RZ ;  /* 0x0000000600217c10 */ /* 0x002fce000fffe1ff */
[----:B------:R-:W-:Y:S05]  /*28c0*/  @P0 BRA `(.L_x_1054) ;  /* 0x0000001000000947 */ /* 0x000fea0003800000 */
[----:B------:R-:W0:Y:S02]  /*28d0*/  LDC.64 R6, c[0x0][0x380] ;  /* 0x0000e000ff067b82 */ /* 0x000e240000000a00 */
[----:B0-----:R-:W-:-:S05]  /*28e0*/  IMAD.WIDE.U32 R4, R0, 0x8, R6 ;  /* 0x0000000800047825 */ /* 0x001fca00078e0006 */
[----:B------:R0:W2:Y:S01]  /*28f0*/  LDG.E.64.CONSTANT R2, desc[UR8][R4.64] ;  /* 0x0000000804027981 */ /* 0x0000a2000c1e9b00 */
[----:B------:R-:W1:Y:S02]  /*2900*/  S2R R19, SR_TID.X ;  /* 0x0000000000137919 */ /* 0x000e640000002100 */
[C---:B-1----:R-:W-:Y:S02]  /*2910*/  LOP3.LUT R9, R19.reuse, 0x1f, RZ, 0xc0, !PT ;  /* 0x0000001f13097812 */ /* 0x042fe400078ec0ff */
[----:B------:R-:W-:-:S05]  /*2920*/  LOP3.LUT R8, R19, 0x3e0, RZ, 0xc0, !PT ;  /* 0x000003e013087812 */ /* 0x000fca00078ec0ff */
[----:B------:R-:W-:-:S04]  /*2930*/  IMAD R9, R8, 0x5, R9 ;  /* 0x0000000508097824 */ /* 0x000fc800078e0209 */
[C---:B------:R-:W-:Y:S01]  /*2940*/  VIADD R8, R9.reuse, 0x20 ;  /* 0x0000002009087836 */ /* 0x040fe20000000000 */
[CC--:B------:R-:W-:Y:S01]  /*2950*/  ISETP.GE.AND P0, PT, R9.reuse, R33.reuse, PT ;  /* 0x000000210900720c */ /* 0x0c0fe20003f06270 */
[C---:B------:R-:W-:Y:S01]  /*2960*/  VIADD R10, R9.reuse, 0x40 ;  /* 0x00000040090a7836 */ /* 0x040fe20000000000 */
[C---:B0-----:R-:W-:Y:S01]  /*2970*/  LEA R4, P5, R9.reuse, R4, 0x3 ;  /* 0x0000000409047211 */ /* 0x041fe200078a18ff */
[C---:B------:R-:W-:Y:S01]  /*2980*/  VIADD R12, R9.reuse, 0x60 ;  /* 0x00000060090c7836 */ /* 0x040fe20000000000 */
[-C--:B------:R-:W-:Y:S01]  /*2990*/  ISETP.GE.AND P1, PT, R8, R33.reuse, PT ;  /* 0x000000210800720c */ /* 0x080fe20003f26270 */
[----:B------:R-:W-:Y:S01]  /*29a0*/  VIADD R8, R9, 0x80 ;  /* 0x0000008009087836 */ /* 0x000fe20000000000 */
[-C--:B------:R-:W-:Y:S01]  /*29b0*/  ISETP.GE.AND P2, PT, R10, R33.reuse, PT ;  /* 0x000000210a00720c */ /* 0x080fe20003f46270 */
[----:B------:R-:W-:Y:S01]  /*29c0*/  IMAD.X R5, RZ, RZ, R5, P5 ;  /* 0x000000ffff057224 */ /* 0x000fe200028e0605 */
[-C--:B------:R-:W-:Y:S02]  /*29d0*/  ISETP.GE.AND P3, PT, R12, R33.reuse, PT ;  /* 0x000000210c00720c */ /* 0x080fe40003f66270 */
[----:B------:R-:W-:-:S03]  /*29e0*/  ISETP.GE.AND P4, PT, R8, R33, PT ;  /* 0x000000210800720c */ /* 0x000fc60003f86270 */
[----:B------:R-:W-:-:S04]  /*29f0*/  @!P0 IMAD.IADD R11, R0, 0x1, R9 ;  /* 0x00000001000b8824 */ /* 0x000fc800078e0209 */
[----:B------:R-:W-:-:S04]  /*2a00*/  @!P0 IMAD.WIDE.U32 R6, R11, 0x8, R6 ;  /* 0x000000080b068825 */ /* 0x000fc800078e0006 */
[----:B--2---:R-:W-:Y:S02]  /*2a10*/  IMAD.MOV.U32 R16, RZ, RZ, R2 ;  /* 0x000000ffff107224 */ /* 0x004fe400078e0002 */
[----:B------:R-:W-:Y:S02]  /*2a20*/  IMAD.MOV.U32 R17, RZ, RZ, R3 ;  /* 0x000000ffff117224 */ /* 0x000fe400078e0003 */
[--C-:B------:R-:W-:Y:S01]  /*2a30*/  IMAD.MOV.U32 R10, RZ, RZ, R16.reuse ;  /* 0x000000ffff0a7224 */ /* 0x100fe200078e0010 */
[----:B------:R-:W2:Y:S01]  /*2a40*/  @!P0 LDG.E.64.CONSTANT R2, desc[UR8][R6.64] ;  /* 0x0000000806028981 */ /* 0x000ea2000c1e9b00 */
[--C-:B------:R-:W-:Y:S02]  /*2a50*/  IMAD.MOV.U32 R11, RZ, RZ, R17.reuse ;  /* 0x000000ffff0b7224 */ /* 0x100fe400078e0011 */
[----:B------:R-:W-:Y:S02]  /*2a60*/  IMAD.MOV.U32 R20, RZ, RZ, R16 ;  /* 0x000000ffff147224 */ /* 0x000fe400078e0010 */
[----:B------:R-:W-:-:S02]  /*2a70*/  IMAD.MOV.U32 R21, RZ, RZ, R17 ;  /* 0x000000ffff157224 */ /* 0x000fc400078e0011 */
[----:B------:R-:W-:Y:S01]  /*2a80*/  IMAD.MOV.U32 R22, RZ, RZ, R16 ;  /* 0x000000ffff167224 */ /* 0x000fe200078e0010 */
[----:B------:R-:W3:Y:S01]  /*2a90*/  @!P1 LDG.E.64.CONSTANT R10, desc[UR8][R4.64+0x100] ;  /* 0x00010008040a9981 */ /* 0x000ee2000c1e9b00 */
[----:B------:R-:W-:-:S03]  /*2aa0*/  IMAD.MOV.U32 R23, RZ, RZ, R17 ;  /* 0x000000ffff177224 */ /* 0x000fc600078e0011 */
[----:B------:R-:W4:Y:S04]  /*2ab0*/  @!P2 LDG.E.64.CONSTANT R20, desc[UR8][R4.64+0x200] ;  /* 0x000200080414a981 */ /* 0x000f28000c1e9b00 */
[----:B------:R-:W5:Y:S04]  /*2ac0*/  @!P3 LDG.E.64.CONSTANT R22, desc[UR8][R4.64+0x300] ;  /* 0x000300080416b981 */ /* 0x000f68000c1e9b00 */
[----:B------:R-:W5:Y:S01]  /*2ad0*/  @!P4 LDG.E.64.CONSTANT R16, desc[UR8][R4.64+0x400] ;  /* 0x000400080410c981 */ /* 0x000f62000c1e9b00 */
[----:B------:R-:W0:Y:S01]  /*2ae0*/  S2R R0, SR_LANEID ;  /* 0x0000000000007919 */ /* 0x000e220000000000 */
[----:B------:R-:W1:Y:S01]  /*2af0*/  S2UR UR5, SR_CgaCtaId ;  /* 0x00000000000579c3 */ /* 0x000e620000008800 */
[----:B------:R-:W-:Y:S01]  /*2b00*/  SHF.R.U32.HI R13, RZ, 0x5, R19 ;  /* 0x00000005ff0d7819 */ /* 0x000fe20000011613 */
[----:B------:R-:W-:-:S02]  /*2b10*/  UMOV UR4, 0x400 ;  /* 0x0000040000047882 */ /* 0x000fc40000000000 */
[----:B-1----:R-:W-:Y:S02]  /*2b20*/  ULEA UR4, UR5, UR4, 0x18 ;  /* 0x0000000405047291 */ /* 0x002fe4000f8ec0ff */
[----:B0-----:R-:W-:-:S05]  /*2b30*/  IMAD R8, R13, 0xa0, R0 ;  /* 0x000000a00d087824 */ /* 0x001fca00078e0200 */
[----:B------:R-:W-:-:S05]  /*2b40*/  LEA R25, R8, UR4, 0x3 ;  /* 0x0000000408197c11 */ /* 0x000fca000f8e18ff */
[----:B------:R-:W-:Y:S01]  /*2b50*/  IMAD R12, R0, 0x20, R25 ;  /* 0x00000020000c7824 */ /* 0x000fe200078e0219 */
[C---:B------:R-:W-:Y:S02]  /*2b60*/  LEA R15, R19.reuse, UR4, 0x3 ;  /* 0x00000004130f7c11 */ /* 0x040fe4000f8e18ff */
[C---:B------:R-:W-:Y:S01]  /*2b70*/  ISETP.NE.AND P3, PT, R19.reuse, RZ, PT ;  /* 0x000000ff1300720c */ /* 0x040fe20003f65270 */
[----:B------:R-:W-:-:S05]  /*2b80*/  IMAD R14, R19, 0x5, RZ ;  /* 0x00000005130e7824 */ /* 0x000fca00078e02ff */
[----:B------:R-:W-:Y:S01]  /*2b90*/  ISETP.GE.AND P4, PT, R14, R33, PT ;  /* 0x000000210e00720c */ /* 0x000fe20003f86270 */
        /* <DEDUP_REMOVED lines=10> */
[----:B------:R3:W-:Y:S01]  /*2c40*/  LDS.64 R10, [R12+0x18] ;  /* 0x000018000c0a7984 */ /* 0x0007e20000000a00 */
[----:B------:R-:W-:Y:S06]  /*2c50*/  BAR.SYNC.DEFER_BLOCKING 0x0 ;  /* 0x0000000000007b1d */ /* 0x000fec0000010000 */
[----:B0-----:R-:W-:Y:S02]  /*2c60*/  STS.64 [R15+0x230], R4 ;  /* 0x000230040f007388 */ /* 0x001fe40000000a00 */
[----:B------:R-:W-:Y:S06]  /*2c70*/  BAR.SYNC.DEFER_BLOCKING 0x0 ;  /* 0x0000000000007b1d */ /* 0x000fec0000010000 */
[----:B------:R-:W0:Y:S02]  /*2c80*/  @P3 LDS.64 R16, [R15+0x228] ;  /* 0x000228000f103984 */ /* 0x000e240000000a00 */
[----:B------:R-:W-:Y:S01]  /*2c90*/  BAR.SYNC.DEFER_BLOCKING 0x0 ;  /* 0x0000000000007b1d */ /* 0x000fe20000010000 */
[----:B-1----:R-:W-:-:S02]  /*2ca0*/  ISETP.NE.U32.AND P0, PT, R6, R8, PT ;  /* 0x000000080600720c */ /* 0x002fc40003f05070 */
[----:B--2---:R-:W-:Y:S02]  /*2cb0*/  ISETP.NE.U32.AND P2, PT, R8, R2, PT ;  /* 0x000000020800720c */ /* 0x004fe40003f45070 */
[----:B------:R-:W-:Y:S01]  /*2cc0*/  ISETP.NE.AND.EX P0, PT, R7, R9, PT, P0 ;  /* 0x000000090700720c */ /* 0x000fe20003f05300 */
[----:B---3--:R-:W-:Y:S01]  /*2cd0*/  IMAD.MOV.U32 R12, RZ, RZ, 0x1 ;  /* 0x00000001ff0c7424 */ /* 0x008fe200078e00ff */
[----:B0-----:R-:W-:Y:S01]  /*2ce0*/  @P3 ISETP.NE.U32.AND P1, PT, R16, R6, PT ;  /* 0x000000061000320c */ /* 0x001fe20003f25070 */
[----:B------:R-:W-:-:S03]  /*2cf0*/  VIADD R16, R14, 0x1 ;  /* 0x000000010e107836 */ /* 0x000fc60000000000 */
[----:B------:R-:W-:Y:S02]  /*2d00*/  @P3 ISETP.NE.AND.EX P1, PT, R17, R7, PT, P1 ;  /* 0x000000071100320c */ /* 0x000fe40003f25310 */
[----:B------:R-:W-:Y:S01]  /*2d10*/  ISETP.GE.OR P0, PT, R16, R33, P0 ;  /* 0x000000211000720c */ /* 0x000fe20000706670 */
[----:B------:R-:W-:Y:S01]  /*2d20*/  VIADD R16, R14, 0x2 ;  /* 0x000000020e107836 */ /* 0x000fe20000000000 */
[----:B------:R-:W-:Y:S02]  /*2d30*/  @P3 SEL R12, RZ, 0x1, !P1 ;  /* 0x00000001ff0c3807 */ /* 0x000fe40004800000 */
[----:B------:R-:W-:Y:S02]  /*2d40*/  ISETP.NE.AND.EX P1, PT, R9, R3, PT, P2 ;  /* 0x000000030900720c */ /* 0x000fe40003f25320 */
[----:B------:R-:W-:Y:S02]  /*2d50*/  ISETP.NE.U32.AND P2, PT, R2, R10, PT ;  /* 0x0000000a0200720c */ /* 0x000fe40003f45070 */
[----:B------:R-:W-:Y:S01]  /*2d60*/  SEL R24, R12, 0x1, !P4 ;  /* 0x000000010c187807 */ /* 0x000fe20006000000 */
[----:B------:R-:W-:Y:S01]  /*2d70*/  VIADD R12, R14, 0x3 ;  /* 0x000000030e0c7836 */ /* 0x000fe20000000000 */
[----:B------:R-:W-:-:S02]  /*2d80*/  ISETP.GE.OR P1, PT, R16, R33, P1 ;  /* 0x000000211000720c */ /* 0x000fc40000f26670 */
[----:B------:R-:W-:Y:S02]  /*2d90*/  ISETP.NE.AND.EX P2, PT, R3, R11, PT, P2 ;  /* 0x0000000b0300720c */ /* 0x000fe40003f45320 */
[----:B------:R-:W-:Y:S01]  /*2da0*/  ISETP.NE.U32.AND P3, PT, R10, R4, PT ;  /* 0x000000040a00720c */ /* 0x000fe20003f65070 */
[----:B------:R-:W-:Y:S01]  /*2db0*/  VIADD R14, R14, 0x4 ;  /* 0x000000040e0e7836 */ /* 0x000fe20000000000 */
[----:B------:R-:W-:Y:S01]  /*2dc0*/  ISETP.GE.OR P2, PT, R12, R33, P2 ;  /* 0x000000210c00720c */ /* 0x000fe20001746670 */
[----:B------:R-:W-:Y:S01]  /*2dd0*/  VIADD R16, R24, 0x1 ;  /* 0x0000000118107836 */ /* 0x000fe20000000000 */
[----:B------:R-:W-:Y:S01]  /*2de0*/  ISETP.NE.AND.EX P3, PT, R11, R5, PT, P3 ;  /* 0x000000050b00720c */ /* 0x000fe20003f65330 */
[----:B------:R-:W-:-:S03]  /*2df0*/  @!P0 IMAD.MOV R16, RZ, RZ, R24 ;  /* 0x000000ffff108224 */ /* 0x000fc600078e0218 */
[----:B------:R-:W-:Y:S01]  /*2e00*/  ISETP.GE.OR P3, PT, R14, R33, P3 ;  /* 0x000000210e00720c */ /* 0x000fe20001f66670 */
[----:B------:R-:W-:Y:S02]  /*2e10*/  VIADD R17, R16, 0x1 ;  /* 0x0000000110117836 */ /* 0x000fe40000000000 */
[----:B------:R-:W-:-:S04]  /*2e20*/  @!P1 IMAD.MOV R17, RZ, RZ, R16 ;  /* 0x000000ffff119224 */ /* 0x000fc800078e0210 */
[----:B------:R-:W-:Y:S02]  /*2e30*/  VIADD R14, R17, 0x1 ;  /* 0x00000001110e7836 */ /* 0x000fe40000000000 */
[----:B------:R-:W-:-:S04]  /*2e40*/  @!P2 IMAD.MOV R14, RZ, RZ, R17 ;  /* 0x000000ffff0ea224 */ /* 0x000fc800078e0211 */
[----:B------:R-:W-:Y:S02]  /*2e50*/  VIADD R18, R14, 0x1 ;  /* 0x000000010e127836 */ /* 0x000fe40000000000 */
[----:B------:R-:W-:-:S05]  /*2e60*/  @!P3 IMAD.MOV R18, RZ, RZ, R14 ;  /* 0x000000ffff12b224 */ /* 0x000fca00078e020e */
[----:B------:R-:W0:Y:S02]  /*2e70*/  SHFL.UP P4, R21, R18, 0x1, RZ ;  /* 0x0420000012157989 */ /* 0x000e2400000800ff */
[----:B0-----:R-:W-:-:S05]  /*2e80*/  @P4 IMAD.IADD R21, R21, 0x1, R18 ;  /* 0x0000000115154824 */ /* 0x001fca00078e0212 */
[----:B------:R-:W0:Y:S02]  /*2e90*/  SHFL.UP P4, R12, R21, 0x2, RZ ;  /* 0x04400000150c7989 */ /* 0x000e2400000800ff */
[----:B0-----:R-:W-:-:S05]  /*2ea0*/  @P4 IMAD.IADD R12, R21, 0x1, R12 ;  /* 0x00000001150c4824 */ /* 0x001fca00078e020c */
[----:B------:R-:W0:Y:S02]  /*2eb0*/  SHFL.UP P4, R23, R12, 0x4, RZ ;  /* 0x048000000c177989 */ /* 0x000e2400000800ff */
[----:B0-----:R-:W-:-:S05]  /*2ec0*/  @P4 IMAD.IADD R23, R12, 0x1, R23 ;  /* 0x000000010c174824 */ /* 0x001fca00078e0217 */
[----:B------:R-:W0:Y:S01]  /*2ed0*/  SHFL.UP P4, R20, R23, 0x8, RZ ;  /* 0x0500000017147989 */ /* 0x000e2200000800ff */
[----:B------:R-:W-:Y:S01]  /*2ee0*/  ISETP.NE.AND P5, PT, R0, 0x1f, PT ;  /* 0x0000001f0000780c */ /* 0x000fe20003fa5270 */
[----:B0-----:R-:W-:-:S05]  /*2ef0*/  @P4 IMAD.IADD R20, R23, 0x1, R20 ;  /* 0x0000000117144824 */ /* 0x001fca00078e0214 */
[----:B------:R-:W0:Y:S07]  /*2f00*/  SHFL.UP P4, R25, R20, 0x10, RZ ;  /* 0x0600000014197989 */ /* 0x000e2e00000800ff */
[----:B------:R-:W-:Y:S01]  /*2f10*/  @!P5 LEA R22, R13, UR4, 0x2 ;  /* 0x000000040d16dc11 */ /* 0x000fe2000f8e10ff */
[----:B0-----:R-:W-:-:S05]  /*2f20*/  @P4 IMAD.IADD R25, R20, 0x1, R25 ;  /* 0x0000000114194824 */ /* 0x001fca00078e0219 */
[----:B------:R-:W-:Y:S01]  /*2f30*/  @!P5 STS [R22], R25 ;  /* 0x000000191600d388 */ /* 0x000fe20000000800 */
[----:B------:R-:W-:Y:S06]  /*2f40*/  BAR.SYNC.DEFER_BLOCKING 0x0 ;  /* 0x0000000000007b1d */ /* 0x000fec0000010000 */
[----:B------:R-:W0:Y:S01]  /*2f50*/  LDS.64 R12, [UR4] ;  /* 0x00000004ff0c7984 */ /* 0x000e220008000a00 */
[----:B------:R-:W-:Y:S01]  /*2f60*/  IMAD.IADD R18, R25, 0x1, -R18 ;  /* 0x0000000119127824 */ /* 0x000fe200078e0a12 */
[----:B------:R-:W-:Y:S01]  /*2f70*/  BAR.SYNC.DEFER_BLOCKING 0x0 ;  /* 0x0000000000007b1d */ /* 0x000fe20000010000 */
[----:B------:R-:W-:-:S02]  /*2f80*/  ISETP.NE.AND P6, PT, R0, RZ, PT ;  /* 0x000000ff0000720c */ /* 0x000fc40003fc5270 */
[----:B------:R-:W-:Y:S02]  /*2f90*/  ISETP.GE.U32.AND P4, PT, R19, 0x20, PT ;  /* 0x000000201300780c */ /* 0x000fe40003f86070 */
[----:B------:R-:W-:Y:S02]  /*2fa0*/  SEL R21, R18, RZ, P6 ;  /* 0x000000ff12157207 */ /* 0x000fe40003000000 */
[----:B------:R-:W-:Y:S02]  /*2fb0*/  ISETP.NE.AND P5, PT, R24, RZ, PT ;  /* 0x000000ff1800720c */ /* 0x000fe40003fa5270 */
[----:B0-----:R-:W-:-:S05]  /*2fc0*/  SEL R0, R12, RZ, P4 ;  /* 0x000000ff0c007207 */ /* 0x001fca0002000000 */
[----:B------:R-:W-:-:S04]  /*2fd0*/  IMAD.IADD R21, R0, 0x1, R21 ;  /* 0x0000000100157824 */ /* 0x000fc800078e0215 */
[--C-:B------:R-:W-:Y:S02]  /*2fe0*/  @P2 IMAD.IADD R18, R17, 0x1, R21.reuse ;  /* 0x0000000111122824 */ /* 0x100fe400078e0215 */
[----:B------:R-:W-:-:S03]  /*2ff0*/  @P0 IMAD.IADD R0, R24, 0x1, R21 ;  /* 0x0000000118000824 */ /* 0x000fc600078e0215 */
[----:B------:R-:W-:Y:S02]  /*3000*/  @P2 LEA R25, R18, UR4, 0x3 ;  /* 0x0000000412192c11 */ /* 0x000fe4000f8e18ff */
[----:B------:R-:W-:Y:S01]  /*3010*/  IADD3 R18, PT, PT, R13, R33, R12 ;  /* 0x000000210d127210 */ /* 0x000fe20007ffe00c */
[--C-:B------:R-:W-:Y:S01]  /*3020*/  @P1 IMAD.IADD R16, R16, 0x1, R21.reuse ;  /* 0x0000000110101824 */ /* 0x100fe200078e0215 */
[----:B------:R-:W-:Y:S01]  /*3030*/  @P5 LEA R17, R21, UR4, 0x3 ;  /* 0x0000000415115c11 */ /* 0x000fe2000f8e18ff */
[----:B------:R-:W-:Y:S01]  /*3040*/  @P3 IMAD.IADD R14, R14, 0x1, R21 ;  /* 0x000000010e0e3824 */ /* 0x000fe200078e0215 */
[----:B------:R-:W-:Y:S01]  /*3050*/  @P0 LEA R21, R0, UR4, 0x3 ;  /* 0x0000000400150c11 */ /* 0x000fe2000f8e18ff */
[----:B------:R-:W-:Y:S02]  /*3060*/  VIADD R18, R18, 0xfffffec0 ;  /* 0xfffffec012127836 */ /* 0x000fe40000000000 */
[----:B------:R0:W-:Y:S04]  /*3070*/  @P5 STS.64 [R17], R6 ;  /* 0x0000000611005388 */ /* 0x0001e80000000a00 */
[----:B------:R0:W-:Y:S01]  /*3080*/  @P0 STS.64 [R21], R8 ;  /* 0x0000000815000388 */ /* 0x0001e20000000a00 */
[----:B------:R-:W-:-:S02]  /*3090*/  ISETP.GE.AND P0, PT, R19, R18, PT ;  /* 0x000000121300720c */ /* 0x000fc40003f06270 */
[----:B------:R-:W-:Y:S02]  /*30a0*/  @P1 LEA R23, R16, UR4, 0x3 ;  /* 0x0000000410171c11 */ /* 0x000fe4000f8e18ff */
[----:B------:R-:W-:-:S03]  /*30b0*/  @P3 LEA R27, R14, UR4, 0x3 ;  /* 0x000000040e1b3c11 */ /* 0x000fc6000f8e18ff */
[----:B------:R0:W-:Y:S01]  /*30c0*/  @P1 STS.64 [R23], R2 ;  /* 0x0000000217001388 */ /* 0x0001e20000000a00 */
[----:B------:R-:W-:Y:S03]  /*30d0*/  BSSY.RECONVERGENT B0, `(.L_x_1055) ;  /* 0x000007d000007945 */ /* 0x000fe60003800200 */
[----:B------:R0:W-:Y:S04]  /*30e0*/  @P2 STS.64 [R25], R10 ;  /* 0x0000000a19002388 */ /* 0x0001e80000000a00 */
[----:B------:R0:W-:Y:S01]  /*30f0*/  @P3 STS.64 [R27], R4 ;  /* 0x000000041b003388 */ /* 0x0001e20000000a00 */
[----:B------:R-:W-:Y:S06]  /*3100*/  BAR.SYNC.DEFER_BLOCKING 0x0 ;  /* 0x0000000000007b1d */ /* 0x000fec0000010000 */
[----:B------:R-:W-:Y:S05]  /*3110*/  @P0 BRA `(.L_x_1056) ;  /* 0x0000000400e00947 */ /* 0x000fea0003800000 */
[----:B------:R-:W-:Y:S01]  /*3120*/  IADD3 R12, PT, PT, R13, UR6, R12 ;  /* 0x000000060d0c7c10 */ /* 0x000fe2000fffe00c */
[----:B------:R-:W-:Y:S03]  /*3130*/  BSSY.RECONVERGENT B1, `(.L_x_1057) ;  /* 0x000001a000017945 */ /* 0x000fe60003800200 */
[----:B------:R-:W-:-:S04]  /*3140*/  IADD3 R12, PT, PT, R12, -0x141, -R19 ;  /* 0xfffffebf0c0c7810 */ /* 0x000fc80007ffe813 */
[C---:B------:R-:W-:Y:S02]  /*3150*/  LOP3.LUT R0, R12.reuse, 0xc0, RZ, 0xc0, !PT ;  /* 0x000000c00c007812 */ /* 0x040fe400078ec0ff */
[----:B------:R-:W-:Y:S02]  /*3160*/  ISETP.GE.U32.AND P1, PT, R12, 0xc0, PT ;  /* 0x000000c00c00780c */ /* 0x000fe40003f26070 */
[----:B------:R-:W-:-:S13]  /*3170*/  ISETP.NE.AND P0, PT, R0, 0xc0, PT ;  /* 0x000000c00000780c */ /* 0x000fda0003f05270 */
[----:B------:R-:W-:Y:S05]  /*3180*/  @!P0 BRA `(.L_x_1058) ;  /* 0x0000000000508947 */ /* 0x000fea0003800000 */
[----:B0-----:R-:W0:Y:S01]  /*3190*/  LDC.64 R2, c[0x0][0x388] ;  /* 0x0000e200ff027b82 */ /* 0x001e220000000a00 */
        /* <DEDUP_REMOVED lines=9> */
.L_x_1059:
[----:B-1----:R0:W1:Y:S01]  /*3230*/  LDS.64 R2, [R15] ;  /* 0x000000000f027984 */ /* 0x0020620000000a00 */
        /* <DEDUP_REMOVED lines=9> */
.L_x_1058:
[----:B------:R-:W-:Y:S05]  /*32d0*/  BSYNC.RECONVERGENT B1 ;  /* 0x0000000000017941 */ /* 0x000fea0003800200 */
.L_x_1057:
[----:B------:R-:W-:Y:S05]  /*32e0*/  @!P1 BRA `(.L_x_1056) ;  /* 0x00000004006c9947 */ /* 0x000fea0003800000 */
[----:B01----:R-:W0:Y:S01]  /*32f0*/  LDC.64 R2, c[0x0][0x388] ;  /* 0x0000e200ff027b82 */ /* 0x003e220000000a00 */
        /* <DEDUP_REMOVED lines=12> */
.L_x_1062:
        /* <DEDUP_REMOVED lines=40> */
.L_x_1061:
[----:B------:R-:W-:Y:S05]  /*3640*/  BSYNC.RECONVERGENT B1 ;  /* 0x0000000000017941 */ /* 0x000fea0003800200 */
.L_x_1060:
        /* <DEDUP_REMOVED lines=27> */
.L_x_1064:
[----:B------:R-:W-:Y:S05]  /*3800*/  BSYNC.RECONVERGENT B1 ;  /* 0x0000000000017941 */ /* 0x000fea0003800200 */
.L_x_1063:
        /* <DEDUP_REMOVED lines=9> */
.L_x_1056:
[----:B------:R-:W-:Y:S05]  /*38a0*/  BSYNC.RECONVERGENT B0 ;  /* 0x0000000000007941 */ /* 0x000fea0003800200 */
.L_x_1055:
[----:B------:R-:W-:Y:S06]  /*38b0*/  BAR.SYNC.DEFER_BLOCKING 0x0 ;  /* 0x0000000000007b1d */ /* 0x000fec0000010000 */
[----:B------:R-:W-:Y:S05]  /*38c0*/  BRA `(.L_x_1065) ;  /* 0x0000001800b07947 */ /* 0x000fea0003800000 */
.L_x_1054:
        /* <DEDUP_REMOVED lines=20> */
[----:B------:R-:W-:-:S05]  /*3a10*/  IMAD.WIDE R6, R0, 0x8, R6 ;  /* 0x0000000800067825 */ /* 0x000fca00078e0206 */
[----:B------:R0:W3:Y:S01]  /*3a20*/  LDG.E.64.CONSTANT R12, desc[UR8][R6.64+-0x8] ;  /* 0xfffff808060c7981 */ /* 0x0000e2000c1e9b00 */
        /* <DEDUP_REMOVED lines=8> */
[----:B------:R-:W4:Y:S01]  /*3ab0*/  @!P1 LDG.E.64.CONSTANT R14, desc[UR8][R8.64+0x100] ;  /* 0x00010008080e9981 */ /* 0x000f22000c1e9b00 */
[----:B------:R-:W-:-:S03]  /*3ac0*/  IMAD.MOV.U32 R23, RZ, RZ, R5 ;  /* 0x000000ffff177224 */ /* 0x000fc600078e0005 */
[----:B------:R-:W5:Y:S04]  /*3ad0*/  @!P3 LDG.E.64.CONSTANT R18, desc[UR8][R8.64+0x200] ;  /* 0x000200080812b981 */ /* 0x000f68000c1e9b00 */
[----:B------:R-:W3:Y:S04]  /*3ae0*/  @!P4 LDG.E.64.CONSTANT R22, desc[UR8][R8.64+0x300] ;  /* 0x000300080816c981 */ /* 0x000ee8000c1e9b00 */
[----:B------:R-:W3:Y:S01]  /*3af0*/  @!P5 LDG.E.64.CONSTANT R4, desc[UR8][R8.64+0x400] ;  /* 0x000400080804d981 */ /* 0x000ee2000c1e9b00 */
[----:B------:R-:W1:Y:S01]  /*3b00*/  S2R R35, SR_LANEID ;  /* 0x0000000000237919 */ /* 0x000e620000000000 */
[----:B------:R-:W0:Y:S01]  /*3b10*/  S2UR UR5, SR_CgaCtaId ;  /* 0x00000000000579c3 */ /* 0x000e220000008800 */
[----:B------:R-:W-:Y:S01]  /*3b20*/  SHF.R.U32.HI R16, RZ, 0x5, R3 ;  /* 0x00000005ff107819 */ /* 0x000fe20000011603 */
[----:B------:R-:W-:-:S02]  /*3b30*/  UMOV UR4, 0x400 ;  /* 0x0000040000047882 */ /* 0x000fc40000000000 */
[----:B0-----:R-:W-:Y:S02]  /*3b40*/  ULEA UR4, UR5, UR4, 0x18 ;  /* 0x0000000405047291 */ /* 0x001fe4000f8ec0ff */
[----:B-1----:R-:W-:-:S05]  /*3b50*/  IMAD R0, R16, 0xa0, R35 ;  /* 0x000000a010007824 */ /* 0x002fca00078e0223 */
[----:B------:R-:W-:-:S05]  /*3b60*/  LEA R17, R0, UR4, 0x3 ;  /* 0x0000000400117c11 */ /* 0x000fca000f8e18ff */
[----:B------:R-:W-:Y:S01]  /*3b70*/  IMAD R0, R35, 0x20, R17 ;  /* 0x0000002023007824 */ /* 0x000fe200078e0211 */
[C---:B------:R-:W-:Y:S02]  /*3b80*/  LEA R25, R3.reuse, UR4, 0x3 ;  /* 0x0000000403197c11 */ /* 0x040fe4000f8e18ff */
[----:B------:R-:W-:Y:S01]  /*3b90*/  ISETP.NE.AND P0, PT, R3, RZ, PT ;  /* 0x000000ff0300720c */ /* 0x000fe20003f05270 */
[----:B--2---:R-:W-:Y:S04]  /*3ba0*/  STS.64 [R17], R10 ;  /* 0x0000000a11007388 */ /* 0x004fe80000000a00 */
[----:B----4-:R-:W-:Y:S04]  /*3bb0*/  STS.64 [R17+0x100], R14 ;  /* 0x0001000e11007388 */ /* 0x010fe80000000a00 */
[----:B-----5:R-:W-:Y:S04]  /*3bc0*/  STS.64 [R17+0x200], R18 ;  /* 0x0002001211007388 */ /* 0x020fe80000000a00 */
[----:B---3--:R-:W-:Y:S04]  /*3bd0*/  STS.64 [R17+0x300], R22 ;  /* 0x0003001611007388 */ /* 0x008fe80000000a00 */
[----:B------:R-:W-:Y:S01]  /*3be0*/  STS.64 [R17+0x400], R4 ;  /* 0x0004000411007388 */ /* 0x000fe20000000a00 */
[----:B------:R-:W-:-:S03]  /*3bf0*/  NOP ;  /* 0x0000000000007918 */ /* 0x000fc60000000000 */
[----:B------:R-:W0:Y:S04]  /*3c00*/  LDS.64 R6, [R0+0x20] ;  /* 0x0000200000067984 */ /* 0x000e280000000a00 */
[----:B------:R-:W-:Y:S04]  /*3c10*/  LDS.64 R8, [R0] ;  /* 0x0000000000087984 */ /* 0x000fe80000000a00 */
[----:B------:R-:W1:Y:S04]  /*3c20*/  LDS.64 R10, [R0+0x8] ;  /* 0x00000800000a7984 */ /* 0x000e680000000a00 */
[----:B------:R-:W2:Y:S04]  /*3c30*/  LDS.64 R14, [R0+0x10] ;  /* 0x00001000000e7984 */ /* 0x000ea80000000a00 */
[----:B------:R3:W4:Y:S01]  /*3c40*/  LDS.64 R20, [R0+0x18] ;  /* 0x0000180000147984 */ /* 0x0007220000000a00 */
[----:B------:R-:W-:Y:S06]  /*3c50*/  BAR.SYNC.DEFER_BLOCKING 0x0 ;  /* 0x0000000000007b1d */ /* 0x000fec0000010000 */
[----:B0-----:R-:W-:Y:S02]  /*3c60*/  STS.64 [R25+0x230], R6 ;  /* 0x0002300619007388 */ /* 0x001fe40000000a00 */
[----:B------:R-:W-:Y:S06]  /*3c70*/  BAR.SYNC.DEFER_BLOCKING 0x0 ;  /* 0x0000000000007b1d */ /* 0x000fec0000010000 */
[----:B------:R-:W0:Y:S01]  /*3c80*/  @P0 LDS.64 R12, [R25+0x228] ;  /* 0x00022800190c0984 */ /* 0x000e220000000a00 */
[----:B------:R-:W-:Y:S01]  /*3c90*/  IMAD R4, R3, 0x5, RZ ;  /* 0x0000000503047824 */ /* 0x000fe200078e02ff */
[----:B-1----:R-:W-:-:S02]  /*3ca0*/  ISETP.NE.U32.AND P1, PT, R8, R10, PT ;  /* 0x0000000a0800720c */ /* 0x002fc40003f25070 */
[----:B--2---:R-:W-:Y:S01]  /*3cb0*/  ISETP.NE.U32.AND P3, PT, R10, R14, PT ;  /* 0x0000000e0a00720c */ /* 0x004fe20003f65070 */
[C---:B------:R-:W-:Y:S01]  /*3cc0*/  VIADD R2, R4.reuse, 0x1 ;  /* 0x0000000104027836 */ /* 0x040fe20000000000 */
[----:B------:R-:W-:Y:S01]  /*3cd0*/  BAR.SYNC.DEFER_BLOCKING 0x0 ;  /* 0x0000000000007b1d */ /* 0x000fe20000010000 */
[----:B------:R-:W-:Y:S01]  /*3ce0*/  ISETP.NE.AND.EX P1, PT, R9, R11, PT, P1 ;  /* 0x0000000b0900720c */ /* 0x000fe20003f25310 */
[----:B---3--:R-:W-:Y:S01]  /*3cf0*/  VIADD R0, R4, 0x2 ;  /* 0x0000000204007836 */ /* 0x008fe20000000000 */
[----:B------:R-:W-:Y:S02]  /*3d00*/  ISETP.NE.AND.EX P3, PT, R11, R15, PT, P3 ;  /* 0x0000000f0b00720c */ /* 0x000fe40003f65330 */
[-C--:B------:R-:W-:Y:S02]  /*3d10*/  ISETP.GE.OR P1, PT, R2, R33.reuse, P1 ;  /* 0x000000210200720c */ /* 0x080fe40000f26670 */
[----:B----4-:R-:W-:Y:S02]  /*3d20*/  ISETP.NE.U32.AND P4, PT, R14, R20, PT ;  /* 0x000000140e00720c */ /* 0x010fe40003f85070 */
[----:B------:R-:W-:Y:S01]  /*3d30*/  ISETP.GE.OR P3, PT, R0, R33, P3 ;  /* 0x000000210000720c */ /* 0x000fe20001f66670 */
[----:B------:R-:W-:Y:S01]  /*3d40*/  VIADD R0, R4, 0x3 ;  /* 0x0000000304007836 */ /* 0x000fe20000000000 */
[----:B------:R-:W-:-:S02]  /*3d50*/  ISETP.NE.AND.EX P4, PT, R15, R21, PT, P4 ;  /* 0x000000150f00720c */ /* 0x000fc40003f85340 */
[----:B------:R-:W-:Y:S02]  /*3d60*/  ISETP.NE.U32.AND P5, PT, R20, R6, PT ;  /* 0x000000061400720c */ /* 0x000fe40003fa5070 */
[----:B------:R-:W-:Y:S02]  /*3d70*/  ISETP.GE.OR P4, PT, R0, R33, P4 ;  /* 0x000000210000720c */ /* 0x000fe40002786670 */
[----:B------:R-:W-:Y:S02]  /*3d80*/  ISETP.NE.AND.EX P5, PT, R21, R7, PT, P5 ;  /* 0x000000071500720c */ /* 0x000fe40003fa5350 */
[----:B0-----:R-:W-:-:S04]  /*3d90*/  ISETP.NE.U32.AND P2, PT, R12, R8, PT ;  /* 0x000000080c00720c */ /* 0x001fc80003f45070 */
[----:B------:R-:W-:-:S04]  /*3da0*/  ISETP.NE.AND.EX P2, PT, R13, R9, PT, P2 ;  /* 0x000000090d00720c */ /* 0x000fc80003f45320 */
[C---:B------:R-:W-:Y:S01]  /*3db0*/  ISETP.GE.OR P2, PT, R4.reuse, R33, P2 ;  /* 0x000000210400720c */ /* 0x040fe20001746670 */
[----:B------:R-:W-:-:S03]  /*3dc0*/  VIADD R4, R4, 0x4 ;  /* 0x0000000404047836 */ /* 0x000fc60000000000 */
[----:B------:R-:W-:Y:S02]  /*3dd0*/  SEL R32, RZ, 0x1, !P2 ;  /* 0x00000001ff207807 */ /* 0x000fe40005000000 */
[----:B------:R-:W-:-:S03]  /*3de0*/  ISETP.GE.OR P5, PT, R4, R33, P5 ;  /* 0x000000210400720c */ /* 0x000fc60002fa6670 */
[----:B------:R-:W-:Y:S02]  /*3df0*/  VIADD R29, R32, 0x1 ;  /* 0x00000001201d7836 */ /* 0x000fe40000000000 */
[----:B------:R-:W-:-:S04]  /*3e00*/  @!P1 IMAD.MOV R29, RZ, RZ, R32 ;  /* 0x000000ffff1d9224 */ /* 0x000fc800078e0220 */
        /* <DEDUP_REMOVED lines=22> */
[----:B------:R-:W-:Y:S02]  /*3f70*/  ISETP.GT.U32.AND P6, PT, R3, 0x1f, PT ;  /* 0x0000001f0300780c */ /* 0x000fe40003fc4070 */
[----:B------:R-:W-:-:S04]  /*3f80*/  ISETP.NE.AND P0, PT, R35, RZ, PT ;  /* 0x000000ff2300720c */ /* 0x000fc80003f05270 */
[----:B------:R-:W-:Y:S02]  /*3f90*/  SEL R5, R4, RZ, P0 ;  /* 0x000000ff04057207 */ /* 0x000fe40000000000 */
[----:B------:R-:W-:-:S03]  /*3fa0*/  ISETP.GE.U32.AND P0, PT, R3, 0x20, PT ;  /* 0x000000200300780c */ /* 0x000fc60003f06070 */
[C---:B0-----:R-:W-:Y:S02]  /*3fb0*/  IMAD.IADD R5, R16.reuse, 0x1, R5 ;  /* 0x0000000110057824 */ /* 0x041fe400078e0205 */
        /* <DEDUP_REMOVED lines=16> */
.L_x_1067:
[----:B------:R-:W-:Y:S05]  /*40c0*/  NANOSLEEP 0x1c2 ;  /* 0x000001c20000795d */ /* 0x000fea0003800000 */
[----:B------:R-:W-:Y:S01]  /*40d0*/  NOP ;  /* 0x0000000000007918 */ /* 0x000fe20000000000 */
.L_x_1068:
[----:B------:R-:W-:-:S05]  /*40e0*/  IMAD.WIDE R12, R13, 0x8, R36 ;  /* 0x000000080d0c7825 */ /* 0x000fca00078e0224 */
[----:B------:R-:W3:Y:S01]  /*40f0*/  LD.E.64.STRONG.GPU R18, desc[UR8][R12.64+0x100] ;  /* 0x000100080c127980 */ /* 0x000ee2000c10fb00 */
[----:B------:R-:W-:Y:S01]  /*4100*/  UMOV UR5, 0xffffffff ;  /* 0xffffffff00057882 */ /* 0x000fe20000000000 */
[----:B---3--:R-:W-:Y:S02]  /*4110*/  ISETP.NE.AND P0, PT, R18, 0x63, PT ;  /* 0x000000631200780c */ /* 0x008fe40003f05270 */
[----:B------:R-:W-:Y:S11]  /*4120*/  BRA.DIV UR5, `(.L_x_1069) ;  /* 0x0000001e05187947 */ /* 0x000ff6000b800000 */
[----:B------:R-:W-:-:S13]  /*4130*/  VOTE.ANY P0, !P0 ;  /* 0x0000000000ff7806 */ /* 0x000fda0004000100 */
.L_x_1127:
[----:B------:R-:W-:Y:S05]  /*4140*/  @!P0 BRA `(.L_x_1070) ;  /* 0x0000000000308947 */ /* 0x000fea0003800000 */
.L_x_1074:
[----:B------:R-:W-:Y:S05]  /*4150*/  YIELD ;  /* 0x0000000000007946 */ /* 0x000fea0003800000 */
[----:B------:R-:W-:Y:S05]  /*4160*/  @P6 BRA `(.L_x_1071) ;  /* 0x0000000000086947 */ /* 0x000fea0003800000 */
[----:B------:R0:W-:Y:S06]  /*4170*/  MEMBAR.SC.CTA ;  /* 0x0000000000007992 */ /* 0x0001ec0000000000 */
[----:B0-----:R-:W-:Y:S05]  /*4180*/  BRA `(.L_x_1072) ;  /* 0x0000000000087947 */ /* 0x001fea0003800000 */
.L_x_1071:
[----:B------:R-:W-:Y:S05]  /*4190*/  NANOSLEEP 0x15e ;  /* 0x0000015e0000795d */ /* 0x000fea0003800000 */
[----:B------:R-:W-:Y:S01]  /*41a0*/  NOP ;  /* 0x0000000000007918 */ /* 0x000fe20000000000 */
.L_x_1072:
[----:B------:R-:W3:Y:S01]  /*41b0*/  LD.E.64.STRONG.GPU R18, desc[UR8][R12.64+0x100] ;  /* 0x000100080c127980 */ /* 0x000ee2000c10fb00 */
[----:B------:R-:W-:Y:S01]  /*41c0*/  UMOV UR5, 0xffffffff ;  /* 0xffffffff00057882 */ /* 0x000fe20000000000 */
[----:B---3--:R-:W-:Y:S02]  /*41d0*/  ISETP.NE.AND P0, PT, R18, 0x63, PT ;  /* 0x000000631200780c */ /* 0x008fe40003f05270 */
[----:B------:R-:W-:Y:S11]  /*41e0*/  BRA.DIV UR5, `(.L_x_1073) ;  /* 0x0000001e05087947 */ /* 0x000ff6000b800000 */
[----:B------:R-:W-:-:S13]  /*41f0*/  VOTE.ANY P0, !P0 ;  /* 0x0000000000ff7806 */ /* 0x000fda0004000100 */
.L_x_1130:
[----:B------:R-:W-:Y:S05]  /*4200*/  @P0 BRA `(.L_x_1074) ;  /* 0xfffffffc00d00947 */ /* 0x000fea000383ffff */
.L_x_1070:
[----:B------:R-:W-:Y:S01]  /*4210*/  UMOV UR5, 0xffffffff ;  /* 0xffffffff00057882 */ /* 0x000fe20000000000 */
[----:B------:R-:W-:Y:S02]  /*4220*/  ISETP.NE.AND P6, PT, R18, 0x65, PT ;  /* 0x000000651200780c */ /* 0x000fe40003fc5270 */
[----:B------:R-:W-:Y:S11]  /*4230*/  BRA.DIV UR5, `(.L_x_1075) ;  /* 0x0000001e05147947 */ /* 0x000ff6000b800000 */
[----:B------:R-:W0:Y:S01]  /*4240*/  S2R R5, SR_GEMASK ;  /* 0x0000000000057919 */ /* 0x000e220000003c00 */
[----:B------:R-:W-:Y:S01]  /*4250*/  VOTE.ANY R30, PT, !P6 ;  /* 0x00000000001e7806 */ /* 0x000fe200070e0100 */
[C---:B------:R-:W-:Y:S02]  /*4260*/  VIADD R22, R35.reuse, 0x2 ;  /* 0x0000000223167836 */ /* 0x040fe40000000000 */
[C---:B--2---:R-:W-:Y:S01]  /*4270*/  VIADD R16, R35.reuse, 0x4 ;  /* 0x0000000423107836 */ /* 0x044fe20000000000 */
[----:B------:R-:W1:Y:S01]  /*4280*/  S2R R27, SR_CTAID.X ;  /* 0x00000000001b7919 */ /* 0x000e620000002500 */
[----:B------:R-:W-:Y:S01]  /*4290*/  VIADD R24, R35, 0x10 ;  /* 0x0000001023187836 */ /* 0x000fe20000000000 */
[----:B0-----:R-:W-:-:S05]  /*42a0*/  LOP3.LUT R30, R30, 0x80000000, R5, 0xec, !PT ;  /* 0x800000001e1e7812 */ /* 0x001fca00078eec05 */
[----:B------:R-:W-:-:S05]  /*42b0*/  VIADD R5, R30, 0xffffffff ;  /* 0xffffffff1e057836 */ /* 0x000fca0000000000 */
[----:B------:R-:W-:-:S04]  /*42c0*/  LOP3.LUT R5, R30, R5, RZ, 0xc, !PT ;  /* 0x000000051e057212 */ /* 0x000fc800078e0cff */
[----:B------:R0:W2:Y:S02]  /*42d0*/  POPC R28, R5 ;  /* 0x00000005001c7309 */ /* 0x0000a40000000000 */
[C---:B0-----:R-:W-:Y:S01]  /*42e0*/  VIADD R5, R35.reuse, 0x8 ;  /* 0x0000000823057836 */ /* 0x041fe20000000000 */
[----:B--2---:R-:W0:Y:S01]  /*42f0*/  SHFL.DOWN PT, R31, R19, 0x1, R28 ;  /* 0x08200000131f7989 */ /* 0x004e2200000e001c */
        /* <DEDUP_REMOVED lines=12> */
[----:B------:R-:W-:Y:S02]  /*43c0*/  IMAD.IADD R26, R25, 0x1, R12 ;  /* 0x00000001191a7824 */ /* 0x000fe400078e020c */
[----:B------:R-:W0:Y:S03]  /*43d0*/  LDC.64 R12, c[0x0][0x3a8] ;  /* 0x0000ea00ff0c7b82 */ /* 0x000e260000000a00 */
[----:B------:R-:W2:Y:S02]  /*43e0*/  SHFL.DOWN PT, R31, R26, 0x8, R28 ;  /* 0x090000001a1f7989 */ /* 0x000ea400000e001c */
[----:B--2---:R-:W-:Y:S02]  /*43f0*/  SEL R19, R31, RZ, !P0 ;  /* 0x000000ff1f137207 */ /* 0x004fe40004000000 */
[----:B------:R-:W-:-:S03]  /*4400*/  ISETP.NE.AND P0, PT, R18, 0x65, PT ;  /* 0x000000651200780c */ /* 0x000fc60003f05270 */
[----:B------:R-:W-:-:S05]  /*4410*/  IMAD.IADD R19, R26, 0x1, R19 ;  /* 0x000000011a137824 */ /* 0x000fca00078e0213 */
[----:B------:R-:W2:Y:S05]  /*4420*/  SHFL.DOWN PT, R31, R19, 0x10, R28 ;  /* 0x0a000000131f7989 */ /* 0x000eaa00000e001c */
[----:B------:R-:W-:Y:S02]  /*4430*/  VOTE.ALL P0, P0 ;  /* 0x0000000000ff7806 */ /* 0x000fe40000000000 */
[----:B--2---:R-:W-:Y:S02]  /*4440*/  SEL R18, R31, RZ, !P6 ;  /* 0x000000ff1f127207 */ /* 0x004fe40007000000 */
[----:B0-----:R-:W-:Y:S02]  /*4450*/  IADD3 R23, P6, PT, R12, 0x100, RZ ;  /* 0x000001000c177810 */ /* 0x001fe40007fde0ff */
[----:B------:R-:W-:Y:S01]  /*4460*/  LOP3.LUT R12, RZ, R3, RZ, 0x33, !PT ;  /* 0x00000003ff0c7212 */ /* 0x000fe200078e33ff */
[----:B------:R-:W-:-:S02]  /*4470*/  IMAD.IADD R25, R19, 0x1, R18 ;  /* 0x0000000113197824 */ /* 0x000fc400078e0212 */
[----:B------:R-:W-:Y:S02]  /*4480*/  IMAD.X R26, RZ, RZ, R13, P6 ;  /* 0x000000ffff1a7224 */ /* 0x000fe400030e060d */
[----:B-1----:R-:W-:-:S07]  /*4490*/  IMAD.IADD R28, R27, 0x1, R12 ;  /* 0x000000011b1c7824 */ /* 0x002fce00078e020c */
.L_x_1139:
[----:B------:R-:W-:Y:S05]  /*44a0*/  @!P0 BRA `(.L_x_1076) ;  /* 0x0000000000e08947 */ /* 0x000fea0003800000 */
.L_x_1084:
        /* <DEDUP_REMOVED lines=9> */
.L_x_1142:
[----:B------:R-:W-:Y:S05]  /*4540*/  @!P0 BRA `(.L_x_1078) ;  /* 0x0000000000348947 */ /* 0x000fea0003800000 */
[----:B------:R-:W-:-:S13]  /*4550*/  ISETP.GT.U32.AND P6, PT, R4, 0x1f3, PT ;  /* 0x000001f30400780c */ /* 0x000fda0003fc4070 */
.L_x_1082:
[----:B------:R-:W-:Y:S05]  /*4560*/  YIELD ;  /* 0x0000000000007946 */ /* 0x000fea0003800000 */
[----:B------:R-:W-:Y:S05]  /*4570*/  @P6 BRA `(.L_x_1079) ;  /* 0x0000000000086947 */ /* 0x000fea0003800000 */
[----:B------:R0:W-:Y:S06]  /*4580*/  MEMBAR.SC.CTA ;  /* 0x0000000000007992 */ /* 0x0001ec0000000000 */
[----:B0-----:R-:W-:Y:S05]  /*4590*/  BRA `(.L_x_1080) ;  /* 0x0000000000087947 */ /* 0x001fea0003800000 */
.L_x_1079:
[----:B------:R-:W-:Y:S05]  /*45a0*/  NANOSLEEP 0x15e ;  /* 0x0000015e0000795d */ /* 0x000fea0003800000 */
[----:B------:R-:W-:Y:S01]  /*45b0*/  NOP ;  /* 0x0000000000007918 */ /* 0x000fe20000000000 */
.L_x_1080:
[----:B------:R-:W2:Y:S01]  /*45c0*/  LD.E.64.STRONG.GPU R18, desc[UR8][R12.64+-0x100] ;  /* 0xffff00080c127980 */ /* 0x000ea2000c10fb00 */
[----:B------:R-:W-:Y:S01]  /*45d0*/  UMOV UR5, 0xffffffff ;  /* 0xffffffff00057882 */ /* 0x000fe20000000000 */
[----:B--2---:R-:W-:Y:S02]  /*45e0*/  ISETP.NE.AND P0, PT, R18, 0x63, PT ;  /* 0x000000631200780c */ /* 0x004fe40003f05270 */
[----:B------:R-:W-:Y:S11]  /*45f0*/  BRA.DIV UR5, `(.L_x_1081) ;  /* 0x0000001e05587947 */ /* 0x000ff6000b800000 */
[----:B------:R-:W-:-:S13]  /*4600*/  VOTE.ANY P0, !P0 ;  /* 0x0000000000ff7806 */ /* 0x000fda0004000100 */
.L_x_1145:
[----:B------:R-:W-:Y:S05]  /*4610*/  @P0 BRA `(.L_x_1082) ;  /* 0xfffffffc00d00947 */ /* 0x000fea000383ffff */
.L_x_1078:
[----:B------:R-:W-:Y:S01]  /*4620*/  UMOV UR5, 0xffffffff ;  /* 0xffffffff00057882 */ /* 0x000fe20000000000 */
[----:B------:R-:W-:Y:S02]  /*4630*/  ISETP.NE.AND P6, PT, R18, 0x65, PT ;  /* 0x000000651200780c */ /* 0x000fe40003fc5270 */
[----:B------:R-:W-:Y:S11]  /*4640*/  BRA.DIV UR5, `(.L_x_1083) ;  /* 0x0000001e05647947 */ /* 0x000ff6000b800000 */
[----:B------:R-:W0:Y:S01]  /*4650*/  S2R R12, SR_GEMASK ;  /* 0x00000000000c7919 */ /* 0x000e220000003c00 */
[----:B------:R-:W-:Y:S01]  /*4660*/  VOTE.ANY R30, PT, !P6 ;  /* 0x00000000001e7806 */ /* 0x000fe200070e0100 */
[----:B------:R-:W-:-:S03]  /*4670*/  VIADD R28, R28, 0xffffffe0 ;  /* 0xffffffe01c1c7836 */ /* 0x000fc60000000000 */
[----:B0-----:R-:W-:-:S05]  /*4680*/  LOP3.LUT R30, R30, 0x80000000, R12, 0xec, !PT ;  /* 0x800000001e1e7812 */ /* 0x001fca00078eec0c */
        /* <DEDUP_REMOVED lines=25> */
.L_x_1154:
[----:B------:R-:W-:Y:S05]  /*4820*/  @P0 BRA `(.L_x_1084) ;  /* 0xfffffffc00200947 */ /* 0x000fea000383ffff */
.L_x_1076:
        /* <DEDUP_REMOVED lines=16> */
.L_x_1066:
[----:B------:R-:W-:Y:S05]  /*4930*/  WARPSYNC.ALL ;  /* 0x0000000000007948 */ /* 0x000fea0003800000 */
[----:B------:R-:W-:Y:S01]  /*4940*/  ISETP.NE.AND P0, PT, R3, RZ, PT ;  /* 0x000000ff0300720c */ /* 0x000fe20003f05270 */
[----:B------:R-:W0:Y:S08]  /*4950*/  S2UR UR5, SR_CgaCtaId ;  /* 0x00000000000579c3 */ /* 0x000e300000008800 */
[----:B------:R-:W-:Y:S01]  /*4960*/  BAR.SYNC.DEFER_BLOCKING 0x0 ;  /* 0x0000000000007b1d */ /* 0x000fe20000010000 */
[----:B------:R-:W-:-:S05]  /*4970*/  IADD3 R33, PT, PT, -R33, 0x140, RZ ;  /* 0x0000014021217810 */ /* 0x000fca0007ffe1ff */
[----:B------:R-:W-:Y:S01]  /*4980*/  UMOV UR4, 0x400 ;  /* 0x0000040000047882 */ /* 0x000fe20000000000 */
[----:B------:R-:W-:Y:S01]  /*4990*/  BSSY.RECONVERGENT B0, `(.L_x_1085) ;  /* 0x000009e000007945 */ /* 0x000fe20003800200 */
[----:B0-----:R-:W-:-:S09]  /*49a0*/  ULEA UR4, UR5, UR4, 0x18 ;  /* 0x0000000405047291 */ /* 0x001fd2000f8ec0ff */
[----:B--2---:R-:W0:Y:S04]  /*49b0*/  @P0 LDS R4, [UR4+0xc] ;  /* 0x00000c04ff040984 */ /* 0x004e280008000800 */
[----:B------:R-:W1:Y:S01]  /*49c0*/  LDS.128 R16, [UR4+0x20] ;  /* 0x00002004ff107984 */ /* 0x000e620008000c00 */
[----:B0-----:R-:W-:-:S04]  /*49d0*/  @P0 IMAD.IADD R5, R5, 0x1, R4 ;  /* 0x0000000105050824 */ /* 0x001fc800078e0204 */
[--C-:B------:R-:W-:Y:S01]  /*49e0*/  IMAD.IADD R4, R29, 0x1, R5.reuse ;  /* 0x000000011d047824 */ /* 0x100fe200078e0205 */
[----:B-1----:R-:W-:Y:S01]  /*49f0*/  @P1 IADD3 R32, PT, PT, -R17, R5, R32 ;  /* 0x0000000511201210 */ /* 0x002fe20007ffe120 */
[----:B------:R-:W-:Y:S02]  /*4a00*/  IMAD.IADD R16, R0, 0x1, R5 ;  /* 0x0000000100107824 */ /* 0x000fe400078e0205 */
[----:B------:R-:W-:Y:S01]  /*4a10*/  @P3 IMAD.IADD R0, R4, 0x1, -R17 ;  /* 0x0000000104003824 */ /* 0x000fe200078e0a11 */
[----:B------:R-:W-:Y:S01]  /*4a20*/  @P1 LEA R13, R32, UR4, 0x3 ;  /* 0x00000004200d1c11 */ /* 0x000fe2000f8e18ff */
[----:B------:R-:W-:Y:S02]  /*4a30*/  IMAD.IADD R12, R2, 0x1, R5 ;  /* 0x00000001020c7824 */ /* 0x000fe400078e0205 */
[----:B------:R-:W-:Y:S01]  /*4a40*/  @P2 IMAD.IADD R2, R5, 0x1, -R17 ;  /* 0x0000000105022824 */ /* 0x000fe200078e0a11 */
[----:B------:R-:W-:Y:S01]  /*4a50*/  @P3 LEA R23, R0, UR4, 0x3 ;  /* 0x0000000400173c11 */ /* 0x000fe2000f8e18ff */
[----:B------:R-:W-:-:S02]  /*4a60*/  IMAD.IADD R0, R19, 0x1, -R33 ;  /* 0x0000000113007824 */ /* 0x000fc400078e0a21 */
[--C-:B------:R-:W-:Y:S01]  /*4a70*/  @P5 IMAD.IADD R4, R16, 0x1, -R17.reuse ;  /* 0x0000000110045824 */ /* 0x100fe200078e0a11 */
[----:B------:R-:W-:Y:S01]  /*4a80*/  @P2 LEA R5, R2, UR4, 0x3 ;  /* 0x0000000402052c11 */ /* 0x000fe2000f8e18ff */
[----:B------:R-:W-:Y:S01]  /*4a90*/  BAR.SYNC.DEFER_BLOCKING 0x0 ;  /* 0x0000000000007b1d */ /* 0x000fe20000010000 */
[----:B------:R-:W-:Y:S01]  /*4aa0*/  @P4 IMAD.IADD R2, R12, 0x1, -R17 ;  /* 0x000000010c024824 */ /* 0x000fe200078e0a11 */
[----:B------:R-:W-:Y:S01]  /*4ab0*/  ISETP.GE.AND P0, PT, R3, R0, PT ;  /* 0x000000000300720c */ /* 0x000fe20003f06270 */
[----:B------:R-:W-:Y:S01]  /*4ac0*/  IMAD.IADD R18, R18, 0x1, -R33 ;  /* 0x0000000112127824 */ /* 0x000fe200078e0a21 */
[----:B------:R-:W-:Y:S02]  /*4ad0*/  @P5 LEA R27, R4, UR4, 0x3 ;  /* 0x00000004041b5c11 */ /* 0x000fe4000f8e18ff */
[----:B------:R-:W-:Y:S01]  /*4ae0*/  @P4 LEA R25, R2, UR4, 0x3 ;  /* 0x0000000402194c11 */ /* 0x000fe2000f8e18ff */
[----:B------:R0:W-:Y:S04]  /*4af0*/  @P2 STS.64 [R5], R8 ;  /* 0x0000000805002388 */ /* 0x0001e80000000a00 */
[----:B------:R0:W-:Y:S04]  /*4b00*/  @P1 STS.64 [R13], R10 ;  /* 0x0000000a0d001388 */ /* 0x0001e80000000a00 */
[----:B------:R0:W-:Y:S04]  /*4b10*/  @P3 STS.64 [R23], R14 ;  /* 0x0000000e17003388 */ /* 0x0001e80000000a00 */
[----:B------:R0:W-:Y:S04]  /*4b20*/  @P4 STS.64 [R25], R20 ;  /* 0x0000001419004388 */ /* 0x0001e80000000a00 */
[----:B------:R0:W-:Y:S01]  /*4b30*/  @P5 STS.64 [R27], R6 ;  /* 0x000000061b005388 */ /* 0x0001e20000000a00 */
[----:B------:R-:W-:Y:S06]  /*4b40*/  BAR.SYNC.DEFER_BLOCKING 0x0 ;  /* 0x0000000000007b1d */ /* 0x000fec0000010000 */
[----:B------:R-:W-:Y:S05]  /*4b50*/  @P0 BRA `(.L_x_1086) ;  /* 0x0000000800040947 */ /* 0x000fea0003800000 */
[----:B------:R-:W1:Y:S01]  /*4b60*/  S2R R22, SR_CTAID.X ;  /* 0x0000000000167919 */ /* 0x000e620000002500 */
[----:B------:R-:W2:Y:S01]  /*4b70*/  LDCU UR5, c[0x0][0x3a0] ;  /* 0x00007400ff0577ac */ /* 0x000ea20008000800 */
[----:B------:R-:W-:Y:S01]  /*4b80*/  BSSY.RECONVERGENT B1, `(.L_x_1087) ;  /* 0x000001a000017945 */ /* 0x000fe20003800200 */
[----:B-1----:R-:W-:-:S04]  /*4b90*/  IMAD R2, R22, 0x140, RZ ;  /* 0x0000014016027824 */ /* 0x002fc800078e02ff */
[----:B------:R-:W-:-:S05]  /*4ba0*/  IMAD.IADD R2, R2, 0x1, R3 ;  /* 0x0000000102027824 */ /* 0x000fca00078e0203 */
[----:B--2---:R-:W-:-:S05]  /*4bb0*/  IADD3 R2, PT, PT, -R2, UR5, R19 ;  /* 0x0000000502027c10 */ /* 0x004fca000fffe113 */
[----:B------:R-:W-:-:S05]  /*4bc0*/  VIADD R2, R2, 0xfffffebf ;  /* 0xfffffebf02027836 */ /* 0x000fca0000000000 */
[C---:B------:R-:W-:Y:S02]  /*4bd0*/  LOP3.LUT R4, R2.reuse, 0xc0, RZ, 0xc0, !PT ;  /* 0x000000c002047812 */ /* 0x040fe400078ec0ff */
[----:B------:R-:W-:Y:S02]  /*4be0*/  ISETP.GE.U32.AND P1, PT, R2, 0xc0, PT ;  /* 0x000000c00200780c */ /* 0x000fe40003f26070 */
[----:B------:R-:W-:-:S13]  /*4bf0*/  ISETP.NE.AND P0, PT, R4, 0xc0, PT ;  /* 0x000000c00400780c */ /* 0x000fda0003f05270 */
[----:B------:R-:W-:Y:S05]  /*4c00*/  @!P0 BRA `(.L_x_1088) ;  /* 0x0000000000448947 */ /* 0x000fea0003800000 */
[----:B0-----:R-:W0:Y:S01]  /*4c10*/  LDC.64 R8, c[0x0][0x388] ;  /* 0x0000e200ff087b82 */ /* 0x001e220000000a00 */
        /* <DEDUP_REMOVED lines=8> */
.L_x_1089:
        /* <DEDUP_REMOVED lines=8> */
.L_x_1088:
[----:B------:R-:W-:Y:S05]  /*4d20*/  BSYNC.RECONVERGENT B1 ;  /* 0x0000000000017941 */ /* 0x000fea0003800200 */
.L_x_1087:
[----:B------:R-:W-:Y:S05]  /*4d30*/  @!P1 BRA `(.L_x_1086) ;  /* 0x00000004008c9947 */ /* 0x000fea0003800000 */
[----:B------:R-:W2:Y:S01]  /*4d40*/  LDCU.64 UR6, c[0x0][0x388] ;  /* 0x00007100ff0677ac */ /* 0x000ea20008000a00 */
[----:B------:R-:W-:Y:S01]  /*4d50*/  IMAD.IADD R2, R0, 0x1, -R3 ;  /* 0x0000000100027824 */ /* 0x000fe200078e0a03 */
[----:B------:R-:W-:Y:S01]  /*4d60*/  BSSY.RECONVERGENT B1, `(.L_x_1090) ;  /* 0x0000039000017945 */ /* 0x000fe20003800200 */
[C---:B------:R-:W-:Y:S01]  /*4d70*/  IMAD.IADD R19, R3.reuse, 0x1, R17 ;  /* 0x0000000103137824 */ /* 0x040fe200078e0211 */
[----:B------:R-:W-:Y:S02]  /*4d80*/  PLOP3.LUT P0, PT, PT, PT, PT, 0x80, 0x8 ;  /* 0x000000000008781c */ /* 0x000fe40003f0f070 */
[----:B------:R-:W-:Y:S02]  /*4d90*/  ISETP.GT.AND P1, PT, R2, 0x300, PT ;  /* 0x000003000200780c */ /* 0x000fe40003f24270 */
[----:B------:R-:W-:-:S05]  /*4da0*/  LEA R2, R3, UR4, 0x3 ;  /* 0x0000000403027c11 */ /* 0x000fca000f8e18ff */
[----:B------:R-:W-:Y:S01]  /*4db0*/  VIADD R2, R2, 0x400 ;  /* 0x0000040002027836 */ /* 0x000fe20000000000 */
[----:B--2---:R-:W-:-:S04]  /*4dc0*/  UIADD3 UR6, UP0, UPT, UR6, 0x400, URZ ;  /* 0x0000040006067890 */ /* 0x004fc8000ff1e0ff */
[----:B------:R-:W-:Y:S02]  /*4dd0*/  UIADD3.X UR7, UPT, UPT, URZ, UR7, URZ, UP0, !UPT ;  /* 0x00000007ff077290 */ /* 0x000fe400087fe4ff */
[----:B-1----:R-:W-:-:S04]  /*4de0*/  IMAD.U32 R4, RZ, RZ, UR6 ;  /* 0x00000006ff047e24 */ /* 0x002fc8000f8e00ff */
[----:B0-----:R-:W-:Y:S01]  /*4df0*/  IMAD.U32 R5, RZ, RZ, UR7 ;  /* 0x00000007ff057e24 */ /* 0x001fe2000f8e00ff */
[----:B------:R-:W-:Y:S06]  /*4e00*/  @!P1 BRA `(.L_x_1091) ;  /* 0x0000000000b89947 */ /* 0x000fec0003800000 */
[----:B------:R-:W-:Y:S01]  /*4e10*/  PLOP3.LUT P0, PT, PT, PT, PT, 0x8, 0x80 ;  /* 0x000000000080781c */ /* 0x000fe20003f0e170 */
[----:B------:R-:W-:-:S12]  /*4e20*/  VIADD R34, R0, 0xfffffd00 ;  /* 0xfffffd0000227836 */ /* 0x000fd80000000000 */
.L_x_1092:
[----:B----4-:R-:W0:Y:S01]  /*4e30*/  LDS.64 R14, [R2+0x200] ;  /* 0x00020000020e7984 */ /* 0x010e220000000a00 */
[----:B------:R-:W-:-:S03]  /*4e40*/  IMAD.WIDE R36, R19, 0x8, R4 ;  /* 0x0000000813247825 */ /* 0x000fc600078e0204 */
[----:B------:R-:W1:Y:S01]  /*4e50*/  LDS.64 R28, [R2+-0x400] ;  /* 0xfffc0000021c7984 */ /* 0x000e620000000a00 */
[----:B------:R-:W-:Y:S02]  /*4e60*/  VIADD R35, R19, 0x300 ;  /* 0x0000030013237836 */ /* 0x000fe40000000000 */
[----:B------:R-:W-:Y:S01]  /*4e70*/  VIADD R3, R3, 0x400 ;  /* 0x0000040003037836 */ /* 0x000fe20000000000 */
[----:B------:R-:W2:Y:S04]  /*4e80*/  LDS.64 R30, [R2+-0x200] ;  /* 0xfffe0000021e7984 */ /* 0x000ea80000000a00 */
[----:B------:R-:W3:Y:S01]  /*4e90*/  LDS.64 R32, [R2] ;  /* 0x0000000002207984 */ /* 0x000ee20000000a00 */
[----:B------:R-:W-:-:S03]  /*4ea0*/  ISETP.GE.AND P1, PT, R3, R34, PT ;  /* 0x000000220300720c */ /* 0x000fc60003f26270 */
[----:B------:R-:W4:Y:S04]  /*4eb0*/  LDS.64 R6, [R2+0x400] ;  /* 0x0004000002067984 */ /* 0x000f280000000a00 */
        /* <DEDUP_REMOVED lines=8> */
[----:B------:R-:W0:Y:S04]  /*4f40*/  LDS.64 R14, [R2+0xc00] ;  /* 0x000c0000020e7984 */ /* 0x000e280000000a00 */
[----:B------:R-:W1:Y:S04]  /*4f50*/  LDS.64 R22, [R2+0x1200] ;  /* 0x0012000002167984 */ /* 0x000e680000000a00 */
[----:B------:R-:W2:Y:S04]  /*4f60*/  LDS.64 R24, [R2+0x1400] ;  /* 0x0014000002187984 */ /* 0x000ea80000000a00 */
[----:B------:R-:W2:Y:S04]  /*4f70*/  LDS.64 R26, [R2+0x1600] ;  /* 0x00160000021a7984 */ /* 0x000ea80000000a00 */
[----:B------:R-:W2:Y:S04]  /*4f80*/  LDS.64 R28, [R2+0x1800] ;  /* 0x00180000021c7984 */ /* 0x000ea80000000a00 */
[----:B------:R4:W2:Y:S04]  /*4f90*/  LDS.64 R30, [R2+0x1a00] ;  /* 0x001a0000021e7984 */ /* 0x0008a80000000a00 */
[----:B---3--:R3:W-:Y:S01]  /*4fa0*/  STG.E.64 desc[UR8][R36.64], R32 ;  /* 0x0000002024007986 */ /* 0x0087e2000c101b08 */
[----:B----4-:R-:W-:-:S02]  /*4fb0*/  VIADD R2, R2, 0x2000 ;  /* 0x0000200002027836 */ /* 0x010fc40000000000 */
[C---:B---3--:R-:W-:Y:S02]  /*4fc0*/  VIADD R33, R19.reuse, 0x100 ;  /* 0x0000010013217836 */ /* 0x048fe40000000000 */
[----:B------:R-:W-:Y:S02]  /*4fd0*/  VIADD R37, R19, 0x200 ;  /* 0x0000020013257836 */ /* 0x000fe40000000000 */
[----:B------:R-:W-:-:S04]  /*4fe0*/  IMAD.WIDE R32, R33, 0x8, R4 ;  /* 0x0000000821207825 */ /* 0x000fc800078e0204 */
[--C-:B------:R-:W-:Y:S01]  /*4ff0*/  IMAD.WIDE R36, R37, 0x8, R4.reuse ;  /* 0x0000000825247825 */ /* 0x100fe200078e0204 */
[----:B------:R3:W-:Y:S03]  /*5000*/  STG.E.64 desc[UR8][R32.64+-0x400], R6 ;  /* 0xfffc000620007986 */ /* 0x0007e6000c101b08 */
[----:B------:R-:W-:Y:S01]  /*5010*/  VIADD R19, R19, 0x400 ;  /* 0x0000040013137836 */ /* 0x000fe20000000000 */
[----:B-----5:R4:W-:Y:S04]  /*5020*/  STG.E.64 desc[UR8][R32.64+-0x200], R8 ;  /* 0xfffe000820007986 */ /* 0x0209e8000c101b08 */
[----:B------:R4:W-:Y:S04]  /*5030*/  STG.E.64 desc[UR8][R32.64], R10 ;  /* 0x0000000a20007986 */ /* 0x0009e8000c101b08 */
[----:B------:R4:W-:Y:S01]  /*5040*/  STG.E.64 desc[UR8][R32.64+0x200], R12 ;  /* 0x0002000c20007986 */ /* 0x0009e2000c101b08 */
[----:B---3--:R-:W-:-:S03]  /*5050*/  IMAD.WIDE R6, R35, 0x8, R4 ;  /* 0x0000000823067825 */ /* 0x008fc600078e0204 */
[----:B0-----:R4:W-:Y:S04]  /*5060*/  STG.E.64 desc[UR8][R36.64+-0x400], R14 ;  /* 0xfffc000e24007986 */ /* 0x0019e8000c101b08 */
[----:B------:R4:W-:Y:S04]  /*5070*/  STG.E.64 desc[UR8][R36.64+-0x200], R16 ;  /* 0xfffe001024007986 */ /* 0x0009e8000c101b08 */
[----:B------:R4:W-:Y:S04]  /*5080*/  STG.E.64 desc[UR8][R36.64], R20 ;  /* 0x0000001424007986 */ /* 0x0009e8000c101b08 */
[----:B-1----:R4:W-:Y:S04]  /*5090*/  STG.E.64 desc[UR8][R36.64+0x200], R22 ;  /* 0x0002001624007986 */ /* 0x0029e8000c101b08 */
[----:B--2---:R4:W-:Y:S04]  /*50a0*/  STG.E.64 desc[UR8][R6.64+-0x400], R24 ;  /* 0xfffc001806007986 */ /* 0x0049e8000c101b08 */
[----:B------:R4:W-:Y:S04]  /*50b0*/  STG.E.64 desc[UR8][R6.64+-0x200], R26 ;  /* 0xfffe001a06007986 */ /* 0x0009e8000c101b08 */
[----:B------:R4:W-:Y:S04]  /*50c0*/  STG.E.64 desc[UR8][R6.64], R28 ;  /* 0x0000001c06007986 */ /* 0x0009e8000c101b08 */
[----:B------:R4:W-:Y:S01]  /*50d0*/  STG.E.64 desc[UR8][R6.64+0x200], R30 ;  /* 0x0002001e06007986 */ /* 0x0009e2000c101b08 */
[----:B------:R-:W-:Y:S05]  /*50e0*/  @!P1 BRA `(.L_x_1092) ;  /* 0xfffffffc00509947 */ /* 0x000fea000383ffff */
.L_x_1091:
[----:B------:R-:W-:Y:S05]  /*50f0*/  BSYNC.RECONVERGENT B1 ;  /* 0x0000000000017941 */ /* 0x000fea0003800200 */
.L_x_1090:
[----:B----4-:R-:W-:Y:S01]  /*5100*/  IMAD.IADD R6, R0, 0x1, -R3 ;  /* 0x0000000100067824 */ /* 0x010fe200078e0a03 */
        /* <DEDUP_REMOVED lines=26> */
.L_x_1094:
[----:B------:R-:W-:Y:S05]  /*52b0*/  BSYNC.RECONVERGENT B1 ;  /* 0x0000000000017941 */ /* 0x000fea0003800200 */
.L_x_1093:
        /* <DEDUP_REMOVED lines=11> */
.L_x_1086:
[----:B------:R-:W-:Y:S05]  /*5370*/  BSYNC.RECONVERGENT B0 ;  /* 0x0000000000007941 */ /* 0x000fea0003800200 */
.L_x_1085:
[----:B------:R-:W-:Y:S06]  /*5380*/  BAR.SYNC.DEFER_BLOCKING 0x0 ;  /* 0x0000000000007b1d */ /* 0x000fec0000010000 */
.L_x_1065:
[----:B------:R-:W2:Y:S02]  /*5390*/  S2R R0, SR_TID.X ;  /* 0x0000000000007919 */ /* 0x000ea40000002100 */
[----:B--2---:R-:W-:-:S13]  /*53a0*/  ISETP.NE.AND P0, PT, R0, RZ, PT ;  /* 0x000000ff0000720c */ /* 0x004fda0003f05270 */
[----:B------:R-:W-:Y:S05]  /*53b0*/  @P0 EXIT ;  /* 0x000000000000094d */ /* 0x000fea0003800000 */
[----:B01--4-:R-:W0:Y:S02]  /*53c0*/  LDC.64 R2, c[0x0][0x398] ;  /* 0x0000e600ff027b82 */ /* 0x013e240000000a00 */
[----:B0-----:R-:W-:Y:S01]  /*53d0*/  STG.E desc[UR8][R2.64], R18 ;  /* 0x0000001202007986 */ /* 0x001fe2000c101908 */
[----:B------:R-:W-:Y:S05]  /*53e0*/  EXIT ;  /* 0x000000000000794d */ /* 0x000fea0003800000 */
.L_x_1028:
[----:B------:R-:W-:Y:S01]  /*53f0*/  BSSY B0, `(.L_x_1095) ;  /* 0x0000006000007945 */ /* 0x000fe20003800000 */
[----:B------:R-:W-:Y:S01]  /*5400*/  PLOP3.LUT P0, PT, P0, PT, PT, 0x8, 0x80 ;  /* 0x000000000080781c */ /* 0x000fe2000070e170 */
[----:B------:R-:W-:-:S12]  /*5410*/  IMAD.MOV.U32 R30, RZ, RZ, -0x1 ;  /* 0xffffffffff1e7424 */ /* 0x000fd800078e00ff */
[----:B--2---:R-:W-:Y:S05]  /*5420*/  WARPSYNC.COLLECTIVE R30, `(.L_x_1096) ;  /* 0x000000001e087348 */ /* 0x004fea0003c00000 */
[----:B------:R-:W-:Y:S01]  /*5430*/  VOTE.ANY P0, P0 ;  /* 0x0000000000ff7806 */ /* 0x000fe20000000100 */
[----:B--2---:R-:W-:-:S12]  /*5440*/  ENDCOLLECTIVE ;  /* 0x000000000000791b */ /* 0x004fd80003800000 */
.L_x_1096:
[----:B------:R-:W-:Y:S05]  /*5450*/  BSYNC B0 ;  /* 0x0000000000007941 */ /* 0x000fea0003800000 */
.L_x_1095:
[----:B------:R-:W-:Y:S05]  /*5460*/  BRA `(.L_x_1097) ;  /* 0xffffffc000587947 */ /* 0x000fea000383ffff */
.L_x_1032:
[----:B------:R-:W-:Y:S01]  /*5470*/  BSSY B0, `(.L_x_1098) ;  /* 0x0000006000007945 */ /* 0x000fe20003800000 */
[----:B------:R-:W-:Y:S01]  /*5480*/  PLOP3.LUT P0, PT, P0, PT, PT, 0x8, 0x80 ;  /* 0x000000000080781c */ /* 0x000fe2000070e170 */
[----:B------:R-:W-:-:S12]  /*5490*/  IMAD.MOV.U32 R30, RZ, RZ, -0x1 ;  /* 0xffffffffff1e7424 */ /* 0x000fd800078e00ff */
[----:B--2---:R-:W-:Y:S05]  /*54a0*/  WARPSYNC.COLLECTIVE R30, `(.L_x_1099) ;  /* 0x000000001e087348 */ /* 0x004fea0003c00000 */
[----:B------:R-:W-:Y:S01]  /*54b0*/  VOTE.ANY P0, P0 ;  /* 0x0000000000ff7806 */ /* 0x000fe20000000100 */
[----:B--2---:R-:W-:-:S12]  /*54c0*/  ENDCOLLECTIVE ;  /* 0x000000000000791b */ /* 0x004fd80003800000 */
.L_x_1099:
[----:B------:R-:W-:Y:S05]  /*54d0*/  BSYNC B0 ;  /* 0x0000000000007941 */ /* 0x000fea0003800000 */
.L_x_1098:
[----:B------:R-:W-:Y:S05]  /*54e0*/  BRA `(.L_x_1100) ;  /* 0xffffffc000687947 */ /* 0x000fea000383ffff */
.L_x_1034:
[----:B------:R-:W0:Y:S01]  /*54f0*/  S2R R5, SR_CTAID.X ;  /* 0x0000000000057919 */ /* 0x000e220000002500 */
[----:B------:R-:W-:Y:S01]  /*5500*/  BSSY B0, `(.L_x_1101) ;  /* 0x0000008000007945 */ /* 0x000fe20003800000 */
[----:B------:R-:W-:Y:S01]  /*5510*/  PLOP3.LUT P6, PT, P6, PT, PT, 0x8, 0x80 ;  /* 0x000000000080781c */ /* 0x000fe200037ce170 */
[----:B------:R-:W-:Y:S01]  /*5520*/  IMAD.MOV.U32 R30, RZ, RZ, -0x1 ;  /* 0xffffffffff1e7424 */ /* 0x000fe200078e00ff */
[----:B------:R-:W1:Y:S01]  /*5530*/  S2R R36, SR_GEMASK ;  /* 0x0000000000247919 */ /* 0x000e620000003c00 */
[----:B0-----:R-:W-:-:S10]  /*5540*/  IMAD.IADD R29, R29, 0x1, R5 ;  /* 0x000000011d1d7824 */ /* 0x001fd400078e0205 */
[----:B-12---:R-:W-:Y:S05]  /*5550*/  WARPSYNC.COLLECTIVE R30, `(.L_x_1102) ;  /* 0x000000001e087348 */ /* 0x006fea0003c00000 */
[----:B------:R-:W-:Y:S01]  /*5560*/  VOTE.ANY R30, PT, P6 ;  /* 0x00000000001e7806 */ /* 0x000fe200030e0100 */
[----:B-12---:R-:W-:Y:S06]  /*5570*/  ENDCOLLECTIVE ;  /* 0x000000000000791b */ /* 0x006fec0003800000 */
.L_x_1102:
[----:B------:R-:W-:Y:S05]  /*5580*/  BSYNC B0 ;  /* 0x0000000000007941 */ /* 0x000fea0003800000 */
.L_x_1101:
[----:B------:R-:W-:Y:S01]  /*5590*/  LOP3.LUT R30, R30, 0x80000000, R36, 0xec, !PT ;  /* 0x800000001e1e7812 */ /* 0x000fe200078eec24 */
[----:B------:R-:W-:Y:S01]  /*55a0*/  IMAD.MOV.U32 R13, RZ, RZ, 0x1 ;  /* 0x00000001ff0d7424 */ /* 0x000fe200078e00ff */
[----:B------:R-:W-:Y:S01]  /*55b0*/  ISETP.NE.AND P0, PT, R26, 0x65, PT ;  /* 0x000000651a00780c */ /* 0x000fe20003f05270 */
[C---:B------:R-:W-:Y:S02]  /*55c0*/  VIADD R8, R33.reuse, 0x2 ;  /* 0x0000000221087836 */ /* 0x040fe40000000000 */
[C---:B------:R-:W-:Y:S02]  /*55d0*/  VIADD R5, R30.reuse, 0xffffffff ;  /* 0xffffffff1e057836 */ /* 0x040fe40000000000 */
[C---:B------:R-:W-:Y:S02]  /*55e0*/  VIADD R9, R33.reuse, 0x4 ;  /* 0x0000000421097836 */ /* 0x040fe40000000000 */
[----:B------:R-:W-:Y:S01]  /*55f0*/  VIADD R10, R33, 0x8 ;  /* 0x00000008210a7836 */ /* 0x000fe20000000000 */
[----:B------:R-:W-:Y:S01]  /*5600*/  LOP3.LUT R5, R30, R5, RZ, 0xc, !PT ;  /* 0x000000051e057212 */ /* 0x000fe200078e0cff */
[----:B------:R-:W-:-:S05]  /*5610*/  IMAD.MOV.U32 R30, RZ, RZ, -0x1 ;  /* 0xffffffffff1e7424 */ /* 0x000fca00078e00ff */
[----:B------:R-:W0:Y:S02]  /*5620*/  POPC R5, R5 ;  /* 0x0000000500057309 */ /* 0x000e240000000000 */
[----:B0-----:R-:W-:Y:S01]  /*5630*/  IMAD.MOV.U32 R12, RZ, RZ, R5 ;  /* 0x000000ffff0c7224 */ /* 0x001fe200078e0005 */
[----:B------:R-:W-:-:S13]  /*5640*/  ISETP.GE.AND P2, PT, R33, R5, PT ;  /* 0x000000052100720c */ /* 0x000fda0003f46270 */
[----:B------:R-:W-:Y:S05]  /*5650*/  WARPSYNC.COLLECTIVE R30, `(.L_x_1103) ;  /* 0x000000001e087348 */ /* 0x000fea0003c00000 */
[----:B------:R0:W1:Y:S02]  /*5660*/  SHFL.DOWN P6, R31, R27, R13, R12 ;  /* 0x0800000d1b1f7389 */ /* 0x00006400000c000c */
[----:B01----:R-:W-:Y:S05]  /*5670*/  ENDCOLLECTIVE ;  /* 0x000000000000791b */ /* 0x003fea0003800000 */
.L_x_1103:
[----:B------:R-:W-:Y:S01]  /*5680*/  IMAD.MOV.U32 R13, RZ, RZ, 0x2 ;  /* 0x00000002ff0d7424 */ /* 0x000fe200078e00ff */
[----:B------:R-:W-:Y:S02]  /*5690*/  SEL R6, R31, RZ, !P2 ;  /* 0x000000ff1f067207 */ /* 0x000fe40005000000 */
[----:B------:R-:W-:-:S03]  /*56a0*/  ISETP.GT.AND P2, PT, R8, R5, PT ;  /* 0x000000050800720c */ /* 0x000fc60003f44270 */
[----:B------:R-:W-:-:S04]  /*56b0*/  IMAD.IADD R6, R6, 0x1, R27 ;  /* 0x0000000106067824 */ /* 0x000fc800078e021b */
[----:B------:R-:W-:-:S07]  /*56c0*/  IMAD.MOV.U32 R27, RZ, RZ, R6 ;  /* 0x000000ffff1b7224 */ /* 0x000fce00078e0006 */
[----:B------:R-:W-:Y:S05]  /*56d0*/  WARPSYNC.COLLECTIVE R30, `(.L_x_1104) ;  /* 0x000000001e087348 */ /* 0x000fea0003c00000 */
[----:B------:R0:W1:Y:S02]  /*56e0*/  SHFL.DOWN P6, R31, R27, R13, R12 ;  /* 0x0800000d1b1f7389 */ /* 0x00006400000c000c */
[----:B01----:R-:W-:Y:S05]  /*56f0*/  ENDCOLLECTIVE ;  /* 0x000000000000791b */ /* 0x003fea0003800000 */
.L_x_1104:
[----:B------:R-:W-:Y:S01]  /*5700*/  IMAD.MOV.U32 R13, RZ, RZ, 0x4 ;  /* 0x00000004ff0d7424 */ /* 0x000fe200078e00ff */
[----:B------:R-:W-:Y:S02]  /*5710*/  SEL R11, R31, RZ, !P2 ;  /* 0x000000ff1f0b7207 */ /* 0x000fe40005000000 */
[----:B------:R-:W-:-:S03]  /*5720*/  ISETP.GT.AND P2, PT, R9, R5, PT ;  /* 0x000000050900720c */ /* 0x000fc60003f44270 */
[----:B------:R-:W-:Y:S02]  /*5730*/  IMAD.IADD R11, R6, 0x1, R11 ;  /* 0x00000001060b7824 */ /* 0x000fe400078e020b */
[----:B------:R-:W-:Y:S02]  /*5740*/  VIADD R6, R33, 0x10 ;  /* 0x0000001021067836 */ /* 0x000fe40000000000 */
[----:B------:R-:W-:-:S07]  /*5750*/  IMAD.MOV.U32 R27, RZ, RZ, R11 ;  /* 0x000000ffff1b7224 */ /* 0x000fce00078e000b */
[----:B------:R-:W-:Y:S05]  /*5760*/  WARPSYNC.COLLECTIVE R30, `(.L_x_1105) ;  /* 0x000000001e087348 */ /* 0x000fea0003c00000 */
[----:B------:R0:W1:Y:S02]  /*5770*/  SHFL.DOWN P6, R31, R27, R13, R12 ;  /* 0x0800000d1b1f7389 */ /* 0x00006400000c000c */
[----:B01----:R-:W-:Y:S05]  /*5780*/  ENDCOLLECTIVE ;  /* 0x000000000000791b */ /* 0x003fea0003800000 */
.L_x_1105:
        /* <DEDUP_REMOVED lines=8> */
.L_x_1106:
[----:B------:R-:W-:Y:S01]  /*5810*/  IMAD.MOV.U32 R13, RZ, RZ, 0x10 ;  /* 0x00000010ff0d7424 */ /* 0x000fe200078e00ff */
[----:B------:R-:W-:Y:S02]  /*5820*/  SEL R31, R31, RZ, !P2 ;  /* 0x000000ff1f1f7207 */ /* 0x000fe40005000000 */
[----:B------:R-:W-:-:S03]  /*5830*/  ISETP.GT.AND P2, PT, R6, R5, PT ;  /* 0x000000050600720c */ /* 0x000fc60003f44270 */
[----:B------:R-:W-:-:S10]  /*5840*/  IMAD.IADD R27, R28, 0x1, R31 ;  /* 0x000000011c1b7824 */ /* 0x000fd400078e021f */
[----:B------:R-:W-:Y:S05]  /*5850*/  WARPSYNC.COLLECTIVE R30, `(.L_x_1107) ;  /* 0x000000001e087348 */ /* 0x000fea0003c00000 */
[----:B------:R0:W1:Y:S02]  /*5860*/  SHFL.DOWN P6, R31, R27, R13, R12 ;  /* 0x0800000d1b1f7389 */ /* 0x00006400000c000c */
[----:B01----:R-:W-:Y:S05]  /*5870*/  ENDCOLLECTIVE ;  /* 0x000000000000791b */ /* 0x003fea0003800000 */
.L_x_1107:
[----:B------:R-:W-:Y:S05]  /*5880*/  WARPSYNC.COLLECTIVE R30, `(.L_x_1108) ;  /* 0x000000001e087348 */ /* 0x000fea0003c00000 */
[----:B------:R-:W-:Y:S01]  /*5890*/  VOTE.ALL P0, P0 ;  /* 0x0000000000ff7806 */ /* 0x000fe20000000000 */
[----:B------:R-:W-:-:S12]  /*58a0*/  ENDCOLLECTIVE ;  /* 0x000000000000791b */ /* 0x000fd80003800000 */
.L_x_1108:
[----:B------:R-:W0:Y:S01]  /*58b0*/  LDC.64 R12, c[0x0][0x3a8] ;  /* 0x0000ea00ff0c7b82 */ /* 0x000e220000000a00 */
[----:B------:R-:W-:-:S05]  /*58c0*/  SEL R26, R31, RZ, !P2 ;  /* 0x000000ff1f1a7207 */ /* 0x000fca0005000000 */
[----:B------:R-:W-:Y:S01]  /*58d0*/  IMAD.IADD R5, R27, 0x1, R26 ;  /* 0x000000011b057824 */ /* 0x000fe200078e021a */
[----:B0-----:R-:W-:-:S05]  /*58e0*/  IADD3 R11, P2, PT, R12, 0x100, RZ ;  /* 0x000001000c0b7810 */ /* 0x001fca0007f5e0ff */
[----:B------:R-:W-:Y:S01]  /*58f0*/  IMAD.X R28, RZ, RZ, R13, P2 ;  /* 0x000000ffff1c7224 */ /* 0x000fe200010e060d */
[----:B------:R-:W-:Y:S07]  /*5900*/  BRA `(.L_x_1109) ;  /* 0xffffffc000047947 */ /* 0x000fee000383ffff */
.L_x_1036:
[----:B------:R-:W-:Y:S01]  /*5910*/  BSSY B0, `(.L_x_1110) ;  /* 0x0000006000007945 */ /* 0x000fe20003800000 */
[----:B------:R-:W-:Y:S01]  /*5920*/  PLOP3.LUT P0, PT, P0, PT, PT, 0x8, 0x80 ;  /* 0x000000000080781c */ /* 0x000fe2000070e170 */
[----:B------:R-:W-:-:S12]  /*5930*/  IMAD.MOV.U32 R30, RZ, RZ, -0x1 ;  /* 0xffffffffff1e7424 */ /* 0x000fd800078e00ff */
[----:B------:R-:W-:Y:S05]  /*5940*/  WARPSYNC.COLLECTIVE R30, `(.L_x_1111) ;  /* 0x000000001e087348 */ /* 0x000fea0003c00000 */
[----:B------:R-:W-:Y:S01]  /*5950*/  VOTE.ANY P0, P0 ;  /* 0x0000000000ff7806 */ /* 0x000fe20000000100 */
[----:B------:R-:W-:-:S12]  /*5960*/  ENDCOLLECTIVE ;  /* 0x000000000000791b */ /* 0x000fd80003800000 */
.L_x_1111:
[----:B------:R-:W-:Y:S05]  /*5970*/  BSYNC B0 ;  /* 0x0000000000007941 */ /* 0x000fea0003800000 */
.L_x_1110:
[----:B------:R-:W-:Y:S05]  /*5980*/  BRA `(.L_x_1112) ;  /* 0xffffffc0000c7947 */ /* 0x000fea000383ffff */
.L_x_1040:
[----:B------:R-:W-:Y:S01]  /*5990*/  BSSY B0, `(.L_x_1113) ;  /* 0x0000006000007945 */ /* 0x000fe20003800000 */
[----:B------:R-:W-:Y:S01]  /*59a0*/  PLOP3.LUT P0, PT, P0, PT, PT, 0x8, 0x80 ;  /* 0x000000000080781c */ /* 0x000fe2000070e170 */
[----:B------:R-:W-:-:S12]  /*59b0*/  IMAD.MOV.U32 R30, RZ, RZ, -0x1 ;  /* 0xffffffffff1e7424 */ /* 0x000fd800078e00ff */
[----:B------:R-:W-:Y:S05]  /*59c0*/  WARPSYNC.COLLECTIVE R30, `(.L_x_1114) ;  /* 0x000000001e087348 */ /* 0x000fea0003c00000 */
[----:B------:R-:W-:Y:S01]  /*59d0*/  VOTE.ANY P0, P0 ;  /* 0x0000000000ff7806 */ /* 0x000fe20000000100 */
[----:B------:R-:W-:-:S12]  /*59e0*/  ENDCOLLECTIVE ;  /* 0x000000000000791b */ /* 0x000fd80003800000 */
.L_x_1114:
[----:B------:R-:W-:Y:S05]  /*59f0*/  BSYNC B0 ;  /* 0x0000000000007941 */ /* 0x000fea0003800000 */
.L_x_1113:
[----:B------:R-:W-:Y:S05]  /*5a00*/  BRA `(.L_x_1115) ;  /* 0xffffffc0001c7947 */ /* 0x000fea000383ffff */
.L_x_1042:
[----:B------:R-:W-:Y:S01]  /*5a10*/  BSSY B0, `(.L_x_1116) ;  /* 0x0000006000007945 */ /* 0x000fe20003800000 */
[----:B------:R-:W-:Y:S01]  /*5a20*/  PLOP3.LUT P6, PT, P6, PT, PT, 0x8, 0x80 ;  /* 0x000000000080781c */ /* 0x000fe200037ce170 */
[----:B------:R-:W-:-:S12]  /*5a30*/  IMAD.MOV.U32 R30, RZ, RZ, -0x1 ;  /* 0xffffffffff1e7424 */ /* 0x000fd800078e00ff */
[----:B------:R-:W-:Y:S05]  /*5a40*/  WARPSYNC.COLLECTIVE R30, `(.L_x_1117) ;  /* 0x000000001e087348 */ /* 0x000fea0003c00000 */
[----:B------:R-:W-:Y:S01]  /*5a50*/  VOTE.ANY R30, PT, P6 ;  /* 0x00000000001e7806 */ /* 0x000fe200030e0100 */
[----:B------:R-:W-:Y:S06]  /*5a60*/  ENDCOLLECTIVE ;  /* 0x000000000000791b */ /* 0x000fec0003800000 */
.L_x_1117:
[----:B------:R-:W-:Y:S05]  /*5a70*/  BSYNC B0 ;  /* 0x0000000000007941 */ /* 0x000fea0003800000 */
.L_x_1116:
[----:B------:R-:W-:Y:S01]  /*5a80*/  LOP3.LUT R30, R30, 0x80000000, R36, 0xec, !PT ;  /* 0x800000001e1e7812 */ /* 0x000fe200078eec24 */
[----:B------:R-:W-:-:S04]  /*5a90*/  VIADD R29, R29, 0xffffffe0 ;  /* 0xffffffe01d1d7836 */ /* 0x000fc80000000000 */
[----:B------:R-:W-:-:S05]  /*5aa0*/  VIADD R13, R30, 0xffffffff ;  /* 0xffffffff1e0d7836 */ /* 0x000fca0000000000 */
[----:B------:R-:W-:Y:S01]  /*5ab0*/  LOP3.LUT R13, R30, R13, RZ, 0xc, !PT ;  /* 0x0000000d1e0d7212 */ /* 0x000fe200078e0cff */
[----:B------:R-:W-:-:S03]  /*5ac0*/  IMAD.MOV.U32 R30, RZ, RZ, -0x1 ;  /* 0xffffffffff1e7424 */ /* 0x000fc600078e00ff */
[----:B------:R0:W1:Y:S02]  /*5ad0*/  POPC R12, R13 ;  /* 0x0000000d000c7309 */ /* 0x0000640000000000 */
[----:B0-----:R-:W-:Y:S01]  /*5ae0*/  IMAD.MOV.U32 R13, RZ, RZ, 0x1 ;  /* 0x00000001ff0d7424 */ /* 0x001fe200078e00ff */
[----:B-1----:R-:W-:-:S13]  /*5af0*/  ISETP.GE.AND P0, PT, R33, R12, PT ;  /* 0x0000000c2100720c */ /* 0x002fda0003f06270 */
[----:B------:R-:W-:Y:S05]  /*5b00*/  WARPSYNC.COLLECTIVE R30, `(.L_x_1118) ;  /* 0x000000001e087348 */ /* 0x000fea0003c00000 */
[----:B------:R0:W1:Y:S02]  /*5b10*/  SHFL.DOWN P6, R31, R27, R13, R12 ;  /* 0x0800000d1b1f7389 */ /* 0x00006400000c000c */
[----:B01----:R-:W-:Y:S05]  /*5b20*/  ENDCOLLECTIVE ;  /* 0x000000000000791b */ /* 0x003fea0003800000 */
.L_x_1118:
        /* <DEDUP_REMOVED lines=8> */
.L_x_1119:
        /* <DEDUP_REMOVED lines=8> */
.L_x_1120:
[----:B------:R-:W-:Y:S01]  /*5c30*/  IMAD.MOV.U32 R13, RZ, RZ, 0x8 ;  /* 0x00000008ff0d7424 */ /* 0x000fe200078e00ff */
[----:B------:R-:W-:Y:S02]  /*5c40*/  SEL R31, R31, RZ, !P0 ;  /* 0x000000ff1f1f7207 */ /* 0x000fe40004000000 */
[----:B------:R-:W-:-:S03]  /*5c50*/  ISETP.GT.AND P0, PT, R10, R12, PT ;  /* 0x0000000c0a00720c */ /* 0x000fc60003f04270 */
[----:B------:R-:W-:-:S10]  /*5c60*/  IMAD.IADD R27, R37, 0x1, R31 ;  /* 0x00000001251b7824 */ /* 0x000fd400078e021f */
[----:B------:R-:W-:Y:S05]  /*5c70*/  WARPSYNC.COLLECTIVE R30, `(.L_x_1121) ;  /* 0x000000001e087348 */ /* 0x000fea0003c00000 */
[----:B------:R0:W1:Y:S02]  /*5c80*/  SHFL.DOWN P6, R31, R27, R13, R12 ;  /* 0x0800000d1b1f7389 */ /* 0x00006400000c000c */
[----:B01----:R-:W-:Y:S05]  /*5c90*/  ENDCOLLECTIVE ;  /* 0x000000000000791b */ /* 0x003fea0003800000 */
.L_x_1121:
        /* <DEDUP_REMOVED lines=8> */
.L_x_1122:
[----:B------:R-:W-:Y:S02]  /*5d20*/  SEL R31, R31, RZ, !P0 ;  /* 0x000000ff1f1f7207 */ /* 0x000fe40004000000 */
[----:B------:R-:W-:Y:S02]  /*5d30*/  ISETP.NE.AND P0, PT, R26, 0x65, PT ;  /* 0x000000651a00780c */ /* 0x000fe40003f05270 */
[----:B------:R-:W-:-:S11]  /*5d40*/  IADD3 R5, PT, PT, R37, R31, R5 ;  /* 0x0000001f25057210 */ /* 0x000fd60007ffe005 */
[----:B------:R-:W-:Y:S05]  /*5d50*/  WARPSYNC.COLLECTIVE R30, `(.L_x_1123) ;  /* 0x000000001e087348 */ /* 0x000fea0003c00000 */
[----:B------:R-:W-:Y:S01]  /*5d60*/  VOTE.ALL P0, P0 ;  /* 0x0000000000ff7806 */ /* 0x000fe20000000000 */
[----:B------:R-:W-:-:S12]  /*5d70*/  ENDCOLLECTIVE ;  /* 0x000000000000791b */ /* 0x000fd80003800000 */
.L_x_1123:
[----:B------:R-:W-:Y:S05]  /*5d80*/  BRA `(.L_x_1124) ;  /* 0xffffffbc00bc7947 */ /* 0x000fea000383ffff */
.L_x_1069:
[----:B------:R-:W-:Y:S01]  /*5d90*/  BSSY B0, `(.L_x_1125) ;  /* 0x0000006000007945 */ /* 0x000fe20003800000 */
[----:B------:R-:W-:Y:S01]  /*5da0*/  PLOP3.LUT P0, PT, P0, PT, PT, 0x8, 0x80 ;  /* 0x000000000080781c */ /* 0x000fe2000070e170 */
[----:B------:R-:W-:-:S12]  /*5db0*/  IMAD.MOV.U32 R30, RZ, RZ, -0x1 ;  /* 0xffffffffff1e7424 */ /* 0x000fd800078e00ff */
[----:B--2---:R-:W-:Y:S05]  /*5dc0*/  WARPSYNC.COLLECTIVE R30, `(.L_x_1126) ;  /* 0x000000001e087348 */ /* 0x004fea0003c00000 */
[----:B------:R-:W-:Y:S01]  /*5dd0*/  VOTE.ANY P0, P0 ;  /* 0x0000000000ff7806 */ /* 0x000fe20000000100 */
[----:B--2---:R-:W-:-:S12]  /*5de0*/  ENDCOLLECTIVE ;  /* 0x000000000000791b */ /* 0x004fd80003800000 */
.L_x_1126:
[----:B------:R-:W-:Y:S05]  /*5df0*/  BSYNC B0 ;  /* 0x0000000000007941 */ /* 0x000fea0003800000 */
.L_x_1125:
[----:B------:R-:W-:Y:S05]  /*5e00*/  BRA `(.L_x_1127) ;  /* 0xffffffe000cc7947 */ /* 0x000fea000383ffff */
.L_x_1073:
[----:B------:R-:W-:Y:S01]  /*5e10*/  BSSY B0, `(.L_x_1128) ;  /* 0x0000006000007945 */ /* 0x000fe20003800000 */
[----:B------:R-:W-:Y:S01]  /*5e20*/  PLOP3.LUT P0, PT, P0, PT, PT, 0x8, 0x80 ;  /* 0x000000000080781c */ /* 0x000fe2000070e170 */
[----:B------:R-:W-:-:S12]  /*5e30*/  IMAD.MOV.U32 R30, RZ, RZ, -0x1 ;  /* 0xffffffffff1e7424 */ /* 0x000fd800078e00ff */
[----:B--2---:R-:W-:Y:S05]  /*5e40*/  WARPSYNC.COLLECTIVE R30, `(.L_x_1129) ;  /* 0x000000001e087348 */ /* 0x004fea0003c00000 */
[----:B------:R-:W-:Y:S01]  /*5e50*/  VOTE.ANY P0, P0 ;  /* 0x0000000000ff7806 */ /* 0x000fe20000000100 */
[----:B--2---:R-:W-:-:S12]  /*5e60*/  ENDCOLLECTIVE ;  /* 0x000000000000791b */ /* 0x004fd80003800000 */
.L_x_1129:
[----:B------:R-:W-:Y:S05]  /*5e70*/  BSYNC B0 ;  /* 0x0000000000007941 */ /* 0x000fea0003800000 */
.L_x_1128:
[----:B------:R-:W-:Y:S05]  /*5e80*/  BRA `(.L_x_1130) ;  /* 0xffffffe000dc7947 */ /* 0x000fea000383ffff */
.L_x_1075:
[----:B------:R-:W0:Y:S01]  /*5e90*/  S2R R5, SR_GEMASK ;  /* 0x0000000000057919 */ /* 0x000e220000003c00 */
[----:B------:R-:W-:Y:S01]  /*5ea0*/  BSSY B0, `(.L_x_1131) ;  /* 0x0000007000007945 */ /* 0x000fe20003800000 */
[----:B------:R-:W-:Y:S01]  /*5eb0*/  ISETP.NE.AND P0, PT, R18, 0x65, PT ;  /* 0x000000651200780c */ /* 0x000fe20003f05270 */
[----:B------:R-:W-:Y:S01]  /*5ec0*/  IMAD.MOV.U32 R30, RZ, RZ, -0x1 ;  /* 0xffffffffff1e7424 */ /* 0x000fe200078e00ff */
[----:B------:R-:W-:-:S13]  /*5ed0*/  PLOP3.LUT P6, PT, P6, PT, PT, 0x8, 0x80 ;  /* 0x000000000080781c */ /* 0x000fda00037ce170 */
[----:B0-2---:R-:W-:Y:S05]  /*5ee0*/  WARPSYNC.COLLECTIVE R30, `(.L_x_1132) ;  /* 0x000000001e087348 */ /* 0x005fea0003c00000 */
[----:B------:R-:W-:Y:S01]  /*5ef0*/  VOTE.ANY R30, PT, P6 ;  /* 0x00000000001e7806 */ /* 0x000fe200030e0100 */
[----:B0-2---:R-:W-:Y:S06]  /*5f00*/  ENDCOLLECTIVE ;  /* 0x000000000000791b */ /* 0x005fec0003800000 */
.L_x_1132:
[----:B------:R-:W-:Y:S05]  /*5f10*/  BSYNC B0 ;  /* 0x0000000000007941 */ /* 0x000fea0003800000 */
.L_x_1131:
[----:B------:R-:W-:Y:S01]  /*5f20*/  LOP3.LUT R30, R30, 0x80000000, R5, 0xec, !PT ;  /* 0x800000001e1e7812 */ /* 0x000fe200078eec05 */
[----:B------:R-:W-:Y:S02]  /*5f30*/  IMAD.MOV.U32 R27, RZ, RZ, R19 ;  /* 0x000000ffff1b7224 */ /* 0x000fe400078e0013 */
[----:B------:R-:W-:Y:S02]  /*5f40*/  IMAD.MOV.U32 R13, RZ, RZ, 0x1 ;  /* 0x00000001ff0d7424 */ /* 0x000fe400078e00ff */
[C---:B------:R-:W-:Y:S02]  /*5f50*/  VIADD R5, R30.reuse, 0xffffffff ;  /* 0xffffffff1e057836 */ /* 0x040fe40000000000 */
[C---:B------:R-:W-:Y:S02]  /*5f60*/  VIADD R22, R35.reuse, 0x2 ;  /* 0x0000000223167836 */ /* 0x040fe40000000000 */
[----:B------:R-:W-:Y:S01]  /*5f70*/  VIADD R24, R35, 0x10 ;  /* 0x0000001023187836 */ /* 0x000fe20000000000 */
[----:B------:R-:W-:Y:S01]  /*5f80*/  LOP3.LUT R5, R30, R5, RZ, 0xc, !PT ;  /* 0x000000051e057212 */ /* 0x000fe200078e0cff */
[----:B------:R-:W-:-:S03]  /*5f90*/  IMAD.MOV.U32 R30, RZ, RZ, -0x1 ;  /* 0xffffffffff1e7424 */ /* 0x000fc600078e00ff */
[----:B------:R0:W1:Y:S02]  /*5fa0*/  POPC R28, R5 ;  /* 0x00000005001c7309 */ /* 0x0000640000000000 */
[----:B0-----:R-:W-:Y:S02]  /*5fb0*/  VIADD R5, R35, 0x8 ;  /* 0x0000000823057836 */ /* 0x001fe40000000000 */
[----:B-1----:R-:W-:-:S07]  /*5fc0*/  IMAD.MOV.U32 R12, RZ, RZ, R28 ;  /* 0x000000ffff0c7224 */ /* 0x002fce00078e001c */
[----:B------:R-:W-:Y:S05]  /*5fd0*/  WARPSYNC.COLLECTIVE R30, `(.L_x_1133) ;  /* 0x000000001e087348 */ /* 0x000fea0003c00000 */
[----:B------:R0:W1:Y:S02]  /*5fe0*/  SHFL.DOWN P6, R31, R27, R13, R12 ;  /* 0x0800000d1b1f7389 */ /* 0x00006400000c000c */
[----:B01----:R-:W-:Y:S05]  /*5ff0*/  ENDCOLLECTIVE ;  /* 0x000000000000791b */ /* 0x003fea0003800000 */
.L_x_1133:
[----:B------:R-:W-:Y:S01]  /*6000*/  IMAD.MOV.U32 R13, RZ, RZ, 0x2 ;  /* 0x00000002ff0d7424 */ /* 0x000fe200078e00ff */
[----:B------:R-:W-:-:S04]  /*6010*/  ISETP.GE.AND P6, PT, R35, R28, PT ;  /* 0x0000001c2300720c */ /* 0x000fc80003fc6270 */
[----:B------:R-:W-:-:S05]  /*6020*/  SEL R16, R31, RZ, !P6 ;  /* 0x000000ff1f107207 */ /* 0x000fca0007000000 */
[----:B------:R-:W-:-:S04]  /*6030*/  IMAD.IADD R23, R16, 0x1, R19 ;  /* 0x0000000110177824 */ /* 0x000fc800078e0213 */
[----:B------:R-:W-:-:S07]  /*6040*/  IMAD.MOV.U32 R27, RZ, RZ, R23 ;  /* 0x000000ffff1b7224 */ /* 0x000fce00078e0017 */
[----:B------:R-:W-:Y:S05]  /*6050*/  WARPSYNC.COLLECTIVE R30, `(.L_x_1134) ;  /* 0x000000001e087348 */ /* 0x000fea0003c00000 */
[----:B------:R0:W1:Y:S02]  /*6060*/  SHFL.DOWN P6, R31, R27, R13, R12 ;  /* 0x0800000d1b1f7389 */ /* 0x00006400000c000c */
[----:B01----:R-:W-:Y:S05]  /*6070*/  ENDCOLLECTIVE ;  /* 0x000000000000791b */ /* 0x003fea0003800000 */
.L_x_1134:
[----:B------:R-:W-:Y:S01]  /*6080*/  IMAD.MOV.U32 R13, RZ, RZ, 0x4 ;  /* 0x00000004ff0d7424 */ /* 0x000fe200078e00ff */
[----:B------:R-:W-:-:S04]  /*6090*/  ISETP.GT.AND P6, PT, R22, R28, PT ;  /* 0x0000001c1600720c */ /* 0x000fc80003fc4270 */
[----:B------:R-:W-:-:S05]  /*60a0*/  SEL R16, R31, RZ, !P6 ;  /* 0x000000ff1f107207 */ /* 0x000fca0007000000 */
[----:B------:R-:W-:Y:S02]  /*60b0*/  IMAD.IADD R25, R23, 0x1, R16 ;  /* 0x0000000117197824 */ /* 0x000fe400078e0210 */
[----:B------:R-:W-:Y:S02]  /*60c0*/  VIADD R16, R35, 0x4 ;  /* 0x0000000423107836 */ /* 0x000fe40000000000 */
[----:B------:R-:W-:-:S07]  /*60d0*/  IMAD.MOV.U32 R27, RZ, RZ, R25 ;  /* 0x000000ffff1b7224 */ /* 0x000fce00078e0019 */
[----:B------:R-:W-:Y:S05]  /*60e0*/  WARPSYNC.COLLECTIVE R30, `(.L_x_1135) ;  /* 0x000000001e087348 */ /* 0x000fea0003c00000 */
[----:B------:R0:W1:Y:S02]  /*60f0*/  SHFL.DOWN P6, R31, R27, R13, R12 ;  /* 0x0800000d1b1f7389 */ /* 0x00006400000c000c */
[----:B01----:R-:W-:Y:S05]  /*6100*/  ENDCOLLECTIVE ;  /* 0x000000000000791b */ /* 0x003fea0003800000 */
.L_x_1135:
[----:B------:R-:W-:Y:S01]  /*6110*/  IMAD.MOV.U32 R13, RZ, RZ, 0x8 ;  /* 0x00000008ff0d7424 */ /* 0x000fe200078e00ff */
[----:B------:R-:W-:-:S04]  /*6120*/  ISETP.GT.AND P6, PT, R16, R28, PT ;  /* 0x0000001c1000720c */ /* 0x000fc80003fc4270 */
[----:B------:R-:W-:-:S05]  /*6130*/  SEL R26, R31, RZ, !P6 ;  /* 0x000000ff1f1a7207 */ /* 0x000fca0007000000 */
[----:B------:R-:W-:-:S04]  /*6140*/  IMAD.IADD R26, R25, 0x1, R26 ;  /* 0x00000001191a7824 */ /* 0x000fc800078e021a */
[----:B------:R-:W-:-:S07]  /*6150*/  IMAD.MOV.U32 R27, RZ, RZ, R26 ;  /* 0x000000ffff1b7224 */ /* 0x000fce00078e001a */
[----:B------:R-:W-:Y:S05]  /*6160*/  WARPSYNC.COLLECTIVE R30, `(.L_x_1136) ;  /* 0x000000001e087348 */ /* 0x000fea0003c00000 */
[----:B------:R0:W1:Y:S02]  /*6170*/  SHFL.DOWN P6, R31, R27, R13, R12 ;  /* 0x0800000d1b1f7389 */ /* 0x00006400000c000c */
[----:B01----:R-:W-:Y:S05]  /*6180*/  ENDCOLLECTIVE ;  /* 0x000000000000791b */ /* 0x003fea0003800000 */
.L_x_1136:
        /* <DEDUP_REMOVED lines=8> */
.L_x_1137:
[----:B------:R-:W-:Y:S05]  /*6210*/  WARPSYNC.COLLECTIVE R30, `(.L_x_1138) ;  /* 0x000000001e087348 */ /* 0x000fea0003c00000 */
[----:B------:R-:W-:Y:S01]  /*6220*/  VOTE.ALL P0, P0 ;  /* 0x0000000000ff7806 */ /* 0x000fe20000000000 */
[----:B------:R-:W-:-:S12]  /*6230*/  ENDCOLLECTIVE ;  /* 0x000000000000791b */ /* 0x000fd80003800000 */
.L_x_1138:
[----:B------:R-:W0:Y:S01]  /*6240*/  S2R R27, SR_CTAID.X ;  /* 0x00000000001b7919 */ /* 0x000e220000002500 */
[----:B------:R-:W1:Y:S01]  /*6250*/  LDC.64 R12, c[0x0][0x3a8] ;  /* 0x0000ea00ff0c7b82 */ /* 0x000e620000000a00 */
[----:B------:R-:W-:Y:S02]  /*6260*/  ISETP.GT.AND P6, PT, R24, R28, PT ;  /* 0x0000001c1800720c */ /* 0x000fe40003fc4270 */
[----:B------:R-:W-:Y:S02]  /*6270*/  LOP3.LUT R28, RZ, R3, RZ, 0x33, !PT ;  /* 0x00000003ff1c7212 */ /* 0x000fe400078e33ff */
[----:B------:R-:W-:-:S05]  /*6280*/  SEL R18, R31, RZ, !P6 ;  /* 0x000000ff1f127207 */ /* 0x000fca0007000000 */
[----:B------:R-:W-:Y:S01]  /*6290*/  IMAD.IADD R25, R19, 0x1, R18 ;  /* 0x0000000113197824 */ /* 0x000fe200078e0212 */
[----:B-1----:R-:W-:-:S05]  /*62a0*/  IADD3 R23, P6, PT, R12, 0x100, RZ ;  /* 0x000001000c177810 */ /* 0x002fca0007fde0ff */
[----:B------:R-:W-:Y:S02]  /*62b0*/  IMAD.X R26, RZ, RZ, R13, P6 ;  /* 0x000000ffff1a7224 */ /* 0x000fe400030e060d */
[----:B0-----:R-:W-:Y:S01]  /*62c0*/  IMAD.IADD R28, R27, 0x1, R28 ;  /* 0x000000011b1c7824 */ /* 0x001fe200078e021c */
[----:B------:R-:W-:Y:S06]  /*62d0*/  BRA `(.L_x_1139) ;  /* 0xffffffe000707947 */ /* 0x000fec000383ffff */
.L_x_1077:
[----:B------:R-:W-:Y:S01]  /*62e0*/  BSSY B0, `(.L_x_1140) ;  /* 0x0000006000007945 */ /* 0x000fe20003800000 */
[----:B------:R-:W-:Y:S01]  /*62f0*/  PLOP3.LUT P0, PT, P0, PT, PT, 0x8, 0x80 ;  /* 0x000000000080781c */ /* 0x000fe2000070e170 */
[----:B------:R-:W-:-:S12]  /*6300*/  IMAD.MOV.U32 R30, RZ, RZ, -0x1 ;  /* 0xffffffffff1e7424 */ /* 0x000fd800078e00ff */
[----:B------:R-:W-:Y:S05]  /*6310*/  WARPSYNC.COLLECTIVE R30, `(.L_x_1141) ;  /* 0x000000001e087348 */ /* 0x000fea0003c00000 */
[----:B------:R-:W-:Y:S01]  /*6320*/  VOTE.ANY P0, P0 ;  /* 0x0000000000ff7806 */ /* 0x000fe20000000100 */
[----:B------:R-:W-:-:S12]  /*6330*/  ENDCOLLECTIVE ;  /* 0x000000000000791b */ /* 0x000fd80003800000 */
.L_x_1141:
[----:B------:R-:W-:Y:S05]  /*6340*/  BSYNC B0 ;  /* 0x0000000000007941 */ /* 0x000fea0003800000 */
.L_x_1140:
[----:B------:R-:W-:Y:S05]  /*6350*/  BRA `(.L_x_1142) ;  /* 0xffffffe000787947 */ /* 0x000fea000383ffff */
.L_x_1081:
[----:B------:R-:W-:Y:S01]  /*6360*/  BSSY B0, `(.L_x_1143) ;  /* 0x0000006000007945 */ /* 0x000fe20003800000 */
[----:B------:R-:W-:Y:S01]  /*6370*/  PLOP3.LUT P0, PT, P0, PT, PT, 0x8, 0x80 ;  /* 0x000000000080781c */ /* 0x000fe2000070e170 */
[----:B------:R-:W-:-:S12]  /*6380*/  IMAD.MOV.U32 R30, RZ, RZ, -0x1 ;  /* 0xffffffffff1e7424 */ /* 0x000fd800078e00ff */
[----:B------:R-:W-:Y:S05]  /*6390*/  WARPSYNC.COLLECTIVE R30, `(.L_x_1144) ;  /* 0x000000001e087348 */ /* 0x000fea0003c00000 */
[----:B------:R-:W-:Y:S01]  /*63a0*/  VOTE.ANY P0, P0 ;  /* 0x0000000000ff7806 */ /* 0x000fe20000000100 */
[----:B------:R-:W-:-:S12]  /*63b0*/  ENDCOLLECTIVE ;  /* 0x000000000000791b */ /* 0x000fd80003800000 */
.L_x_1144:
[----:B------:R-:W-:Y:S05]  /*63c0*/  BSYNC B0 ;  /* 0x0000000000007941 */ /* 0x000fea0003800000 */
.L_x_1143:
[----:B------:R-:W-:Y:S05]  /*63d0*/  BRA `(.L_x_1145) ;  /* 0xffffffe0008c7947 */ /* 0x000fea000383ffff */
.L_x_1083:
[----:B------:R-:W-:Y:S01]  /*63e0*/  BSSY B0, `(.L_x_1146) ;  /* 0x0000006000007945 */ /* 0x000fe20003800000 */
[----:B------:R-:W-:Y:S01]  /*63f0*/  PLOP3.LUT P6, PT, P6, PT, PT, 0x8, 0x80 ;  /* 0x000000000080781c */ /* 0x000fe200037ce170 */
[----:B------:R-:W-:-:S12]  /*6400*/  IMAD.MOV.U32 R30, RZ, RZ, -0x1 ;  /* 0xffffffffff1e7424 */ /* 0x000fd800078e00ff */
[----:B------:R-:W-:Y:S05]  /*6410*/  WARPSYNC.COLLECTIVE R30, `(.L_x_1147) ;  /* 0x000000001e087348 */ /* 0x000fea0003c00000 */
[----:B------:R-:W-:Y:S01]  /*6420*/  VOTE.ANY R30, PT, P6 ;  /* 0x00000000001e7806 */ /* 0x000fe200030e0100 */
[----:B------:R-:W-:Y:S06]  /*6430*/  ENDCOLLECTIVE ;  /* 0x000000000000791b */ /* 0x000fec0003800000 */
.L_x_1147:
[----:B------:R-:W-:Y:S05]  /*6440*/  BSYNC B0 ;  /* 0x0000000000007941 */ /* 0x000fea0003800000 */
.L_x_1146:
[----:B------:R-:W0:Y:S01]  /*6450*/  S2R R12, SR_GEMASK ;  /* 0x00000000000c7919 */ /* 0x000e220000003c00 */
[----:B------:R-:W-:Y:S02]  /*6460*/  IMAD.MOV.U32 R27, RZ, RZ, R19 ;  /* 0x000000ffff1b7224 */ /* 0x000fe400078e0013 */
[----:B------:R-:W-:Y:S01]  /*6470*/  VIADD R28, R28, 0xffffffe0 ;  /* 0xffffffe01c1c7836 */ /* 0x000fe20000000000 */
[----:B0-----:R-:W-:-:S05]  /*6480*/  LOP3.LUT R30, R30, 0x80000000, R12, 0xec, !PT ;  /* 0x800000001e1e7812 */ /* 0x001fca00078eec0c */
        /* <DEDUP_REMOVED lines=9> */
.L_x_1148:
        /* <DEDUP_REMOVED lines=8> */
.L_x_1149:
        /* <DEDUP_REMOVED lines=8> */
.L_x_1150:
        /* <DEDUP_REMOVED lines=8> */
.L_x_1151:
        /* <DEDUP_REMOVED lines=8> */
.L_x_1152:
[----:B------:R-:W-:Y:S02]  /*6720*/  SEL R31, R31, RZ, !P0 ;  /* 0x000000ff1f1f7207 */ /* 0x000fe40004000000 */
[----:B------:R-:W-:Y:S02]  /*6730*/  ISETP.NE.AND P0, PT, R18, 0x65, PT ;  /* 0x000000651200780c */ /* 0x000fe40003f05270 */
[----:B------:R-:W-:-:S11]  /*6740*/  IADD3 R25, PT, PT, R19, R31, R25 ;  /* 0x0000001f13197210 */ /* 0x000fd60007ffe019 */
[----:B------:R-:W-:Y:S05]  /*6750*/  WARPSYNC.COLLECTIVE R30, `(.L_x_1153) ;  /* 0x000000001e087348 */ /* 0x000fea0003c00000 */
[----:B------:R-:W-:Y:S01]  /*6760*/  VOTE.ALL P0, P0 ;  /* 0x0000000000ff7806 */ /* 0x000fe20000000000 */
[----:B------:R-:W-:-:S12]  /*6770*/  ENDCOLLECTIVE ;  /* 0x000000000000791b */ /* 0x000fd80003800000 */
.L_x_1153:
[----:B------:R-:W-:Y:S05]  /*6780*/  BRA `(.L_x_1154) ;  /* 0xffffffe000247947 */ /* 0x000fea000383ffff */
.L_x_1155:
        /* <DEDUP_REMOVED lines=15> */
.L_x_1184:


//--------------------- .text._ZN6thrust24THRUST_300001_SM_1000_NS8cuda_cub4core6detail13_kernel_agentINS1_8__unique9InitAgentIN3cub18CUB_300001_SM_100013ScanTileStateIiLb1EEEPiiEEJSA_mSB_EEEvDpT0_ --------------------------
	.section	.text._ZN6thrust24THRUST_300001_SM_1000_NS8cuda_cub4core6detail13_kernel_agentINS1_8__unique9InitAgentIN3cub18CUB_300001_SM_100013ScanTileStateIiLb1EEEPiiEEJSA_mSB_EEEvDpT0_,"ax",@progbits
	.align	128
        .global         _ZN6thrust24THRUST_300001_SM_1000_NS8cuda_cub4core6detail13_kernel_agentINS1_8__unique9InitAgentIN3cub18CUB_300001_SM_100013ScanTileStateIiLb1EEEPiiEEJSA_mSB_EEEvDpT0_
        .type           _ZN6thrust24THRUST_300001_SM_1000_NS8cuda_cub4core6detail13_kernel_agentINS1_8__unique9InitAgentIN3cub18CUB_300001_SM_100013ScanTileStateIiLb1EEEPiiEEJSA_mSB_EEEvDpT0_,@function
        .size           _ZN6thrust24THRUST_300001_SM_1000_NS8cuda_cub4core6detail13_kernel_agentINS1_8__unique9InitAgentIN3cub18CUB_300001_SM_100013ScanTileStateIiLb1EEEPiiEEJSA_mSB_EEEvDpT0_,(.L_x_1185 - _ZN6thrust24THRUST_300001_SM_1000_NS8cuda_cub4core6detail13_kernel_agentINS1_8__unique9InitAgentIN3cub18CUB_300001_SM_100013ScanTileStateIiLb1EEEPiiEEJSA_mSB_EEEvDpT0_)
        .other          _ZN6thrust24THRUST_300001_SM_1000_NS8cuda_cub4core6detail13_kernel_agentINS1_8__unique9InitAgentIN3cub18CUB_300001_SM_100013ScanTileStateIiLb1EEEPiiEEJSA_mSB_EEEvDpT0_,@"STO_CUDA_ENTRY STV_DEFAULT"
_ZN6thrust24THRUST_300001_SM_1000_NS8cuda_cub4core6detail13_kernel_agentINS1_8__unique9InitAgentIN3cub18CUB_300001_SM_100013ScanTileStateIiLb1EEEPiiEEJSA_mSB_EEEvDpT0_:
.text._ZN6thrust24THRUST_300001_SM_1000_NS8cuda_cub4core6detail13_kernel_agentINS1_8__unique9InitAgentIN3cub18CUB_300001_SM_100013ScanTileStateIiLb1EEEPiiEEJSA_mSB_EEEvDpT0_:
[----:B------:R-:W-:Y:S01]  /*0000*/  LDC R1, c[0x0][0x37c] ;  /* 0x0000df00ff017b82 */ /* 0x000fe20000000800 */
[----:B------:R-:W0:Y:S07]  /*0010*/  S2R R0, SR_TID.X ;  /* 0x0000000000007919 */ /* 0x000e2e0000002100 */
[----:B------:R-:W1:Y:S01]  /*0020*/  S2UR UR6, SR_CTAID.X ;  /* 0x00000000000679c3 */ /* 0x000e620000002500 */
[----:B------:R-:W2:Y:S07]  /*0030*/  LDCU UR4, c[0x0][0x388] ;  /* 0x00007100ff0477ac */ /* 0x000eae0008000800 */
[----:B------:R-:W1:Y:S01]  /*0040*/  LDC R7, c[0x0][0x360] ;  /* 0x0000d800ff077b82 */ /* 0x000e620000000800 */
[C---:B0-----:R-:W-:Y:S01]  /*0050*/  ISETP.GT.U32.AND P0, PT, R0.reuse, 0x1f, PT ;  /* 0x0000001f0000780c */ /* 0x041fe20003f04070 */
[----:B-1----:R-:W-:Y:S01]  /*0060*/  IMAD R7, R7, UR6, R0 ;  /* 0x0000000607077c24 */ /* 0x002fe2000f8e0200 */
[----:B------:R-:W-:-:S02]  /*0070*/  LOP3.LUT P2, RZ, R0, UR6, RZ, 0xfc, !PT ;  /* 0x0000000600ff7c12 */ /* 0x000fc4000f84fcff */
[----:B------:R-:W-:Y:S02]  /*0080*/  ISETP.NE.OR P0, PT, RZ, UR6, P0 ;  /* 0x00000006ff007c0c */ /* 0x000fe40008705670 */
[----:B--2---:R-:W-:Y:S01]  /*0090*/  ISETP.GE.AND P1, PT, R7, UR4, PT ;  /* 0x0000000407007c0c */ /* 0x004fe2000bf26270 */
[----:B------:R-:W0:Y:S10]  /*00a0*/  LDCU.64 UR4, c[0x0][0x358] ;  /* 0x00006b00ff0477ac */ /* 0x000e340008000a00 */
[----:B------:R-:W1:Y:S02]  /*00b0*/  @!P0 LDC.64 R4, c[0x0][0x380] ;  /* 0x0000e000ff048b82 */ /* 0x000e640000000a00 */
[----:B------:R-:W-:-:S06]  /*00c0*/  @!P1 MOV R6, 0x63 ;  /* 0x0000006300069802 */ /* 0x000fcc0000000f00 */
[----:B------:R-:W2:Y:S01]  /*00d0*/  @!P1 LDC.64 R2, c[0x0][0x380] ;  /* 0x0000e000ff029b82 */ /* 0x000ea20000000a00 */
[----:B-1----:R-:W-:-:S04]  /*00e0*/  @!P0 IMAD.WIDE.U32 R4, R0, 0x8, R4 ;  /* 0x0000000800048825 */ /* 0x002fc800078e0004 */
[----:B--2---:R-:W-:-:S04]  /*00f0*/  @!P1 IMAD.WIDE R2, R7, 0x8, R2 ;  /* 0x0000000807029825 */ /* 0x004fc800078e0202 */
[----:B------:R-:W-:-:S05]  /*0100*/  IMAD.MOV.U32 R7, RZ, RZ, RZ ;  /* 0x000000ffff077224 */ /* 0x000fca00078e00ff */
[----:B0-----:R0:W-:Y:S04]  /*0110*/  @!P1 STG.E.64 desc[UR4][R2.64+0x100], R6 ;  /* 0x0001000602009986 */ /* 0x0011e8000c101b04 */
[----:B------:R0:W-:Y:S01]  /*0120*/  @!P0 STG.E.64 desc[UR4][R4.64], RZ ;  /* 0x000000ff04008986 */ /* 0x0001e2000c101b04 */
[----:B------:R-:W-:Y:S05]  /*0130*/  @P2 EXIT ;  /* 0x000000000000294d */ /* 0x000fea0003800000 */
[----:B0-----:R-:W0:Y:S02]  /*0140*/  LDC.64 R2, c[0x0][0x390] ;  /* 0x0000e400ff027b82 */ /* 0x001e240000000a00 */
[----:B0-----:R-:W-:Y:S01]  /*0150*/  STG.E desc[UR4][R2.64], RZ ;  /* 0x000000ff02007986 */ /* 0x001fe2000c101904 */
[----:B------:R-:W-:Y:S05]  /*0160*/  EXIT ;  /* 0x000000000000794d */ /* 0x000fea0003800000 */
.L_x_1156:
        /* <DEDUP_REMOVED lines=9> */
.L_x_1185:


//--------------------- .text._Z13SetKMerValuesPcS_iPyPi --------------------------
	.section	.text._Z13SetKMerValuesPcS_iPyPi,"ax",@progbits
	.align	128
        .global         _Z13SetKMerValuesPcS_iPyPi
        .type           _Z13SetKMerValuesPcS_iPyPi,@function
        .size           _Z13SetKMerValuesPcS_iPyPi,(.L_x_1186 - _Z13SetKMerValuesPcS_iPyPi)
        .other          _Z13SetKMerValuesPcS_iPyPi,@"STO_CUDA_ENTRY STV_DEFAULT"
_Z13SetKMerValuesPcS_iPyPi:
.text._Z13SetKMerValuesPcS_iPyPi:
[----:B------:R-:W-:Y:S01]  /*0000*/  LDC R1, c[0x0][0x37c] ;  /* 0x0000df00ff017b82 */ /* 0x000fe20000000800 */
[----:B------:R-:W0:Y:S07]  /*0010*/  S2R R11, SR_TID.X ;  /* 0x00000000000b7919 */ /* 0x000e2e0000002100 */
[----:B------:R-:W0:Y:S01]  /*0020*/  S2UR UR4, SR_CTAID.X ;  /* 0x00000000000479c3 */ /* 0x000e220000002500 */
[----:B------:R-:W1:Y:S07]  /*0030*/  LDCU UR5, c[0x0][0x390] ;  /* 0x00007200ff0577ac */ /* 0x000e6e0008000800 */
[----:B------:R-:W0:Y:S02]  /*0040*/  LDC R12, c[0x0][0x360] ;  /* 0x0000d800ff0c7b82 */ /* 0x000e240000000800 */
[----:B0-----:R-:W-:-:S05]  /*0050*/  IMAD R11, R12, UR4, R11 ;  /* 0x000000040c0b7c24 */ /* 0x001fca000f8e020b */
[----:B-1----:R-:W-:-:S13]  /*0060*/  ISETP.GE.AND P0, PT, R11, UR5, PT ;  /* 0x000000050b007c0c */ /* 0x002fda000bf06270 */
[----:B------:R-:W-:Y:S05]  /*0070*/  @P0 EXIT ;  /* 0x000000000000094d */ /* 0x000fea0003800000 */
[----:B------:R-:W-:Y:S01]  /*0080*/  FFMA R0, RZ, 1.4426950216293334961, RZ ;  /* 0x3fb8aa3bff007823 */ /* 0x000fe200000000ff */
[----:B------:R-:W0:Y:S03]  /*0090*/  LDCU UR4, c[0x0][0x370] ;  /* 0x00006e00ff0477ac */ /* 0x000e260008000800 */
[----:B------:R-:W-:Y:S01]  /*00a0*/  FADD R0, RZ, R0 ;  /* 0x00000000ff007221 */ /* 0x000fe20000000000 */
[----:B------:R-:W1:Y:S03]  /*00b0*/  LDCU.64 UR6, c[0x0][0x358] ;  /* 0x00006b00ff0677ac */ /* 0x000e660008000a00 */
[----:B------:R-:W-:Y:S01]  /*00c0*/  FFMA R0, RZ, RZ, R0 ;  /* 0x000000ffff007223 */ /* 0x000fe20000000000 */
[----:B------:R-:W2:Y:S03]  /*00d0*/  LDCU.64 UR8, c[0x0][0x380] ;  /* 0x00007000ff0877ac */ /* 0x000ea60008000a00 */
[----:B------:R-:W-:Y:S01]  /*00e0*/  FFMA R10, RZ, RZ, R0 ;  /* 0x000000ffff0a7223 */ /* 0x000fe20000000000 */
[----:B------:R-:W3:Y:S03]  /*00f0*/  LDCU.64 UR10, c[0x0][0x388] ;  /* 0x00007100ff0a77ac */ /* 0x000ee60008000a00 */
[----:B------:R-:W-:Y:S01]  /*0100*/  FADD R0, R10, 2 ;  /* 0x400000000a007421 */ /* 0x000fe20000000000 */
[----:B0-----:R-:W-:-:S03]  /*0110*/  IMAD R12, R12, UR4, RZ ;  /* 0x000000040c0c7c24 */ /* 0x001fc6000f8e02ff */
[----:B------:R-:W-:-:S04]  /*0120*/  FADD R3, R0, -2 ;  /* 0xc000000000037421 */ /* 0x000fc80000000000 */
[----:B-1----:R-:W-:-:S07]  /*0130*/  FADD R10, R10, -R3 ;  /* 0x800000030a0a7221 */ /* 0x002fce0000000000 */
.L_x_1167:
[----:B0-----:R-:W0:Y:S01]  /*0140*/  LDCU UR4, c[0x0][0x390] ;  /* 0x00007200ff0477ac */ /* 0x001e220008000800 */
[----:B------:R-:W-:Y:S01]  /*0150*/  MOV R14, R11 ;  /* 0x0000000b000e7202 */ /* 0x000fe20000000f00 */
[----:B------:R-:W-:Y:S02]  /*0160*/  IMAD.IADD R11, R12, 0x1, R11 ;  /* 0x000000010c0b7824 */ /* 0x000fe400078e020b */
[----:B------:R-:W-:Y:S01]  /*0170*/  HFMA2 R15, -RZ, RZ, 0, +QNAN ;  /* 0x00007fffff0f7431 */ /* 0x000fe200000001ff */
[----:B------:R-:W-:Y:S01]  /*0180*/  CS2R R8, SRZ ;  /* 0x0000000000087805 */ /* 0x000fe2000001ff00 */
[----:B------:R-:W-:Y:S01]  /*0190*/  IMAD.MOV.U32 R13, RZ, RZ, RZ ;  /* 0x000000ffff0d7224 */ /* 0x000fe200078e00ff */
[----:B0-----:R-:W-:-:S13]  /*01a0*/  ISETP.GE.AND P0, PT, R11, UR4, PT ;  /* 0x000000040b007c0c */ /* 0x001fda000bf06270 */
.L_x_1164:
[----:B------:R-:W-:Y:S02]  /*01b0*/  SHF.R.S32.HI R3, RZ, 0x1f, R14 ;  /* 0x0000001fff037819 */ /* 0x000fe4000001140e */
[----:B--2---:R-:W-:-:S04]  /*01c0*/  IADD3.X R4, P1, PT, R14, UR8, RZ, PT, !PT ;  /* 0x000000080e047c10 */ /* 0x004fc8000bf3e4ff */
[----:B------:R-:W-:-:S05]  /*01d0*/  IADD3.X R5, PT, PT, R3, UR9, RZ, P1, !PT ;  /* 0x0000000903057c10 */ /* 0x000fca0008ffe4ff */
[----:B------:R-:W2:Y:S01]  /*01e0*/  LDG.E.U8 R18, desc[UR6][R4.64+-0x1] ;  /* 0xffffff0604127981 */ /* 0x000ea2000c1e1100 */
[----:B---3--:R-:W-:-:S04]  /*01f0*/  IADD3.X R2, P1, PT, R14, UR10, RZ, PT, !PT ;  /* 0x0000000a0e027c10 */ /* 0x008fc8000bf3e4ff */
[----:B------:R-:W-:-:S05]  /*0200*/  IADD3.X R3, PT, PT, R3, UR11, RZ, P1, !PT ;  /* 0x0000000b03037c10 */ /* 0x000fca0008ffe4ff */
[----:B------:R0:W5:Y:S01]  /*0210*/  LDG.E.S8 R16, desc[UR6][R2.64+-0x1] ;  /* 0xffffff0602107981 */ /* 0x000162000c1e1300 */
[----:B------:R-:W-:Y:S01]  /*0220*/  I2FP.F32.U32 R6, R13 ;  /* 0x0000000d00067245 */ /* 0x000fe20000201000 */
[----:B------:R-:W-:Y:S01]  /*0230*/  BSSY.RECONVERGENT B0, `(.L_x_1157) ;  /* 0x000000d000007945 */ /* 0x000fe20003800200 */
[----:B------:R-:W-:-:S03]  /*0240*/  MOV R17, RZ ;  /* 0x000000ff00117202 */ /* 0x000fc60000000f00 */
[----:B------:R-:W-:-:S04]  /*0250*/  FADD R6, -R6, 31 ;  /* 0x41f8000006067421 */ /* 0x000fc80000000100 */
[----:B------:R-:W-:-:S05]  /*0260*/  FADD R7, R6, -1 ;  /* 0xbf80000006077421 */ /* 0x000fca0000000000 */
[----:B------:R-:W-:Y:S02]  /*0270*/  FSETP.NEU.AND P1, PT, R7, RZ, PT ;  /* 0x000000ff0700720b */ /* 0x000fe40003f2d000 */
[----:B--2---:R-:W-:-:S13]  /*0280*/  ISETP.NE.AND P2, PT, R18, 0x41, PT ;  /* 0x000000411200780c */ /* 0x004fda0003f45270 */
[----:B0-----:R-:W-:Y:S05]  /*0290*/  @!P2 BRA `(.L_x_1158) ;  /* 0x000000000018a947 */ /* 0x001fea0003800000 */
[----:B------:R-:W-:-:S13]  /*02a0*/  ISETP.NE.AND P2, PT, R18, 0x43, PT ;  /* 0x000000431200780c */ /* 0x000fda0003f45270 */
[C---:B------:R-:W-:Y:S02]  /*02b0*/  @P2 ISETP.NE.AND P4, PT, R18.reuse, 0x47, PT ;  /* 0x000000471200280c */ /* 0x040fe40003f85270 */
[----:B------:R-:W-:Y:S02]  /*02c0*/  @P2 ISETP.NE.AND P3, PT, R18, 0x54, PT ;  /* 0x000000541200280c */ /* 0x000fe40003f65270 */
[----:B------:R-:W-:-:S04]  /*02d0*/  @P2 SEL R17, RZ, 0x3, P4 ;  /* 0x00000003ff112807 */ /* 0x000fc80002000000 */
[----:B------:R-:W-:Y:S01]  /*02e0*/  @P2 SEL R17, R17, 0x2, P3 ;  /* 0x0000000211112807 */ /* 0x000fe20001800000 */
[----:B------:R-:W-:-:S07]  /*02f0*/  @!P2 IMAD.MOV.U32 R17, RZ, RZ, 0x1 ;  /* 0x00000001ff11a424 */ /* 0x000fce00078e00ff */
.L_x_1158:
[----:B------:R-:W-:Y:S05]  /*0300*/  BSYNC.RECONVERGENT B0 ;  /* 0x0000000000007941 */ /* 0x000fea0003800200 */
.L_x_1157:
[----:B------:R-:W-:Y:S01]  /*0310*/  MOV R6, 0x3f800000 ;  /* 0x3f80000000067802 */ /* 0x000fe20000000f00 */
[----:B------:R-:W-:Y:S06]  /*0320*/  @!P1 BRA `(.L_x_1159) ;  /* 0x0000000000649947 */ /* 0x000fec0003800000 */
[CC--:B------:R-:W-:Y:S01]  /*0330*/  FMUL R19, R0.reuse, R7.reuse ;  /* 0x0000000700137220 */ /* 0x0c0fe20000400000 */
[----:B------:R-:W-:Y:S01]  /*0340*/  IMAD.MOV.U32 R23, RZ, RZ, 0x391fcb8e ;  /* 0x391fcb8eff177424 */ /* 0x000fe200078e00ff */
[-C--:B------:R-:W-:Y:S02]  /*0350*/  FSETP.NAN.AND P3, PT, |R7|, |R7|.reuse, PT ;  /* 0x400000070700720b */ /* 0x080fe40003f68200 */
[----:B------:R-:W0:Y:S01]  /*0360*/  FRND R6, R19 ;  /* 0x0000001300067307 */ /* 0x000e220000201000 */
[----:B------:R-:W-:Y:S01]  /*0370*/  FFMA R21, R0, R7, -R19 ;  /* 0x0000000700157223 */ /* 0x000fe20000000813 */
[----:B------:R-:W-:-:S03]  /*0380*/  FSETP.GT.AND P2, PT, |R19|, 152, PT ;  /* 0x431800001300780b */ /* 0x000fc60003f44200 */
[----:B------:R-:W-:Y:S01]  /*0390*/  FFMA R21, R10, R7, R21 ;  /* 0x000000070a157223 */ /* 0x000fe20000000015 */
[----:B0-----:R-:W-:Y:S01]  /*03a0*/  FADD R18, R19, -R6 ;  /* 0x8000000613127221 */ /* 0x001fe20000000000 */
[----:B------:R-:W-:-:S03]  /*03b0*/  FSETP.GT.AND P1, PT, R6, RZ, PT ;  /* 0x000000ff0600720b */ /* 0x000fc60003f24000 */
[----:B------:R-:W-:Y:S01]  /*03c0*/  FADD R18, R18, R21 ;  /* 0x0000001512127221 */ /* 0x000fe20000000000 */
[----:B------:R-:W-:Y:S02]  /*03d0*/  SEL R6, RZ, 0x83000000, P1 ;  /* 0x83000000ff067807 */ /* 0x000fe40000800000 */
[----:B------:R-:W-:Y:S01]  /*03e0*/  FSETP.GEU.AND P1, PT, R19, RZ, PT ;  /* 0x000000ff1300720b */ /* 0x000fe20003f2e000 */
[----:B------:R-:W-:Y:S01]  /*03f0*/  FFMA R21, R18, R23, 0.0013391353422775864601 ;  /* 0x3aaf85ed12157423 */ /* 0x000fe20000000017 */
[----:B------:R-:W-:-:S03]  /*0400*/  IADD3 R20, PT, PT, R6, 0x7f000000, RZ ;  /* 0x7f00000006147810 */ /* 0x000fc60007ffe0ff */
[C---:B------:R-:W-:Y:S02]  /*0410*/  FFMA R23, R18.reuse, R21, 0.0096188392490148544312 ;  /* 0x3c1d985612177423 */ /* 0x040fe40000000015 */
[----:B------:R-:W0:Y:S02]  /*0420*/  F2I.NTZ R21, R19 ;  /* 0x0000001300157305 */ /* 0x000e240000203100 */
[----:B------:R-:W-:-:S04]  /*0430*/  FFMA R23, R18, R23, 0.055503588169813156128 ;  /* 0x3d6357bb12177423 */ /* 0x000fc80000000017 */
[----:B------:R-:W-:-:S04]  /*0440*/  FFMA R23, R18, R23, 0.24022644758224487305 ;  /* 0x3e75fdec12177423 */ /* 0x000fc80000000017 */
[----:B------:R-:W-:-:S04]  /*0450*/  FFMA R23, R18, R23, 0.69314718246459960938 ;  /* 0x3f31721812177423 */ /* 0x000fc80000000017 */
[----:B------:R-:W-:Y:S01]  /*0460*/  FFMA R23, R18, R23, 1 ;  /* 0x3f80000012177423 */ /* 0x000fe20000000017 */
[----:B0-----:R-:W-:Y:S01]  /*0470*/  IMAD R21, R21, 0x800000, -R6 ;  /* 0x0080000015157824 */ /* 0x001fe200078e0a06 */
[----:B------:R-:W-:Y:S02]  /*0480*/  FSEL R6, RZ, +INF , !P1 ;  /* 0x7f800000ff067808 */ /* 0x000fe40004800000 */
[----:B------:R-:W-:-:S04]  /*0490*/  FMUL R20, R20, R23 ;  /* 0x0000001714147220 */ /* 0x000fc80000400000 */
[----:B------:R-:W-:Y:S01]  /*04a0*/  @!P2 FMUL R6, R21, R20 ;  /* 0x000000141506a220 */ /* 0x000fe20000400000 */
[----:B------:R-:W-:-:S07]  /*04b0*/  @P3 FADD R6, R7, 4 ;  /* 0x4080000007063421 */ /* 0x000fce0000000000 */
.L_x_1159:
[----:B------:R-:W0:Y:S01]  /*04c0*/  F2I.U64.TRUNC R6, R6 ;  /* 0x0000000600067311 */ /* 0x000e22000020d800 */
[----:B------:R-:W-:Y:S02]  /*04d0*/  VIADD R18, R13, 0x1 ;  /* 0x000000010d127836 */ /* 0x000fe40000000000 */
[----:B------:R-:W-:Y:S01]  /*04e0*/  HFMA2 R19, -RZ, RZ, 0, 0 ;  /* 0x00000000ff137431 */ /* 0x000fe200000001ff */
[----:B-----5:R-:W-:Y:S02]  /*04f0*/  VIMNMX R15, PT, PT, R16, R15, PT ;  /* 0x0000000f100f7248 */ /* 0x020fe40003fe0100 */
[----:B------:R-:W-:Y:S01]  /*0500*/  ISETP.NE.AND P1, PT, R18, 0x1f, PT ;  /* 0x0000001f1200780c */ /* 0x000fe20003f25270 */
[-C--:B0-----:R-:W-:Y:S02]  /*0510*/  IMAD R7, R7, R17.reuse, RZ ;  /* 0x0000001107077224 */ /* 0x081fe400078e02ff */
[----:B------:R-:W-:-:S04]  /*0520*/  IMAD.WIDE.U32 R8, R6, R17, R8 ;  /* 0x0000001106087225 */ /* 0x000fc800078e0008 */
[----:B------:R-:W-:-:S05]  /*0530*/  IMAD R7, R6, R19, R7 ;  /* 0x0000001306077224 */ /* 0x000fca00078e0207 */
[----:B------:R-:W-:Y:S01]  /*0540*/  IADD3 R7, PT, PT, R9, R7, RZ ;  /* 0x0000000709077210 */ /* 0x000fe20007ffe0ff */
[----:B------:R-:W-:Y:S06]  /*0550*/  @!P1 BRA `(.L_x_1160) ;  /* 0x0000000000dc9947 */ /* 0x000fec0003800000 */
[----:B------:R-:W2:Y:S01]  /*0560*/  LDG.E.U8 R4, desc[UR6][R4.64] ;  /* 0x0000000604047981 */ /* 0x000ea2000c1e1100 */
[----:B------:R-:W-:Y:S01]  /*0570*/  I2FP.F32.U32 R6, R18 ;  /* 0x0000001200067245 */ /* 0x000fe20000201000 */
[----:B------:R-:W-:Y:S04]  /*0580*/  BSSY.RECONVERGENT B0, `(.L_x_1161) ;  /* 0x000000d000007945 */ /* 0x000fe80003800200 */
[----:B------:R-:W-:-:S04]  /*0590*/  FADD R6, -R6, 31 ;  /* 0x41f8000006067421 */ /* 0x000fc80000000100 */
[----:B------:R-:W-:Y:S01]  /*05a0*/  FADD R17, R6, -1 ;  /* 0xbf80000006117421 */ /* 0x000fe20000000000 */
[----:B------:R-:W-:-:S04]  /*05b0*/  MOV R6, RZ ;  /* 0x000000ff00067202 */ /* 0x000fc80000000f00 */
[----:B------:R-:W-:Y:S02]  /*05c0*/  FSETP.NEU.AND P1, PT, R17, RZ, PT ;  /* 0x000000ff1100720b */ /* 0x000fe40003f2d000 */
[----:B--2---:R-:W-:-:S13]  /*05d0*/  ISETP.NE.AND P2, PT, R4, 0x41, PT ;  /* 0x000000410400780c */ /* 0x004fda0003f45270 */
[----:B------:R-:W-:Y:S05]  /*05e0*/  @!P2 BRA `(.L_x_1162) ;  /* 0x000000000018a947 */ /* 0x000fea0003800000 */
[----:B------:R-:W-:-:S13]  /*05f0*/  ISETP.NE.AND P2, PT, R4, 0x43, PT ;  /* 0x000000430400780c */ /* 0x000fda0003f45270 */
[C---:B------:R-:W-:Y:S01]  /*0600*/  @P2 ISETP.NE.AND P4, PT, R4.reuse, 0x47, PT ;  /* 0x000000470400280c */ /* 0x040fe20003f85270 */
[----:B------:R-:W-:Y:S01]  /*0610*/  @!P2 IMAD.MOV.U32 R6, RZ, RZ, 0x1 ;  /* 0x00000001ff06a424 */ /* 0x000fe200078e00ff */
[----:B------:R-:W-:Y:S02]  /*0620*/  @P2 ISETP.NE.AND P3, PT, R4, 0x54, PT ;  /* 0x000000540400280c */ /* 0x000fe40003f65270 */
[----:B------:R-:W-:-:S04]  /*0630*/  @P2 SEL R4, RZ, 0x3, P4 ;  /* 0x00000003ff042807 */ /* 0x000fc80002000000 */
[----:B------:R-:W-:-:S07]  /*0640*/  @P2 SEL R6, R4, 0x2, P3 ;  /* 0x0000000204062807 */ /* 0x000fce0001800000 */
.L_x_1162:
[----:B------:R-:W-:Y:S05]  /*0650*/  BSYNC.RECONVERGENT B0 ;  /* 0x0000000000007941 */ /* 0x000fea0003800200 */
.L_x_1161:
[----:B------:R-:W-:Y:S01]  /*0660*/  HFMA2 R16, -RZ, RZ, 1.875, 0 ;  /* 0x3f800000ff107431 */ /* 0x000fe200000001ff */
[----:B------:R-:W-:Y:S01]  /*0670*/  MOV R4, RZ ;  /* 0x000000ff00047202 */ /* 0x000fe20000000f00 */
        /* <DEDUP_REMOVED lines=21> */
[----:B0-----:R-:W-:Y:S02]  /*07d0*/  LEA R19, R19, -R16, 0x17 ;  /* 0x8000001013137211 */ /* 0x001fe400078eb8ff */
[----:B------:R-:W-:Y:S01]  /*07e0*/  FSEL R16, RZ, +INF , !P1 ;  /* 0x7f800000ff107808 */ /* 0x000fe20004800000 */
[----:B------:R-:W-:-:S04]  /*07f0*/  FMUL R20, R20, R21 ;  /* 0x0000001514147220 */ /* 0x000fc80000400000 */
[----:B------:R-:W-:Y:S01]  /*0800*/  @!P2 FMUL R16, R19, R20 ;  /* 0x000000141310a220 */ /* 0x000fe20000400000 */
[----:B------:R-:W-:-:S07]  /*0810*/  @P3 FADD R16, R17, 4 ;  /* 0x4080000011103421 */ /* 0x000fce0000000000 */
.L_x_1163:
[----:B------:R-:W2:Y:S01]  /*0820*/  LDG.E.S8 R2, desc[UR6][R2.64] ;  /* 0x0000000602027981 */ /* 0x000ea2000c1e1300 */
[----:B------:R-:W0:Y:S01]  /*0830*/  F2I.U64.TRUNC R16, R16 ;  /* 0x0000001000107311 */ /* 0x000e22000020d800 */
[----:B------:R-:W-:Y:S01]  /*0840*/  IMAD.MOV.U32 R9, RZ, RZ, R7 ;  /* 0x000000ffff097224 */ /* 0x000fe200078e0007 */
[----:B------:R-:W-:Y:S01]  /*0850*/  IADD3 R14, PT, PT, R14, 0x2, RZ ;  /* 0x000000020e0e7810 */ /* 0x000fe20007ffe0ff */
[----:B------:R-:W-:Y:S02]  /*0860*/  VIADD R13, R13, 0x2 ;  /* 0x000000020d0d7836 */ /* 0x000fe40000000000 */
[-C--:B0-----:R-:W-:Y:S02]  /*0870*/  IMAD R5, R17, R6.reuse, RZ ;  /* 0x0000000611057224 */ /* 0x081fe400078e02ff */
[----:B------:R-:W-:-:S04]  /*0880*/  IMAD.WIDE.U32 R8, R16, R6, R8 ;  /* 0x0000000610087225 */ /* 0x000fc800078e0008 */
[----:B------:R-:W-:-:S05]  /*0890*/  IMAD R5, R16, R4, R5 ;  /* 0x0000000410057224 */ /* 0x000fca00078e0205 */
[----:B------:R-:W-:Y:S02]  /*08a0*/  IADD3 R9, PT, PT, R9, R5, RZ ;  /* 0x0000000509097210 */ /* 0x000fe40007ffe0ff */
[----:B--2---:R-:W-:Y:S01]  /*08b0*/  VIMNMX R15, PT, PT, R15, R2, PT ;  /* 0x000000020f0f7248 */ /* 0x004fe20003fe0100 */
[----:B------:R-:W-:Y:S06]  /*08c0*/  BRA `(.L_x_1164) ;  /* 0xfffffff800387947 */ /* 0x000fec000383ffff */
.L_x_1160:
[----:B------:R-:W-:Y:S01]  /*08d0*/  ISETP.GE.AND P1, PT, R15, 0x3d, PT ;  /* 0x0000003d0f00780c */ /* 0x000fe20003f26270 */
[----:B------:R-:W-:-:S12]  /*08e0*/  BSSY.RECONVERGENT B0, `(.L_x_1165) ;  /* 0x0000012000007945 */ /* 0x000fd80003800200 */
[----:B------:R-:W-:Y:S05]  /*08f0*/  @!P1 BRA `(.L_x_1166) ;  /* 0x0000000000409947 */ /* 0x000fea0003800000 */
[----:B------:R-:W0:Y:S01]  /*0900*/  S2R R5, SR_LANEID ;  /* 0x0000000000057919 */ /* 0x000e220000000000 */
[----:B------:R-:W-:Y:S01]  /*0910*/  VOTEU.ANY UR4, UPT, PT ;  /* 0x0000000000047886 */ /* 0x000fe200038e0100 */
[----:B------:R-:W1:Y:S01]  /*0920*/  LDC.64 R2, c[0x0][0x3a0] ;  /* 0x0000e800ff027b82 */ /* 0x000e620000000a00 */
[----:B------:R-:W0:Y:S08]  /*0930*/  FLO.U32 R6, UR4 ;  /* 0x0000000400067d00 */ /* 0x000e3000080e0000 */
[----:B------:R-:W1:Y:S01]  /*0940*/  POPC R13, UR4 ;  /* 0x00000004000d7d09 */ /* 0x000e620008000000 */
[----:B0-----:R-:W-:Y:S01]  /*0950*/  ISETP.EQ.U32.AND P1, PT, R6, R5, PT ;  /* 0x000000050600720c */ /* 0x001fe20003f22070 */
[----:B------:R-:W0:Y:S01]  /*0960*/  S2R R14, SR_LTMASK ;  /* 0x00000000000e7919 */ /* 0x000e220000003900 */
[----:B------:R-:W2:Y:S11]  /*0970*/  LDC.64 R4, c[0x0][0x398] ;  /* 0x0000e600ff047b82 */ /* 0x000eb60000000a00 */
[----:B-1----:R-:W3:Y:S01]  /*0980*/  @P1 ATOMG.E.ADD.STRONG.GPU PT, R3, desc[UR6][R2.64], R13 ;  /* 0x8000000d020319a8 */ /* 0x002ee200081ef106 */
[----:B0-----:R-:W-:-:S06]  /*0990*/  LOP3.LUT R14, R14, UR4, RZ, 0xc0, !PT ;  /* 0x000000040e0e7c12 */ /* 0x001fcc000f8ec0ff */
[----:B------:R-:W0:Y:S01]  /*09a0*/  POPC R14, R14 ;  /* 0x0000000e000e7309 */ /* 0x000e220000000000 */
[----:B---3--:R1:W0:Y:S02]  /*09b0*/  SHFL.IDX PT, R9, R3, R6, 0x1f ;  /* 0x00001f0603097589 */ /* 0x00822400000e0000 */
[----:B-1----:R-:W-:Y:S02]  /*09c0*/  MOV R6, R8 ;  /* 0x0000000800067202 */ /* 0x002fe40000000f00 */
[----:B0-----:R-:W-:-:S05]  /*09d0*/  IADD3 R9, PT, PT, R9, R14, RZ ;  /* 0x0000000e09097210 */ /* 0x001fca0007ffe0ff */
[----:B--2---:R-:W-:-:S05]  /*09e0*/  IMAD.WIDE R4, R9, 0x8, R4 ;  /* 0x0000000809047825 */ /* 0x004fca00078e0204 */
[----:B------:R0:W-:Y:S02]  /*09f0*/  STG.E.64 desc[UR6][R4.64], R6 ;  /* 0x0000000604007986 */ /* 0x0001e4000c101b06 */
.L_x_1166:
[----:B------:R-:W-:Y:S05]  /*0a00*/  BSYNC.RECONVERGENT B0 ;  /* 0x0000000000007941 */ /* 0x000fea0003800200 */
.L_x_1165:
[----:B------:R-:W-:Y:S05]  /*0a10*/  @!P0 BRA `(.L_x_1167) ;  /* 0xfffffff400c88947 */ /* 0x000fea000383ffff */
[----:B------:R-:W-:Y:S05]  /*0a20*/  EXIT ;  /* 0x000000000000794d */ /* 0x000fea0003800000 */
.L_x_1168:
        /* <DEDUP_REMOVED lines=13> */
.L_x_1186:


//--------------------- .nv.shared._ZN3cub18CUB_300001_SM_10006detail10radix_sort29DeviceRadixSortOnesweepKernelINS1_5radix10policy_hubIyNS0_8NullTypeEyE10Policy1000ELNS0_9SortOrderE0EyS6_yiiNS1_21identity_decomposer_tEEEvPT5_SC_PT3_PKSD_PT1_PKSH_PT2_PKSL_T4_iiT6_ --------------------------
	.section	.nv.shared._ZN3cub18CUB_300001_SM_10006detail10radix_sort29DeviceRadixSortOnesweepKernelINS1_5radix10policy_hubIyNS0_8NullTypeEyE10Policy1000ELNS0_9SortOrderE0EyS6_yiiNS1_21identity_decomposer_tEEEvPT5_SC_PT3_PKSD_PT1_PKSH_PT2_PKSL_T4_iiT6_,"aw",@nobits
	.sectionflags	@""
	.align	16
.nv.shared._ZN3cub18CUB_300001_SM_10006detail10radix_sort29DeviceRadixSortOnesweepKernelINS1_5radix10policy_hubIyNS0_8NullTypeEyE10Policy1000ELNS0_9SortOrderE0EyS6_yiiNS1_21identity_decomposer_tEEEvPT5_SC_PT3_PKSD_PT1_PKSH_PT2_PKSL_T4_iiT6_:
	.zero		49152


//--------------------- .nv.shared.reserved.0     --------------------------
	.section	.nv.shared.reserved.0,"aw",@nobits
	.weak		__nv_reservedSMEM_offset_0_alias
	.size		__nv_reservedSMEM_offset_0_alias, 0, 64
	.other		__nv_reservedSMEM_offset_0_alias,@"STO_CUDA_RESERVED_SHARED STV_DEFAULT"
__nv_reservedSMEM_offset_0_alias:
	.zero		0
	.zero		64


//--------------------- .nv.global                --------------------------
	.section	.nv.global,"aw",@nobits
.nv.global:
	.type		_ZN34_INTERNAL_cd3aceb2_4_k_cu_ea7f43c56thrust24THRUST_300001_SM_1000_NS12placeholders2_8E,@object
	.size		_ZN34_INTERNAL_cd3aceb2_4_k_cu_ea7f43c56thrust24THRUST_300001_SM_1000_NS12placeholders2_8E,(_ZN34_INTERNAL_cd3aceb2_4_k_cu_ea7f43c54cuda3std3__436_GLOBAL__N__cd3aceb2_4_k_cu_ea7f43c56ignoreE - _ZN34_INTERNAL_cd3aceb2_4_k_cu_ea7f43c56thrust24THRUST_300001_SM_1000_NS12placeholders2_8E)
_ZN34_INTERNAL_cd3aceb2_4_k_cu_ea7f43c56thrust24THRUST_300001_SM_1000_NS12placeholders2_8E:
	.zero		1
	.type		_ZN34_INTERNAL_cd3aceb2_4_k_cu_ea7f43c54cuda3std3__436_GLOBAL__N__cd3aceb2_4_k_cu_ea7f43c56ignoreE,@object
	.size		_ZN34_INTERNAL_cd3aceb2_4_k_cu_ea7f43c54cuda3std3__436_GLOBAL__N__cd3aceb2_4_k_cu_ea7f43c56ignoreE,(_ZN34_INTERNAL_cd3aceb2_4_k_cu_ea7f43c54cuda3std6ranges3__45__cpo4dataE - _ZN34_INTERNAL_cd3aceb2_4_k_cu_ea7f43c54cuda3std3__436_GLOBAL__N__cd3aceb2_4_k_cu_ea7f43c56ignoreE)
_ZN34_INTERNAL_cd3aceb2_4_k_cu_ea7f43c54cuda3std3__436_GLOBAL__N__cd3aceb2_4_k_cu_ea7f43c56ignoreE:
	.zero		1
	.type		_ZN34_INTERNAL_cd3aceb2_4_k_cu_ea7f43c54cuda3std6ranges3__45__cpo4dataE,@object
	.size		_ZN34_INTERNAL_cd3aceb2_4_k_cu_ea7f43c54cuda3std6ranges3__45__cpo4dataE,(_ZN34_INTERNAL_cd3aceb2_4_k_cu_ea7f43c56thrust24THRUST_300001_SM_1000_NS6system3cpp3parE - _ZN34_INTERNAL_cd3aceb2_4_k_cu_ea7f43c54cuda3std6ranges3__45__cpo4dataE)
_ZN34_INTERNAL_cd3aceb2_4_k_cu_ea7f43c54cuda3std6ranges3__45__cpo4dataE:
	.zero		1
	.type		_ZN34_INTERNAL_cd3aceb2_4_k_cu_ea7f43c56thrust24THRUST_300001_SM_1000_NS6system3cpp3parE,@object
	.size		_ZN34_INTERNAL_cd3aceb2_4_k_cu_ea7f43c56thrust24THRUST_300001_SM_1000_NS6system3cpp3parE,(_ZN34_INTERNAL_cd3aceb2_4_k_cu_ea7f43c54cuda3std3__45__cpo5beginE - _ZN34_INTERNAL_cd3aceb2_4_k_cu_ea7f43c56thrust24THRUST_300001_SM_1000_NS6system3cpp3parE)
_ZN34_INTERNAL_cd3aceb2_4_k_cu_ea7f43c56thrust24THRUST_300001_SM_1000_NS6system3cpp3parE:
	.zero		1
	.type		_ZN34_INTERNAL_cd3aceb2_4_k_cu_ea7f43c54cuda3std3__45__cpo5beginE,@object
	.size		_ZN34_INTERNAL_cd3aceb2_4_k_cu_ea7f43c54cuda3std3__45__cpo5beginE,(_ZN34_INTERNAL_cd3aceb2_4_k_cu_ea7f43c54cuda3std6ranges3__45__cpo5beginE - _ZN34_INTERNAL_cd3aceb2_4_k_cu_ea7f43c54cuda3std3__45__cpo5beginE)
_ZN34_INTERNAL_cd3aceb2_4_k_cu_ea7f43c54cuda3std3__45__cpo5beginE:
	.zero		1
	.type		_ZN34_INTERNAL_cd3aceb2_4_k_cu_ea7f43c54cuda3std6ranges3__45__cpo5beginE,@object
	.size		_ZN34_INTERNAL_cd3aceb2_4_k_cu_ea7f43c54cuda3std6ranges3__45__cpo5beginE,(_ZN34_INTERNAL_cd3aceb2_4_k_cu_ea7f43c56thrust24THRUST_300001_SM_1000_NS6deviceE - _ZN34_INTERNAL_cd3aceb2_4_k_cu_ea7f43c54cuda3std6ranges3__45__cpo5beginE)
_ZN34_INTERNAL_cd3aceb2_4_k_cu_ea7f43c54cuda3std6ranges3__45__cpo5beginE:
	.zero		1
	.type		_ZN34_INTERNAL_cd3aceb2_4_k_cu_ea7f43c56thrust24THRUST_300001_SM_1000_NS6deviceE,@object
	.size		_ZN34_INTERNAL_cd3aceb2_4_k_cu_ea7f43c56thrust24THRUST_300001_SM_1000_NS6deviceE,(_ZN34_INTERNAL_cd3aceb2_4_k_cu_ea7f43c54cuda3std3__47nulloptE - _ZN34_INTERNAL_cd3aceb2_4_k_cu_ea7f43c56thrust24THRUST_300001_SM_1000_NS6deviceE)
_ZN34_INTERNAL_cd3aceb2_4_k_cu_ea7f43c56thrust24THRUST_300001_SM_1000_NS6deviceE:
	.zero		1
	.type		_ZN34_INTERNAL_cd3aceb2_4_k_cu_ea7f43c54cuda3std3__47nulloptE,@object
	.size		_ZN34_INTERNAL_cd3aceb2_4_k_cu_ea7f43c54cuda3std3__47nulloptE,(_ZN34_INTERNAL_cd3aceb2_4_k_cu_ea7f43c54cuda3std6ranges3__45__cpo8distanceE - _ZN34_INTERNAL_cd3aceb2_4_k_cu_ea7f43c54cuda3std3__47nulloptE)
_ZN34_INTERNAL_cd3aceb2_4_k_cu_ea7f43c54cuda3std3__47nulloptE:
	.zero		1
	.type		_ZN34_INTERNAL_cd3aceb2_4_k_cu_ea7f43c54cuda3std6ranges3__45__cpo8distanceE,@object
	.size		_ZN34_INTERNAL_cd3aceb2_4_k_cu_ea7f43c54cuda3std6ranges3__45__cpo8distanceE,(_ZN34_INTERNAL_cd3aceb2_4_k_cu_ea7f43c56thrust24THRUST_300001_SM_1000_NS12placeholders2_4E - _ZN34_INTERNAL_cd3aceb2_4_k_cu_ea7f43c54cuda3std6ranges3__45__cpo8distanceE)
_ZN34_INTERNAL_cd3aceb2_4_k_cu_ea7f43c54cuda3std6ranges3__45__cpo8distanceE:
	.zero		1
	.type		_ZN34_INTERNAL_cd3aceb2_4_k_cu_ea7f43c56thrust24THRUST_300001_SM_1000_NS12placeholders2_4E,@object
	.size		_ZN34_INTERNAL_cd3aceb2_4_k_cu_ea7f43c56thrust24THRUST_300001_SM_1000_NS12placeholders2_4E,(_ZN34_INTERNAL_cd3aceb2_4_k_cu_ea7f43c54cuda3std3__45__cpo6rbeginE - _ZN34_INTERNAL_cd3aceb2_4_k_cu_ea7f43c56thrust24THRUST_300001_SM_1000_NS12placeholders2_4E)
_ZN34_INTERNAL_cd3aceb2_4_k_cu_ea7f43c56thrust24THRUST_300001_SM_1000_NS12placeholders2_4E:
	.zero		1
	.type		_ZN34_INTERNAL_cd3aceb2_4_k_cu_ea7f43c54cuda3std3__45__cpo6rbeginE,@object
	.size		_ZN34_INTERNAL_cd3aceb2_4_k_cu_ea7f43c54cuda3std3__45__cpo6rbeginE,(_ZN34_INTERNAL_cd3aceb2_4_k_cu_ea7f43c54cuda3std6ranges3__45__cpo7advanceE - _ZN34_INTERNAL_cd3aceb2_4_k_cu_ea7f43c54cuda3std3__45__cpo6rbeginE)
_ZN34_INTERNAL_cd3aceb2_4_k_cu_ea7f43c54cuda3std3__45__cpo6rbeginE:
	.zero		1
	.type		_ZN34_INTERNAL_cd3aceb2_4_k_cu_ea7f43c54cuda3std6ranges3__45__cpo7advanceE,@object
	.size		_ZN34_INTERNAL_cd3aceb2_4_k_cu_ea7f43c54cuda3std6ranges3__45__cpo7advanceE,(_ZN34_INTERNAL_cd3aceb2_4_k_cu_ea7f43c56thrust24THRUST_300001_SM_1000_NS12placeholders3_10E - _ZN34_INTERNAL_cd3aceb2_4_k_cu_ea7f43c54cuda3std6ranges3__45__cpo7advanceE)
_ZN34_INTERNAL_cd3aceb2_4_k_cu_ea7f43c54cuda3std6ranges3__45__cpo7advanceE:
	.zero		1
	.type		_ZN34_INTERNAL_cd3aceb2_4_k_cu_ea7f43c56thrust24THRUST_300001_SM_1000_NS12placeholders3_10E,@object
	.size		_ZN34_INTERNAL_cd3aceb2_4_k_cu_ea7f43c56thrust24THRUST_300001_SM_1000_NS12placeholders3_10E,(_ZN34_INTERNAL_cd3aceb2_4_k_cu_ea7f43c54cuda3std3__48in_placeE - _ZN34_INTERNAL_cd3aceb2_4_k_cu_ea7f43c56thrust24THRUST_300001_SM_1000_NS12placeholders3_10E)
_ZN34_INTERNAL_cd3aceb2_4_k_cu_ea7f43c56thrust24THRUST_300001_SM_1000_NS12placeholders3_10E:
	.zero		1
	.type		_ZN34_INTERNAL_cd3aceb2_4_k_cu_ea7f43c54cuda3std3__48in_placeE,@object
	.size		_ZN34_INTERNAL_cd3aceb2_4_k_cu_ea7f43c54cuda3std3__48in_placeE,(_ZN34_INTERNAL_cd3aceb2_4_k_cu_ea7f43c54cuda3std6ranges3__45__cpo4sizeE - _ZN34_INTERNAL_cd3aceb2_4_k_cu_ea7f43c54cuda3std3__48in_placeE)
_ZN34_INTERNAL_cd3aceb2_4_k_cu_ea7f43c54cuda3std3__48in_placeE:
	.zero		1
	.type		_ZN34_INTERNAL_cd3aceb2_4_k_cu_ea7f43c54cuda3std6ranges3__45__cpo4sizeE,@object
	.size		_ZN34_INTERNAL_cd3aceb2_4_k_cu_ea7f43c54cuda3std6ranges3__45__cpo4sizeE,(_ZN34_INTERNAL_cd3aceb2_4_k_cu_ea7f43c56thrust24THRUST_300001_SM_1000_NS12placeholders2_2E - _ZN34_INTERNAL_cd3aceb2_4_k_cu_ea7f43c54cuda3std6ranges3__45__cpo4sizeE)
_ZN34_INTERNAL_cd3aceb2_4_k_cu_ea7f43c54cuda3std6ranges3__45__cpo4sizeE:
	.zero		1
	.type		_ZN34_INTERNAL_cd3aceb2_4_k_cu_ea7f43c56thrust24THRUST_300001_SM_1000_NS12placeholders2_2E,@object
	.size		_ZN34_INTERNAL_cd3aceb2_4_k_cu_ea7f43c56thrust24THRUST_300001_SM_1000_NS12placeholders2_2E,(_ZN34_INTERNAL_cd3aceb2_4_k_cu_ea7f43c54cuda3std3__45__cpo6cbeginE - _ZN34_INTERNAL_cd3aceb2_4_k_cu_ea7f43c56thrust24THRUST_300001_SM_1000_NS12placeholders2_2E)
_ZN34_INTERNAL_cd3aceb2_4_k_cu_ea7f43c56thrust24THRUST_300001_SM_1000_NS12placeholders2_2E:
	.zero		1
	.type		_ZN34_INTERNAL_cd3aceb2_4_k_cu_ea7f43c54cuda3std3__45__cpo6cbeginE,@object
	.size		_ZN34_INTERNAL_cd3aceb2_4_k_cu_ea7f43c54cuda3std3__45__cpo6cbeginE,(_ZN34_INTERNAL_cd3aceb2_4_k_cu_ea7f43c54cuda3std6ranges3__45__cpo6cbeginE - _ZN34_INTERNAL_cd3aceb2_4_k_cu_ea7f43c54cuda3std3__45__cpo6cbeginE)
_ZN34_INTERNAL_cd3aceb2_4_k_cu_ea7f43c54cuda3std3__45__cpo6cbeginE:
	.zero		1
	.type		_ZN34_INTERNAL_cd3aceb2_4_k_cu_ea7f43c54cuda3std6ranges3__45__cpo6cbeginE,@object
	.size		_ZN34_INTERNAL_cd3aceb2_4_k_cu_ea7f43c54cuda3std6ranges3__45__cpo6cbeginE,(_ZN34_INTERNAL_cd3aceb2_4_k_cu_ea7f43c56thrust24THRUST_300001_SM_1000_NS12placeholders2_6E - _ZN34_INTERNAL_cd3aceb2_4_k_cu_ea7f43c54cuda3std6ranges3__45__cpo6cbeginE)
_ZN34_INTERNAL_cd3aceb2_4_k_cu_ea7f43c54cuda3std6ranges3__45__cpo6cbeginE:
	.zero		1
	.type		_ZN34_INTERNAL_cd3aceb2_4_k_cu_ea7f43c56thrust24THRUST_300001_SM_1000_NS12placeholders2_6E,@object
	.size		_ZN34_INTERNAL_cd3aceb2_4_k_cu_ea7f43c56thrust24THRUST_300001_SM_1000_NS12placeholders2_6E,(_ZN34_INTERNAL_cd3aceb2_4_k_cu_ea7f43c54cuda3std3__45__cpo7crbeginE - _ZN34_INTERNAL_cd3aceb2_4_k_cu_ea7f43c56thrust24THRUST_300001_SM_1000_NS12placeholders2_6E)
_ZN34_INTERNAL_cd3aceb2_4_k_cu_ea7f43c56thrust24THRUST_300001_SM_1000_NS12placeholders2_6E:
	.zero		1
	.type		_ZN34_INTERNAL_cd3aceb2_4_k_cu_ea7f43c54cuda3std3__45__cpo7crbeginE,@object
	.size		_ZN34_INTERNAL_cd3aceb2_4_k_cu_ea7f43c54cuda3std3__45__cpo7crbeginE,(_ZN34_INTERNAL_cd3aceb2_4_k_cu_ea7f43c54cuda3std6ranges3__45__cpo4nextE - _ZN34_INTERNAL_cd3aceb2_4_k_cu_ea7f43c54cuda3std3__45__cpo7crbeginE)
_ZN34_INTERNAL_cd3aceb2_4_k_cu_ea7f43c54cuda3std3__45__cpo7crbeginE:
	.zero		1
	.type		_ZN34_INTERNAL_cd3aceb2_4_k_cu_ea7f43c54cuda3std6ranges3__45__cpo4nextE,@object
	.size		_ZN34_INTERNAL_cd3aceb2_4_k_cu_ea7f43c54cuda3std6ranges3__45__cpo4nextE,(_ZN34_INTERNAL_cd3aceb2_4_k_cu_ea7f43c54cuda3std6ranges3__45__cpo4swapE - _ZN34_INTERNAL_cd3aceb2_4_k_cu_ea7f43c54cuda3std6ranges3__45__cpo4nextE)
_ZN34_INTERNAL_cd3aceb2_4_k_cu_ea7f43c54cuda3std6ranges3__45__cpo4nextE:
	.zero		1
	.type		_ZN34_INTERNAL_cd3aceb2_4_k_cu_ea7f43c54cuda3std6ranges3__45__cpo4swapE,@object
	.size		_ZN34_INTERNAL_cd3aceb2_4_k_cu_ea7f43c54cuda3std6ranges3__45__cpo4swapE,(_ZN34_INTERNAL_cd3aceb2_4_k_cu_ea7f43c56thrust24THRUST_300001_SM_1000_NS8cuda_cub10par_nosyncE - _ZN34_INTERNAL_cd3aceb2_4_k_cu_ea7f43c54cuda3std6ranges3__45__cpo4swapE)
_ZN34_INTERNAL_cd3aceb2_4_k_cu_ea7f43c54cuda3std6ranges3__45__cpo4swapE:
	.zero		1
	.type		_ZN34_INTERNAL_cd3aceb2_4_k_cu_ea7f43c56thrust24THRUST_300001_SM_1000_NS8cuda_cub10par_nosyncE,@object
	.size		_ZN34_INTERNAL_cd3aceb2_4_k_cu_ea7f43c56thrust24THRUST_300001_SM_1000_NS8cuda_cub10par_nosyncE,(_ZN34_INTERNAL_cd3aceb2_4_k_cu_ea7f43c56thrust24THRUST_300001_SM_1000_NS3seqE - _ZN34_INTERNAL_cd3aceb2_4_k_cu_ea7f43c56thrust24THRUST_300001_SM_1000_NS8cuda_cub10par_nosyncE)
_ZN34_INTERNAL_cd3aceb2_4_k_cu_ea7f43c56thrust24THRUST_300001_SM_1000_NS8cuda_cub10par_nosyncE:
	.zero		1
	.type		_ZN34_INTERNAL_cd3aceb2_4_k_cu_ea7f43c56thrust24THRUST_300001_SM_1000_NS3seqE,@object
	.size		_ZN34_INTERNAL_cd3aceb2_4_k_cu_ea7f43c56thrust24THRUST_300001_SM_1000_NS3seqE,(_ZN34_INTERNAL_cd3aceb2_4_k_cu_ea7f43c54cuda3std3__420unreachable_sentinelE - _ZN34_INTERNAL_cd3aceb2_4_k_cu_ea7f43c56thrust24THRUST_300001_SM_1000_NS3seqE)
_ZN34_INTERNAL_cd3aceb2_4_k_cu_ea7f43c56thrust24THRUST_300001_SM_1000_NS3seqE:
	.zero		1
	.type		_ZN34_INTERNAL_cd3aceb2_4_k_cu_ea7f43c54cuda3std3__420unreachable_sentinelE,@object
	.size		_ZN34_INTERNAL_cd3aceb2_4_k_cu_ea7f43c54cuda3std3__420unreachable_sentinelE,(_ZN34_INTERNAL_cd3aceb2_4_k_cu_ea7f43c54cuda3std6ranges3__45__cpo5ssizeE - _ZN34_INTERNAL_cd3aceb2_4_k_cu_ea7f43c54cuda3std3__420unreachable_sentinelE)
_ZN34_INTERNAL_cd3aceb2_4_k_cu_ea7f43c54cuda3std3__420unreachable_sentinelE:
	.zero		1
	.type		_ZN34_INTERNAL_cd3aceb2_4_k_cu_ea7f43c54cuda3std6ranges3__45__cpo5ssizeE,@object
	.size		_ZN34_INTERNAL_cd3aceb2_4_k_cu_ea7f43c54cuda3std6ranges3__45__cpo5ssizeE,(_ZN34_INTERNAL_cd3aceb2_4_k_cu_ea7f43c56thrust24THRUST_300001_SM_1000_NS12placeholders2_3E - _ZN34_INTERNAL_cd3aceb2_4_k_cu_ea7f43c54cuda3std6ranges3__45__cpo5ssizeE)
_ZN34_INTERNAL_cd3aceb2_4_k_cu_ea7f43c54cuda3std6ranges3__45__cpo5ssizeE:
	.zero		1
	.type		_ZN34_INTERNAL_cd3aceb2_4_k_cu_ea7f43c56thrust24THRUST_300001_SM_1000_NS12placeholders2_3E,@object
	.size		_ZN34_INTERNAL_cd3aceb2_4_k_cu_ea7f43c56thrust24THRUST_300001_SM_1000_NS12placeholders2_3E,(_ZN34_INTERNAL_cd3aceb2_4_k_cu_ea7f43c54cuda3std3__45__cpo4cendE - _ZN34_INTERNAL_cd3aceb2_4_k_cu_ea7f43c56thrust24THRUST_300001_SM_1000_NS12placeholders2_3E)
_ZN34_INTERNAL_cd3aceb2_4_k_cu_ea7f43c56thrust24THRUST_300001_SM_1000_NS12placeholders2_3E:
	.zero		1
	.type		_ZN34_INTERNAL_cd3aceb2_4_k_cu_ea7f43c54cuda3std3__45__cpo4cendE,@object
	.size		_ZN34_INTERNAL_cd3aceb2_4_k_cu_ea7f43c54cuda3std3__45__cpo4cendE,(_ZN34_INTERNAL_cd3aceb2_4_k_cu_ea7f43c54cuda3std6ranges3__45__cpo4cendE - _ZN34_INTERNAL_cd3aceb2_4_k_cu_ea7f43c54cuda3std3__45__cpo4cendE)
_ZN34_INTERNAL_cd3aceb2_4_k_cu_ea7f43c54cuda3std3__45__cpo4cendE:
	.zero		1
	.type		_ZN34_INTERNAL_cd3aceb2_4_k_cu_ea7f43c54cuda3std6ranges3__45__cpo4cendE,@object
	.size		_ZN34_INTERNAL_cd3aceb2_4_k_cu_ea7f43c54cuda3std6ranges3__45__cpo4cendE,(_ZN34_INTERNAL_cd3aceb2_4_k_cu_ea7f43c56thrust24THRUST_300001_SM_1000_NS12placeholders2_7E - _ZN34_INTERNAL_cd3aceb2_4_k_cu_ea7f43c54cuda3std6ranges3__45__cpo4cendE)
_ZN34_INTERNAL_cd3aceb2_4_k_cu_ea7f43c54cuda3std6ranges3__45__cpo4cendE:
	.zero		1
	.type		_ZN34_INTERNAL_cd3aceb2_4_k_cu_ea7f43c56thrust24THRUST_300001_SM_1000_NS12placeholders2_7E,@object
	.size		_ZN34_INTERNAL_cd3aceb2_4_k_cu_ea7f43c56thrust24THRUST_300001_SM_1000_NS12placeholders2_7E,(_ZN34_INTERNAL_cd3aceb2_4_k_cu_ea7f43c54cuda3std3__45__cpo5crendE - _ZN34_INTERNAL_cd3aceb2_4_k_cu_ea7f43c56thrust24THRUST_300001_SM_1000_NS12placeholders2_7E)
_ZN34_INTERNAL_cd3aceb2_4_k_cu_ea7f43c56thrust24THRUST_300001_SM_1000_NS12placeholders2_7E:
	.zero		1
	.type		_ZN34_INTERNAL_cd3aceb2_4_k_cu_ea7f43c54cuda3std3__45__cpo5crendE,@object
	.size		_ZN34_INTERNAL_cd3aceb2_4_k_cu_ea7f43c54cuda3std3__45__cpo5crendE,(_ZN34_INTERNAL_cd3aceb2_4_k_cu_ea7f43c54cuda3std6ranges3__45__cpo4prevE - _ZN34_INTERNAL_cd3aceb2_4_k_cu_ea7f43c54cuda3std3__45__cpo5crendE)
_ZN34_INTERNAL_cd3aceb2_4_k_cu_ea7f43c54cuda3std3__45__cpo5crendE:
	.zero		1
	.type		_ZN34_INTERNAL_cd3aceb2_4_k_cu_ea7f43c54cuda3std6ranges3__45__cpo4prevE,@object
	.size		_ZN34_INTERNAL_cd3aceb2_4_k_cu_ea7f43c54cuda3std6ranges3__45__cpo4prevE,(_ZN34_INTERNAL_cd3aceb2_4_k_cu_ea7f43c54cuda3std6ranges3__45__cpo9iter_moveE - _ZN34_INTERNAL_cd3aceb2_4_k_cu_ea7f43c54cuda3std6ranges3__45__cpo4prevE)
_ZN34_INTERNAL_cd3aceb2_4_k_cu_ea7f43c54cuda3std6ranges3__45__cpo4prevE:
	.zero		1
	.type		_ZN34_INTERNAL_cd3aceb2_4_k_cu_ea7f43c54cuda3std6ranges3__45__cpo9iter_moveE,@object
	.size		_ZN34_INTERNAL_cd3aceb2_4_k_cu_ea7f43c54cuda3std6ranges3__45__cpo9iter_moveE,(_ZN34_INTERNAL_cd3aceb2_4_k_cu_ea7f43c56thrust24THRUST_300001_SM_1000_NS6system6detail10sequential3seqE - _ZN34_INTERNAL_cd3aceb2_4_k_cu_ea7f43c54cuda3std6ranges3__45__cpo9iter_moveE)
_ZN34_INTERNAL_cd3aceb2_4_k_cu_ea7f43c54cuda3std6ranges3__45__cpo9iter_moveE:
	.zero		1
	.type		_ZN34_INTERNAL_cd3aceb2_4_k_cu_ea7f43c56thrust24THRUST_300001_SM_1000_NS6system6detail10sequential3seqE,@object
	.size		_ZN34_INTERNAL_cd3aceb2_4_k_cu_ea7f43c56thrust24THRUST_300001_SM_1000_NS6system6detail10sequential3seqE,(_ZN34_INTERNAL_cd3aceb2_4_k_cu_ea7f43c56thrust24THRUST_300001_SM_1000_NS12placeholders2_9E - _ZN34_INTERNAL_cd3aceb2_4_k_cu_ea7f43c56thrust24THRUST_300001_SM_1000_NS6system6detail10sequential3seqE)
_ZN34_INTERNAL_cd3aceb2_4_k_cu_ea7f43c56thrust24THRUST_300001_SM_1000_NS6system6detail10sequential3seqE:
	.zero		1
	.type		_ZN34_INTERNAL_cd3aceb2_4_k_cu_ea7f43c56thrust24THRUST_300001_SM_1000_NS12placeholders2_9E,@object
	.size		_ZN34_INTERNAL_cd3aceb2_4_k_cu_ea7f43c56thrust24THRUST_300001_SM_1000_NS12placeholders2_9E,(_ZN34_INTERNAL_cd3aceb2_4_k_cu_ea7f43c54cuda3std3__419piecewise_constructE - _ZN34_INTERNAL_cd3aceb2_4_k_cu_ea7f43c56thrust24THRUST_300001_SM_1000_NS12placeholders2_9E)
_ZN34_INTERNAL_cd3aceb2_4_k_cu_ea7f43c56thrust24THRUST_300001_SM_1000_NS12placeholders2_9E:
	.zero		1
	.type		_ZN34_INTERNAL_cd3aceb2_4_k_cu_ea7f43c54cuda3std3__419piecewise_constructE,@object
	.size		_ZN34_INTERNAL_cd3aceb2_4_k_cu_ea7f43c54cuda3std3__419piecewise_constructE,(_ZN34_INTERNAL_cd3aceb2_4_k_cu_ea7f43c54cuda3std6ranges3__45__cpo5cdataE - _ZN34_INTERNAL_cd3aceb2_4_k_cu_ea7f43c54cuda3std3__419piecewise_constructE)
_ZN34_INTERNAL_cd3aceb2_4_k_cu_ea7f43c54cuda3std3__419piecewise_constructE:
	.zero		1
	.type		_ZN34_INTERNAL_cd3aceb2_4_k_cu_ea7f43c54cuda3std6ranges3__45__cpo5cdataE,@object
	.size		_ZN34_INTERNAL_cd3aceb2_4_k_cu_ea7f43c54cuda3std6ranges3__45__cpo5cdataE,(_ZN34_INTERNAL_cd3aceb2_4_k_cu_ea7f43c56thrust24THRUST_300001_SM_1000_NS12placeholders2_1E - _ZN34_INTERNAL_cd3aceb2_4_k_cu_ea7f43c54cuda3std6ranges3__45__cpo5cdataE)
_ZN34_INTERNAL_cd3aceb2_4_k_cu_ea7f43c54cuda3std6ranges3__45__cpo5cdataE:
	.zero		1
	.type		_ZN34_INTERNAL_cd3aceb2_4_k_cu_ea7f43c56thrust24THRUST_300001_SM_1000_NS12placeholders2_1E,@object
	.size		_ZN34_INTERNAL_cd3aceb2_4_k_cu_ea7f43c56thrust24THRUST_300001_SM_1000_NS12placeholders2_1E,(_ZN34_INTERNAL_cd3aceb2_4_k_cu_ea7f43c54cuda3std3__45__cpo3endE - _ZN34_INTERNAL_cd3aceb2_4_k_cu_ea7f43c56thrust24THRUST_300001_SM_1000_NS12placeholders2_1E)
_ZN34_INTERNAL_cd3aceb2_4_k_cu_ea7f43c56thrust24THRUST_300001_SM_1000_NS12placeholders2_1E:
	.zero		1
	.type		_ZN34_INTERNAL_cd3aceb2_4_k_cu_ea7f43c54cuda3std3__45__cpo3endE,@object
	.size		_ZN34_INTERNAL_cd3aceb2_4_k_cu_ea7f43c54cuda3std3__45__cpo3endE,(_ZN34_INTERNAL_cd3aceb2_4_k_cu_ea7f43c54cuda3std6ranges3__45__cpo3endE - _ZN34_INTERNAL_cd3aceb2_4_k_cu_ea7f43c54cuda3std3__45__cpo3endE)
_ZN34_INTERNAL_cd3aceb2_4_k_cu_ea7f43c54cuda3std3__45__cpo3endE:
	.zero		1
	.type		_ZN34_INTERNAL_cd3aceb2_4_k_cu_ea7f43c54cuda3std6ranges3__45__cpo3endE,@object
	.size		_ZN34_INTERNAL_cd3aceb2_4_k_cu_ea7f43c54cuda3std6ranges3__45__cpo3endE,(_ZN34_INTERNAL_cd3aceb2_4_k_cu_ea7f43c56thrust24THRUST_300001_SM_1000_NS12placeholders2_5E - _ZN34_INTERNAL_cd3aceb2_4_k_cu_ea7f43c54cuda3std6ranges3__45__cpo3endE)
_ZN34_INTERNAL_cd3aceb2_4_k_cu_ea7f43c54cuda3std6ranges3__45__cpo3endE:
	.zero		1
	.type		_ZN34_INTERNAL_cd3aceb2_4_k_cu_ea7f43c56thrust24THRUST_300001_SM_1000_NS12placeholders2_5E,@object
	.size		_ZN34_INTERNAL_cd3aceb2_4_k_cu_ea7f43c56thrust24THRUST_300001_SM_1000_NS12placeholders2_5E,(_ZN34_INTERNAL_cd3aceb2_4_k_cu_ea7f43c54cuda3std3__45__cpo4rendE - _ZN34_INTERNAL_cd3aceb2_4_k_cu_ea7f43c56thrust24THRUST_300001_SM_1000_NS12placeholders2_5E)
_ZN34_INTERNAL_cd3aceb2_4_k_cu_ea7f43c56thrust24THRUST_300001_SM_1000_NS12placeholders2_5E:
	.zero		1
	.type		_ZN34_INTERNAL_cd3aceb2_4_k_cu_ea7f43c54cuda3std3__45__cpo4rendE,@object
	.size		_ZN34_INTERNAL_cd3aceb2_4_k_cu_ea7f43c54cuda3std3__45__cpo4rendE,(_ZN34_INTERNAL_cd3aceb2_4_k_cu_ea7f43c54cuda3std6ranges3__45__cpo9iter_swapE - _ZN34_INTERNAL_cd3aceb2_4_k_cu_ea7f43c54cuda3std3__45__cpo4rendE)
_ZN34_INTERNAL_cd3aceb2_4_k_cu_ea7f43c54cuda3std3__45__cpo4rendE:
	.zero		1
	.type		_ZN34_INTERNAL_cd3aceb2_4_k_cu_ea7f43c54cuda3std6ranges3__45__cpo9iter_swapE,@object
	.size		_ZN34_INTERNAL_cd3aceb2_4_k_cu_ea7f43c54cuda3std6ranges3__45__cpo9iter_swapE,(_ZN34_INTERNAL_cd3aceb2_4_k_cu_ea7f43c54cuda3std3__48unexpectE - _ZN34_INTERNAL_cd3aceb2_4_k_cu_ea7f43c54cuda3std6ranges3__45__cpo9iter_swapE)
_ZN34_INTERNAL_cd3aceb2_4_k_cu_ea7f43c54cuda3std6ranges3__45__cpo9iter_swapE:
	.zero		1
	.type		_ZN34_INTERNAL_cd3aceb2_4_k_cu_ea7f43c54cuda3std3__48unexpectE,@object
	.size		_ZN34_INTERNAL_cd3aceb2_4_k_cu_ea7f43c54cuda3std3__48unexpectE,(_ZN34_INTERNAL_cd3aceb2_4_k_cu_ea7f43c56thrust24THRUST_300001_SM_1000_NS8cuda_cub3parE - _ZN34_INTERNAL_cd3aceb2_4_k_cu_ea7f43c54cuda3std3__48unexpectE)
_ZN34_INTERNAL_cd3aceb2_4_k_cu_ea7f43c54cuda3std3__48unexpectE:
	.zero		1
	.type		_ZN34_INTERNAL_cd3aceb2_4_k_cu_ea7f43c56thrust24THRUST_300001_SM_1000_NS8cuda_cub3parE,@object
	.size		_ZN34_INTERNAL_cd3aceb2_4_k_cu_ea7f43c56thrust24THRUST_300001_SM_1000_NS8cuda_cub3parE,(.L_29 - _ZN34_INTERNAL_cd3aceb2_4_k_cu_ea7f43c56thrust24THRUST_300001_SM_1000_NS8cuda_cub3parE)
_ZN34_INTERNAL_cd3aceb2_4_k_cu_ea7f43c56thrust24THRUST_300001_SM_1000_NS8cuda_cub3parE:
	.zero		1
.L_29:


//--------------------- .nv.shared._ZN3cub18CUB_300001_SM_10006detail10radix_sort33DeviceRadixSortExclusiveSumKernelINS1_5radix10policy_hubIyNS0_8NullTypeEyE10Policy1000EyEEvPT0_ --------------------------
	.section	.nv.shared._ZN3cub18CUB_300001_SM_10006detail10radix_sort33DeviceRadixSortExclusiveSumKernelINS1_5radix10policy_hubIyNS0_8NullTypeEyE10Policy1000EyEEvPT0_,"aw",@nobits
	.sectionflags	@""
	.align	16
.nv.shared._ZN3cub18CUB_300001_SM_10006detail10radix_sort33DeviceRadixSortExclusiveSumKernelINS1_5radix10policy_hubIyNS0_8NullTypeEyE10Policy1000EyEEvPT0_:
	.zero		3360


//--------------------- .nv.shared._ZN3cub18CUB_300001_SM_10006detail10radix_sort30DeviceRadixSortHistogramKernelINS1_5radix10policy_hubIyNS0_8NullTypeEyE10Policy1000ELNS0_9SortOrderE0EyyNS1_21identity_decomposer_tEEEvPT2_PKT1_SB_iiT3_ --------------------------
	.section	.nv.shared._ZN3cub18CUB_300001_SM_10006detail10radix_sort30DeviceRadixSortHistogramKernelINS1_5radix10policy_hubIyNS0_8NullTypeEyE10Policy1000ELNS0_9SortOrderE0EyyNS1_21identity_decomposer_tEEEvPT2_PKT1_SB_iiT3_,"aw",@nobits
	.sectionflags	@""
	.align	16
.nv.shared._ZN3cub18CUB_300001_SM_10006detail10radix_sort30DeviceRadixSortHistogramKernelINS1_5radix10policy_hubIyNS0_8NullTypeEyE10Policy1000ELNS0_9SortOrderE0EyyNS1_21identity_decomposer_tEEEvPT2_PKT1_SB_iiT3_:
	.zero		9216


//--------------------- .nv.shared._ZN3cub18CUB_300001_SM_10006detail10radix_sort31DeviceRadixSortSingleTileKernelINS1_5radix10policy_hubIyNS0_8NullTypeEyE10Policy1000ELNS0_9SortOrderE0EyS6_yNS1_21identity_decomposer_tEEEvPKT1_PSB_PKT2_PSF_T3_iiT4_ --------------------------
	.section	.nv.shared._ZN3cub18CUB_300001_SM_10006detail10radix_sort31DeviceRadixSortSingleTileKernelINS1_5radix10policy_hubIyNS0_8NullTypeEyE10Policy1000ELNS0_9SortOrderE0EyS6_yNS1_21identity_decomposer_tEEEvPKT1_PSB_PKT2_PSF_T3_iiT4_,"aw",@nobits
	.sectionflags	@""
	.align	16
.nv.shared._ZN3cub18CUB_300001_SM_10006detail10radix_sort31DeviceRadixSortSingleTileKernelINS1_5radix10policy_hubIyNS0_8NullTypeEyE10Policy1000ELNS0_9SortOrderE0EyS6_yNS1_21identity_decomposer_tEEEvPKT1_PSB_PKT2_PSF_T3_iiT4_:
	.zero		34880


//--------------------- .nv.shared._ZN3cub18CUB_300001_SM_10006detail9transform16transform_kernelINS2_10policy_hubILb1EN4cuda3std3__45tupleIJPyEEEE10policy1000El9first_merS9_JS9_EEEvT0_iT1_T2_DpNS2_10kernel_argIT3_EE --------------------------
	.section	.nv.shared._ZN3cub18CUB_300001_SM_10006detail9transform16transform_kernelINS2_10policy_hubILb1EN4cuda3std3__45tupleIJPyEEEE10policy1000El9first_merS9_JS9_EEEvT0_iT1_T2_DpNS2_10kernel_argIT3_EE,"aw",@nobits
	.sectionflags	@""
	.align	16
	.zero		1024


//--------------------- .nv.shared._ZN3cub18CUB_300001_SM_10006detail9transform16transform_kernelINS2_10policy_hubILb1EN4cuda3std3__45tupleIJPyEEEE10policy1000Ei9first_merS9_JS9_EEEvT0_iT1_T2_DpNS2_10kernel_argIT3_EE --------------------------
	.section	.nv.shared._ZN3cub18CUB_300001_SM_10006detail9transform16transform_kernelINS2_10policy_hubILb1EN4cuda3std3__45tupleIJPyEEEE10policy1000Ei9first_merS9_JS9_EEEvT0_iT1_T2_DpNS2_10kernel_argIT3_EE,"aw",@nobits
	.sectionflags	@""
	.align	16
	.zero		1024


//--------------------- .nv.shared._ZN3cub18CUB_300001_SM_10006detail9transform16transform_kernelINS2_10policy_hubILb1EN4cuda3std3__45tupleIJPyEEEE10policy1000El8last_merS9_JS9_EEEvT0_iT1_T2_DpNS2_10kernel_argIT3_EE --------------------------
	.section	.nv.shared._ZN3cub18CUB_300001_SM_10006detail9transform16transform_kernelINS2_10policy_hubILb1EN4cuda3std3__45tupleIJPyEEEE10policy1000El8last_merS9_JS9_EEEvT0_iT1_T2_DpNS2_10kernel_argIT3_EE,"aw",@nobits
	.sectionflags	@""
	.align	16
	.zero		1024


//--------------------- .nv.shared._ZN3cub18CUB_300001_SM_10006detail9transform16transform_kernelINS2_10policy_hubILb1EN4cuda3std3__45tupleIJPyEEEE10policy1000Ei8last_merS9_JS9_EEEvT0_iT1_T2_DpNS2_10kernel_argIT3_EE --------------------------
	.section	.nv.shared._ZN3cub18CUB_300001_SM_10006detail9transform16transform_kernelINS2_10policy_hubILb1EN4cuda3std3__45tupleIJPyEEEE10policy1000Ei8last_merS9_JS9_EEEvT0_iT1_T2_DpNS2_10kernel_argIT3_EE,"aw",@nobits
	.sectionflags	@""
	.align	16
	.zero		1024


//--------------------- .nv.shared._ZN3cub18CUB_300001_SM_10006detail11EmptyKernelIvEEvv --------------------------
	.section	.nv.shared._ZN3cub18CUB_300001_SM_10006detail11EmptyKernelIvEEvv,"aw",@nobits
	.sectionflags	@""
	.align	16
	.zero		1024


//--------------------- .nv.shared._ZN6thrust24THRUST_300001_SM_1000_NS8cuda_cub4core6detail13_kernel_agentINS1_15__reduce_by_key16ReduceByKeyAgentIPyNS0_17constant_iteratorIiNS0_11use_defaultES9_EES7_PiN4cuda3std3__48equal_toIyEENSE_4plusIiEEPllEEJS7_SA_S7_SB_SJ_N3cub18CUB_300001_SM_100024ReduceByKeyScanTileStateIilLb1EEESG_SI_llEEEvDpT0_ --------------------------
	.section	.nv.shared._ZN6thrust24THRUST_300001_SM_1000_NS8cuda_cub4core6detail13_kernel_agentINS1_15__reduce_by_key16ReduceByKeyAgentIPyNS0_17constant_iteratorIiNS0_11use_defaultES9_EES7_PiN4cuda3std3__48equal_toIyEENSE_4plusIiEEPllEEJS7_SA_S7_SB_SJ_N3cub18CUB_300001_SM_100024ReduceByKeyScanTileStateIilLb1EEESG_SI_llEEEvDpT0_,"aw",@nobits
	.sectionflags	@""
	.align	16
	.zero		1024


//--------------------- .nv.shared._ZN6thrust24THRUST_300001_SM_1000_NS8cuda_cub4core6detail13_kernel_agentINS1_15__reduce_by_key9InitAgentIN3cub18CUB_300001_SM_100024ReduceByKeyScanTileStateIilLb1EEElPlEEJSA_lSB_EEEvDpT0_ --------------------------
	.section	.nv.shared._ZN6thrust24THRUST_300001_SM_1000_NS8cuda_cub4core6detail13_kernel_agentINS1_15__reduce_by_key9InitAgentIN3cub18CUB_300001_SM_100024ReduceByKeyScanTileStateIilLb1EEElPlEEJSA_lSB_EEEvDpT0_,"aw",@nobits
	.sectionflags	@""
	.align	16
	.zero		1024


//--------------------- .nv.shared._ZN6thrust24THRUST_300001_SM_1000_NS8cuda_cub4core6detail13_kernel_agentINS1_15__reduce_by_key16ReduceByKeyAgentIPyNS0_17constant_iteratorIiNS0_11use_defaultES9_EES7_PiN4cuda3std3__48equal_toIyEENSE_4plusIiEESB_iEEJS7_SA_S7_SB_SB_N3cub18CUB_300001_SM_100024ReduceByKeyScanTileStateIiiLb1EEESG_SI_iiEEEvDpT0_ --------------------------
	.section	.nv.shared._ZN6thrust24THRUST_300001_SM_1000_NS8cuda_cub4core6detail13_kernel_agentINS1_15__reduce_by_key16ReduceByKeyAgentIPyNS0_17constant_iteratorIiNS0_11use_defaultES9_EES7_PiN4cuda3std3__48equal_toIyEENSE_4plusIiEESB_iEEJS7_SA_S7_SB_SB_N3cub18CUB_300001_SM_100024ReduceByKeyScanTileStateIiiLb1EEESG_SI_iiEEEvDpT0_,"aw",@nobits
	.sectionflags	@""
	.align	16
	.zero		1024


//--------------------- .nv.shared._ZN6thrust24THRUST_300001_SM_1000_NS8cuda_cub4core6detail13_kernel_agentINS1_15__reduce_by_key9InitAgentIN3cub18CUB_300001_SM_100024ReduceByKeyScanTileStateIiiLb1EEEiPiEEJSA_iSB_EEEvDpT0_ --------------------------
	.section	.nv.shared._ZN6thrust24THRUST_300001_SM_1000_NS8cuda_cub4core6detail13_kernel_agentINS1_15__reduce_by_key9InitAgentIN3cub18CUB_300001_SM_100024ReduceByKeyScanTileStateIiiLb1EEEiPiEEJSA_iSB_EEEvDpT0_,"aw",@nobits
	.sectionflags	@""
	.align	16
	.zero		1024


//--------------------- .nv.shared._ZN6thrust24THRUST_300001_SM_1000_NS8cuda_cub4core6detail13_kernel_agentINS1_8__unique11UniqueAgentIPyS7_N4cuda3std3__48equal_toIyEEiPiEEJS7_S7_SC_SD_iN3cub18CUB_300001_SM_100013ScanTileStateIiLb1EEEmEEEvDpT0_ --------------------------
	.section	.nv.shared._ZN6thrust24THRUST_300001_SM_1000_NS8cuda_cub4core6detail13_kernel_agentINS1_8__unique11UniqueAgentIPyS7_N4cuda3std3__48equal_toIyEEiPiEEJS7_S7_SC_SD_iN3cub18CUB_300001_SM_100013ScanTileStateIiLb1EEEmEEEvDpT0_,"aw",@nobits
	.sectionflags	@""
	.align	16
	.zero		1024


//--------------------- .nv.shared._ZN6thrust24THRUST_300001_SM_1000_NS8cuda_cub4core6detail13_kernel_agentINS1_8__unique9InitAgentIN3cub18CUB_300001_SM_100013ScanTileStateIiLb1EEEPiiEEJSA_mSB_EEEvDpT0_ --------------------------
	.section	.nv.shared._ZN6thrust24THRUST_300001_SM_1000_NS8cuda_cub4core6detail13_kernel_agentINS1_8__unique9InitAgentIN3cub18CUB_300001_SM_100013ScanTileStateIiLb1EEEPiiEEJSA_mSB_EEEvDpT0_,"aw",@nobits
	.sectionflags	@""
	.align	16
	.zero		1024


//--------------------- .nv.shared._Z13SetKMerValuesPcS_iPyPi --------------------------
	.section	.nv.shared._Z13SetKMerValuesPcS_iPyPi,"aw",@nobits
	.sectionflags	@""
	.align	16
	.zero		1024


//--------------------- .nv.constant0._ZN3cub18CUB_300001_SM_10006detail10radix_sort29DeviceRadixSortOnesweepKernelINS1_5radix10policy_hubIyNS0_8NullTypeEyE10Policy1000ELNS0_9SortOrderE0EyS6_yiiNS1_21identity_decomposer_tEEEvPT5_SC_PT3_PKSD_PT1_PKSH_PT2_PKSL_T4_iiT6_ --------------------------
	.section	.nv.constant0._ZN3cub18CUB_300001_SM_10006detail10radix_sort29DeviceRadixSortOnesweepKernelINS1_5radix10policy_hubIyNS0_8NullTypeEyE10Policy1000ELNS0_9SortOrderE0EyS6_yiiNS1_21identity_decomposer_tEEEvPT5_SC_PT3_PKSD_PT1_PKSH_PT2_PKSL_T4_iiT6_,"a",@progbits
	.sectionflags	@""
	.align	4
.nv.constant0._ZN3cub18CUB_300001_SM_10006detail10radix_sort29DeviceRadixSortOnesweepKernelINS1_5radix10policy_hubIyNS0_8NullTypeEyE10Policy1000ELNS0_9SortOrderE0EyS6_yiiNS1_21identity_decomposer_tEEEvPT5_SC_PT3_PKSD_PT1_PKSH_PT2_PKSL_T4_iiT6_:
	.zero		973


//--------------------- .nv.constant0._ZN3cub18CUB_300001_SM_10006detail10radix_sort33DeviceRadixSortExclusiveSumKernelINS1_5radix10policy_hubIyNS0_8NullTypeEyE10Policy1000EyEEvPT0_ --------------------------
	.section	.nv.constant0._ZN3cub18CUB_300001_SM_10006detail10radix_sort33DeviceRadixSortExclusiveSumKernelINS1_5radix10policy_hubIyNS0_8NullTypeEyE10Policy1000EyEEvPT0_,"a",@progbits
	.sectionflags	@""
	.align	4
.nv.constant0._ZN3cub18CUB_300001_SM_10006detail10radix_sort33DeviceRadixSortExclusiveSumKernelINS1_5radix10policy_hubIyNS0_8NullTypeEyE10Policy1000EyEEvPT0_:
	.zero		904


//--------------------- .nv.constant0._ZN3cub18CUB_300001_SM_10006detail10radix_sort30DeviceRadixSortHistogramKernelINS1_5radix10policy_hubIyNS0_8NullTypeEyE10Policy1000ELNS0_9SortOrderE0EyyNS1_21identity_decomposer_tEEEvPT2_PKT1_SB_iiT3_ --------------------------
	.section	.nv.constant0._ZN3cub18CUB_300001_SM_10006detail10radix_sort30DeviceRadixSortHistogramKernelINS1_5radix10policy_hubIyNS0_8NullTypeEyE10Policy1000ELNS0_9SortOrderE0EyyNS1_21identity_decomposer_tEEEvPT2_PKT1_SB_iiT3_,"a",@progbits
	.sectionflags	@""
	.align	4
.nv.constant0._ZN3cub18CUB_300001_SM_10006detail10radix_sort30DeviceRadixSortHistogramKernelINS1_5radix10policy_hubIyNS0_8NullTypeEyE10Policy1000ELNS0_9SortOrderE0EyyNS1_21identity_decomposer_tEEEvPT2_PKT1_SB_iiT3_:
	.zero		929


//--------------------- .nv.constant0._ZN3cub18CUB_300001_SM_10006detail10radix_sort31DeviceRadixSortSingleTileKernelINS1_5radix10policy_hubIyNS0_8NullTypeEyE10Policy1000ELNS0_9SortOrderE0EyS6_yNS1_21identity_decomposer_tEEEvPKT1_PSB_PKT2_PSF_T3_iiT4_ --------------------------
	.section	.nv.constant0._ZN3cub18CUB_300001_SM_10006detail10radix_sort31DeviceRadixSortSingleTileKernelINS1_5radix10policy_hubIyNS0_8NullTypeEyE10Policy1000ELNS0_9SortOrderE0EyS6_yNS1_21identity_decomposer_tEEEvPKT1_PSB_PKT2_PSF_T3_iiT4_,"a",@progbits
	.sectionflags	@""
	.align	4
.nv.constant0._ZN3cub18CUB_300001_SM_10006detail10radix_sort31DeviceRadixSortSingleTileKernelINS1_5radix10policy_hubIyNS0_8NullTypeEyE10Policy1000ELNS0_9SortOrderE0EyS6_yNS1_21identity_decomposer_tEEEvPKT1_PSB_PKT2_PSF_T3_iiT4_:
	.zero		945


//--------------------- .nv.constant0._ZN3cub18CUB_300001_SM_10006detail9transform16transform_kernelINS2_10policy_hubILb1EN4cuda3std3__45tupleIJPyEEEE10policy1000El9first_merS9_JS9_EEEvT0_iT1_T2_DpNS2_10kernel_argIT3_EE --------------------------
	.section	.nv.constant0._ZN3cub18CUB_300001_SM_10006detail9transform16transform_kernelINS2_10policy_hubILb1EN4cuda3std3__45tupleIJPyEEEE10policy1000El9first_merS9_JS9_EEEvT0_iT1_T2_DpNS2_10kernel_argIT3_EE,"a",@progbits
	.sectionflags	@""
	.align	4
.nv.constant0._ZN3cub18CUB_300001_SM_10006detail9transform16transform_kernelINS2_10policy_hubILb1EN4cuda3std3__45tupleIJPyEEEE10policy1000El9first_merS9_JS9_EEEvT0_iT1_T2_DpNS2_10kernel_argIT3_EE:
	.zero		936


//--------------------- .nv.constant0._ZN3cub18CUB_300001_SM_10006detail9transform16transform_kernelINS2_10policy_hubILb1EN4cuda3std3__45tupleIJPyEEEE10policy1000Ei9first_merS9_JS9_EEEvT0_iT1_T2_DpNS2_10kernel_argIT3_EE --------------------------
	.section	.nv.constant0._ZN3cub18CUB_300001_SM_10006detail9transform16transform_kernelINS2_10policy_hubILb1EN4cuda3std3__45tupleIJPyEEEE10policy1000Ei9first_merS9_JS9_EEEvT0_iT1_T2_DpNS2_10kernel_argIT3_EE,"a",@progbits
	.sectionflags	@""
	.align	4
.nv.constant0._ZN3cub18CUB_300001_SM_10006detail9transform16transform_kernelINS2_10policy_hubILb1EN4cuda3std3__45tupleIJPyEEEE10policy1000Ei9first_merS9_JS9_EEEvT0_iT1_T2_DpNS2_10kernel_argIT3_EE:
	.zero		936


//--------------------- .nv.constant0._ZN3cub18CUB_300001_SM_10006detail9transform16transform_kernelINS2_10policy_hubILb1EN4cuda3std3__45tupleIJPyEEEE10policy1000El8last_merS9_JS9_EEEvT0_iT1_T2_DpNS2_10kernel_argIT3_EE --------------------------
	.section	.nv.constant0._ZN3cub18CUB_300001_SM_10006detail9transform16transform_kernelINS2_10policy_hubILb1EN4cuda3std3__45tupleIJPyEEEE10policy1000El8last_merS9_JS9_EEEvT0_iT1_T2_DpNS2_10kernel_argIT3_EE,"a",@progbits
	.sectionflags	@""
	.align	4
.nv.constant0._ZN3cub18CUB_300001_SM_10006detail9transform16transform_kernelINS2_10policy_hubILb1EN4cuda3std3__45tupleIJPyEEEE10policy1000El8last_merS9_JS9_EEEvT0_iT1_T2_DpNS2_10kernel_argIT3_EE:
	.zero		944


//--------------------- .nv.constant0._ZN3cub18CUB_300001_SM_10006detail9transform16transform_kernelINS2_10policy_hubILb1EN4cuda3std3__45tupleIJPyEEEE10policy1000Ei8last_merS9_JS9_EEEvT0_iT1_T2_DpNS2_10kernel_argIT3_EE --------------------------
	.section	.nv.constant0._ZN3cub18CUB_300001_SM_10006detail9transform16transform_kernelINS2_10policy_hubILb1EN4cuda3std3__45tupleIJPyEEEE10policy1000Ei8last_merS9_JS9_EEEvT0_iT1_T2_DpNS2_10kernel_argIT3_EE,"a",@progbits
	.sectionflags	@""
	.align	4
.nv.constant0._ZN3cub18CUB_300001_SM_10006detail9transform16transform_kernelINS2_10policy_hubILb1EN4cuda3std3__45tupleIJPyEEEE10policy1000Ei8last_merS9_JS9_EEEvT0_iT1_T2_DpNS2_10kernel_argIT3_EE:
	.zero		936


//--------------------- .nv.constant0._ZN3cub18CUB_300001_SM_10006detail11EmptyKernelIvEEvv --------------------------
	.section	.nv.constant0._ZN3cub18CUB_300001_SM_10006detail11EmptyKernelIvEEvv,"a",@progbits
	.sectionflags	@""
	.align	4
.nv.constant0._ZN3cub18CUB_300001_SM_10006detail11EmptyKernelIvEEvv:
	.zero		896


//--------------------- .nv.constant0._ZN6thrust24THRUST_300001_SM_1000_NS8cuda_cub4core6detail13_kernel_agentINS1_15__reduce_by_key16ReduceByKeyAgentIPyNS0_17constant_iteratorIiNS0_11use_defaultES9_EES7_PiN4cuda3std3__48equal_toIyEENSE_4plusIiEEPllEEJS7_SA_S7_SB_SJ_N3cub18CUB_300001_SM_100024ReduceByKeyScanTileStateIilLb1EEESG_SI_llEEEvDpT0_ --------------------------
	.section	.nv.constant0._ZN6thrust24THRUST_300001_SM_1000_NS8cuda_cub4core6detail13_kernel_agentINS1_15__reduce_by_key16ReduceByKeyAgentIPyNS0_17constant_iteratorIiNS0_11use_defaultES9_EES7_PiN4cuda3std3__48equal_toIyEENSE_4plusIiEEPllEEJS7_SA_S7_SB_SJ_N3cub18CUB_300001_SM_100024ReduceByKeyScanTileStateIilLb1EEESG_SI_llEEEvDpT0_,"a",@progbits
	.sectionflags	@""
	.align	4
.nv.constant0._ZN6thrust24THRUST_300001_SM_1000_NS8cuda_cub4core6detail13_kernel_agentINS1_15__reduce_by_key16ReduceByKeyAgentIPyNS0_17constant_iteratorIiNS0_11use_defaultES9_EES7_PiN4cuda3std3__48equal_toIyEENSE_4plusIiEEPllEEJS7_SA_S7_SB_SJ_N3cub18CUB_300001_SM_100024ReduceByKeyScanTileStateIilLb1EEESG_SI_llEEEvDpT0_:
	.zero		976


//--------------------- .nv.constant0._ZN6thrust24THRUST_300001_SM_1000_NS8cuda_cub4core6detail13_kernel_agentINS1_15__reduce_by_key9InitAgentIN3cub18CUB_300001_SM_100024ReduceByKeyScanTileStateIilLb1EEElPlEEJSA_lSB_EEEvDpT0_ --------------------------
	.section	.nv.constant0._ZN6thrust24THRUST_300001_SM_1000_NS8cuda_cub4core6detail13_kernel_agentINS1_15__reduce_by_key9InitAgentIN3cub18CUB_300001_SM_100024ReduceByKeyScanTileStateIilLb1EEElPlEEJSA_lSB_EEEvDpT0_,"a",@progbits
	.sectionflags	@""
	.align	4
.nv.constant0._ZN6thrust24THRUST_300001_SM_1000_NS8cuda_cub4core6detail13_kernel_agentINS1_15__reduce_by_key9InitAgentIN3cub18CUB_300001_SM_100024ReduceByKeyScanTileStateIilLb1EEElPlEEJSA_lSB_EEEvDpT0_:
	.zero		920


//--------------------- .nv.constant0._ZN6thrust24THRUST_300001_SM_1000_NS8cuda_cub4core6detail13_kernel_agentINS1_15__reduce_by_key16ReduceByKeyAgentIPyNS0_17constant_iteratorIiNS0_11use_defaultES9_EES7_PiN4cuda3std3__48equal_toIyEENSE_4plusIiEESB_iEEJS7_SA_S7_SB_SB_N3cub18CUB_300001_SM_100024ReduceByKeyScanTileStateIiiLb1EEESG_SI_iiEEEvDpT0_ --------------------------
	.section	.nv.constant0._ZN6thrust24THRUST_300001_SM_1000_NS8cuda_cub4core6detail13_kernel_agentINS1_15__reduce_by_key16ReduceByKeyAgentIPyNS0_17constant_iteratorIiNS0_11use_defaultES9_EES7_PiN4cuda3std3__48equal_toIyEENSE_4plusIiEESB_iEEJS7_SA_S7_SB_SB_N3cub18CUB_300001_SM_100024ReduceByKeyScanTileStateIiiLb1EEESG_SI_iiEEEvDpT0_,"a",@progbits
	.sectionflags	@""
	.align	4
.nv.constant0._ZN6thrust24THRUST_300001_SM_1000_NS8cuda_cub4core6detail13_kernel_agentINS1_15__reduce_by_key16ReduceByKeyAgentIPyNS0_17constant_iteratorIiNS0_11use_defaultES9_EES7_PiN4cuda3std3__48equal_toIyEENSE_4plusIiEESB_iEEJS7_SA_S7_SB_SB_N3cub18CUB_300001_SM_100024ReduceByKeyScanTileStateIiiLb1EEESG_SI_iiEEEvDpT0_:
	.zero		964


//--------------------- .nv.constant0._ZN6thrust24THRUST_300001_SM_1000_NS8cuda_cub4core6detail13_kernel_agentINS1_15__reduce_by_key9InitAgentIN3cub18CUB_300001_SM_100024ReduceByKeyScanTileStateIiiLb1EEEiPiEEJSA_iSB_EEEvDpT0_ --------------------------
	.section	.nv.constant0._ZN6thrust24THRUST_300001_SM_1000_NS8cuda_cub4core6detail13_kernel_agentINS1_15__reduce_by_key9InitAgentIN3cub18CUB_300001_SM_100024ReduceByKeyScanTileStateIiiLb1EEEiPiEEJSA_iSB_EEEvDpT0_,"a",@progbits
	.sectionflags	@""
	.align	4
.nv.constant0._ZN6thrust24THRUST_300001_SM_1000_NS8cuda_cub4core6detail13_kernel_agentINS1_15__reduce_by_key9InitAgentIN3cub18CUB_300001_SM_100024ReduceByKeyScanTileStateIiiLb1EEEiPiEEJSA_iSB_EEEvDpT0_:
	.zero		920


//--------------------- .nv.constant0._ZN6thrust24THRUST_300001_SM_1000_NS8cuda_cub4core6detail13_kernel_agentINS1_8__unique11UniqueAgentIPyS7_N4cuda3std3__48equal_toIyEEiPiEEJS7_S7_SC_SD_iN3cub18CUB_300001_SM_100013ScanTileStateIiLb1EEEmEEEvDpT0_ --------------------------
	.section	.nv.constant0._ZN6thrust24THRUST_300001_SM_1000_NS8cuda_cub4core6detail13_kernel_agentINS1_8__unique11UniqueAgentIPyS7_N4cuda3std3__48equal_toIyEEiPiEEJS7_S7_SC_SD_iN3cub18CUB_300001_SM_100013ScanTileStateIiLb1EEEmEEEvDpT0_,"a",@progbits
	.sectionflags	@""
	.align	4
.nv.constant0._ZN6thrust24THRUST_300001_SM_1000_NS8cuda_cub4core6detail13_kernel_agentINS1_8__unique11UniqueAgentIPyS7_N4cuda3std3__48equal_toIyEEiPiEEJS7_S7_SC_SD_iN3cub18CUB_300001_SM_100013ScanTileStateIiLb1EEEmEEEvDpT0_:
	.zero		952


//--------------------- .nv.constant0._ZN6thrust24THRUST_300001_SM_1000_NS8cuda_cub4core6detail13_kernel_agentINS1_8__unique9InitAgentIN3cub18CUB_300001_SM_100013ScanTileStateIiLb1EEEPiiEEJSA_mSB_EEEvDpT0_ --------------------------
	.section	.nv.constant0._ZN6thrust24THRUST_300001_SM_1000_NS8cuda_cub4core6detail13_kernel_agentINS1_8__unique9InitAgentIN3cub18CUB_300001_SM_100013ScanTileStateIiLb1EEEPiiEEJSA_mSB_EEEvDpT0_,"a",@progbits
	.sectionflags	@""
	.align	4
.nv.constant0._ZN6thrust24THRUST_300001_SM_1000_NS8cuda_cub4core6detail13_kernel_agentINS1_8__unique9InitAgentIN3cub18CUB_300001_SM_100013ScanTileStateIiLb1EEEPiiEEJSA_mSB_EEEvDpT0_:
	.zero		920


//--------------------- .nv.constant0._Z13SetKMerValuesPcS_iPyPi --------------------------
	.section	.nv.constant0._Z13SetKMerValuesPcS_iPyPi,"a",@progbits
	.sectionflags	@""
	.align	4
.nv.constant0._Z13SetKMerValuesPcS_iPyPi:
	.zero		936


//--------------------- SYMBOLS --------------------------

	.type		.nv.reservedSmem.offset0,@object
	.size		.nv.reservedSmem.offset0,0x4
	.type		.nv.reservedSmem.cap,@object
	.size		.nv.reservedSmem.cap,0x4
